//
// Generated by NVIDIA NVVM Compiler
//
// Compiler Build ID: CL-36424714
// Cuda compilation tools, release 13.0, V13.0.88
// Based on NVVM 20.0.0
//

.version 9.0
.target sm_100
.address_size 64

	// .globl	_Z13dev_transposeILi16EEvPfPKfiii
.const .align 4 .u32 nImages;
.const .align 4 .u32 imageNX;
.const .align 4 .u32 imageNY;
.const .align 4 .u32 imageSize;
.const .align 4 .u32 templateNX;
.const .align 4 .u32 templateNY;
.const .align 4 .u32 templateSize;
.const .align 4 .f32 templateCoeff;
.const .align 4 .u32 resultNX;
.const .align 4 .u32 resultNY;
.const .align 4 .u32 resultSize;
// _ZZ13dev_transposeILi16EEvPfPKfiiiE4tile has been demoted
// _ZZ19dev_computeTemplateILi512EEvPfE5shmem has been demoted
// _ZZ9dev_nxcorILi64ELi3EEvPKfS1_PfE5shmem has been demoted
// _ZZ9dev_nxcorILi128ELi3EEvPKfS1_PfE5shmem has been demoted
// _ZZ9dev_nxcorILi192ELi3EEvPKfS1_PfE5shmem has been demoted
// _ZZ9dev_nxcorILi256ELi3EEvPKfS1_PfE5shmem has been demoted
// _ZZ9dev_nxcorILi384ELi3EEvPKfS1_PfE5shmem has been demoted
// _ZZ9dev_nxcorILi512ELi3EEvPKfS1_PfE5shmem has been demoted
// _ZZ17dev_normalizeCorrILi6EEvPKfS1_PfE5shmem has been demoted
// _ZZ17dev_normalizeCorrILi7EEvPKfS1_PfE5shmem has been demoted
// _ZZ17dev_normalizeCorrILi8EEvPKfS1_PfE5shmem has been demoted
// _ZZ17dev_normalizeCorrILi9EEvPKfS1_PfE5shmem has been demoted

.visible .entry _Z13dev_transposeILi16EEvPfPKfiii(
	.param .u64 .ptr .align 1 _Z13dev_transposeILi16EEvPfPKfiii_param_0,
	.param .u64 .ptr .align 1 _Z13dev_transposeILi16EEvPfPKfiii_param_1,
	.param .u32 _Z13dev_transposeILi16EEvPfPKfiii_param_2,
	.param .u32 _Z13dev_transposeILi16EEvPfPKfiii_param_3,
	.param .u32 _Z13dev_transposeILi16EEvPfPKfiii_param_4
)
{
	.reg .pred 	%p<7>;
	.reg .b32 	%r<31>;
	.reg .b32 	%f<3>;
	.reg .b64 	%rd<14>;
	// demoted variable
	.shared .align 4 .b8 _ZZ13dev_transposeILi16EEvPfPKfiiiE4tile[1088];
	ld.param.u64 	%rd2, [_Z13dev_transposeILi16EEvPfPKfiii_param_0];
	ld.param.u64 	%rd3, [_Z13dev_transposeILi16EEvPfPKfiii_param_1];
	ld.param.u32 	%r6, [_Z13dev_transposeILi16EEvPfPKfiii_param_2];
	ld.param.u32 	%r8, [_Z13dev_transposeILi16EEvPfPKfiii_param_3];
	ld.param.u32 	%r9, [_Z13dev_transposeILi16EEvPfPKfiii_param_4];
	mov.u32 	%r1, %tid.x;
	mov.u32 	%r2, %tid.y;
	mov.u32 	%r10, %ctaid.x;
	mov.u32 	%r11, %ctaid.y;
	mul.lo.s32 	%r12, %r6, %r11;
	mul.lo.s32 	%r13, %r12, %r8;
	cvt.s64.s32 	%rd1, %r13;
	div.s32 	%r14, %r10, %r9;
	mul.lo.s32 	%r15, %r14, %r9;
	sub.s32 	%r16, %r10, %r15;
	shl.b32 	%r17, %r16, 4;
	add.s32 	%r18, %r17, %r1;
	shl.b32 	%r19, %r14, 4;
	add.s32 	%r20, %r19, %r2;
	mad.lo.s32 	%r3, %r20, %r6, %r18;
	add.s32 	%r4, %r19, %r1;
	add.s32 	%r5, %r17, %r2;
	setp.ge.s32 	%p1, %r18, %r6;
	setp.ge.s32 	%p2, %r20, %r8;
	or.pred  	%p3, %p1, %p2;
	@%p3 bra 	$L__BB0_2;
	cvta.to.global.u64 	%rd4, %rd3;
	cvt.s64.s32 	%rd5, %r3;
	add.s64 	%rd6, %rd5, %rd1;
	shl.b64 	%rd7, %rd6, 2;
	add.s64 	%rd8, %rd4, %rd7;
	ld.global.f32 	%f1, [%rd8];
	mov.u32 	%r22, _ZZ13dev_transposeILi16EEvPfPKfiiiE4tile;
	mad.lo.s32 	%r23, %r2, 68, %r22;
	shl.b32 	%r24, %r1, 2;
	add.s32 	%r25, %r23, %r24;
	st.shared.f32 	[%r25], %f1;
$L__BB0_2:
	bar.sync 	0;
	setp.ge.s32 	%p4, %r4, %r8;
	setp.ge.s32 	%p5, %r5, %r6;
	or.pred  	%p6, %p4, %p5;
	@%p6 bra 	$L__BB0_4;
	mov.u32 	%r26, _ZZ13dev_transposeILi16EEvPfPKfiiiE4tile;
	mad.lo.s32 	%r27, %r1, 68, %r26;
	shl.b32 	%r28, %r2, 2;
	add.s32 	%r29, %r27, %r28;
	ld.shared.f32 	%f2, [%r29];
	mad.lo.s32 	%r30, %r5, %r8, %r4;
	cvt.s64.s32 	%rd9, %r30;
	add.s64 	%rd10, %rd9, %rd1;
	cvta.to.global.u64 	%rd11, %rd2;
	shl.b64 	%rd12, %rd10, 2;
	add.s64 	%rd13, %rd11, %rd12;
	st.global.f32 	[%rd13], %f2;
$L__BB0_4:
	ret;

}
	// .globl	_Z19dev_computeTemplateILi512EEvPf
.visible .entry _Z19dev_computeTemplateILi512EEvPf(
	.param .u64 .ptr .align 1 _Z19dev_computeTemplateILi512EEvPf_param_0
)
{
	.reg .pred 	%p<82>;
	.reg .b32 	%r<137>;
	.reg .b32 	%f<226>;
	.reg .b64 	%rd<63>;
	// demoted variable
	.shared .align 4 .b8 _ZZ19dev_computeTemplateILi512EEvPfE5shmem[2048];
	ld.param.u64 	%rd19, [_Z19dev_computeTemplateILi512EEvPf_param_0];
	mov.u32 	%r1, %tid.x;
	mov.u32 	%r2, %ctaid.x;
	ld.const.u32 	%r56, [nImages];
	setp.ge.s32 	%p1, %r2, %r56;
	@%p1 bra 	$L__BB1_153;
	cvta.to.global.u64 	%rd1, %rd19;
	ld.const.u32 	%r3, [templateSize];
	mul.lo.s32 	%r4, %r3, %r2;
	mul.wide.s32 	%rd20, %r4, 4;
	add.s64 	%rd2, %rd1, %rd20;
	setp.lt.s32 	%p2, %r3, 1;
	mov.f32 	%f222, 0f00000000;
	@%p2 bra 	$L__BB1_73;
	max.u32 	%r58, %r3, 512;
	add.s32 	%r59, %r58, -1;
	shr.u32 	%r60, %r59, 9;
	add.s32 	%r5, %r60, 1;
	and.b32  	%r6, %r5, 15;
	setp.lt.u32 	%p3, %r3, 7681;
	mov.f32 	%f222, 0f00000000;
	mov.b32 	%r125, 0;
	@%p3 bra 	$L__BB1_38;
	and.b32  	%r62, %r5, 16777200;
	neg.s32 	%r121, %r62;
	mul.wide.u32 	%rd22, %r1, 4;
	add.s64 	%rd23, %rd20, %rd22;
	add.s64 	%rd24, %rd23, %rd1;
	add.s64 	%rd59, %rd24, 16384;
	mov.f32 	%f222, 0f00000000;
	mov.b32 	%r123, 4096;
	mov.u32 	%r122, %r1;
$L__BB1_4:
	.pragma "nounroll";
	setp.ge.s32 	%p4, %r122, %r3;
	@%p4 bra 	$L__BB1_6;
	ld.global.f32 	%f79, [%rd59+-16384];
	add.f32 	%f222, %f222, %f79;
$L__BB1_6:
	add.s32 	%r63, %r122, 512;
	setp.ge.s32 	%p5, %r63, %r3;
	@%p5 bra 	$L__BB1_8;
	ld.global.f32 	%f80, [%rd59+-14336];
	add.f32 	%f222, %f222, %f80;
$L__BB1_8:
	add.s32 	%r64, %r122, 1024;
	setp.ge.s32 	%p6, %r64, %r3;
	@%p6 bra 	$L__BB1_10;
	ld.global.f32 	%f81, [%rd59+-12288];
	add.f32 	%f222, %f222, %f81;
$L__BB1_10:
	add.s32 	%r65, %r122, 1536;
	setp.ge.s32 	%p7, %r65, %r3;
	@%p7 bra 	$L__BB1_12;
	ld.global.f32 	%f82, [%rd59+-10240];
	add.f32 	%f222, %f222, %f82;
$L__BB1_12:
	add.s32 	%r66, %r122, 2048;
	setp.ge.s32 	%p8, %r66, %r3;
	@%p8 bra 	$L__BB1_14;
	ld.global.f32 	%f83, [%rd59+-8192];
	add.f32 	%f222, %f222, %f83;
$L__BB1_14:
	add.s32 	%r67, %r122, 2560;
	setp.ge.s32 	%p9, %r67, %r3;
	@%p9 bra 	$L__BB1_16;
	ld.global.f32 	%f84, [%rd59+-6144];
	add.f32 	%f222, %f222, %f84;
$L__BB1_16:
	add.s32 	%r68, %r122, 3072;
	setp.ge.s32 	%p10, %r68, %r3;
	@%p10 bra 	$L__BB1_18;
	ld.global.f32 	%f85, [%rd59+-4096];
	add.f32 	%f222, %f222, %f85;
$L__BB1_18:
	add.s32 	%r69, %r122, 3584;
	setp.ge.s32 	%p11, %r69, %r3;
	@%p11 bra 	$L__BB1_20;
	ld.global.f32 	%f86, [%rd59+-2048];
	add.f32 	%f222, %f222, %f86;
$L__BB1_20:
	add.s32 	%r70, %r122, 4096;
	setp.ge.s32 	%p12, %r70, %r3;
	@%p12 bra 	$L__BB1_22;
	ld.global.f32 	%f87, [%rd59];
	add.f32 	%f222, %f222, %f87;
$L__BB1_22:
	add.s32 	%r71, %r122, 4608;
	setp.ge.s32 	%p13, %r71, %r3;
	@%p13 bra 	$L__BB1_24;
	ld.global.f32 	%f88, [%rd59+2048];
	add.f32 	%f222, %f222, %f88;
$L__BB1_24:
	add.s32 	%r72, %r122, 5120;
	setp.ge.s32 	%p14, %r72, %r3;
	@%p14 bra 	$L__BB1_26;
	ld.global.f32 	%f89, [%rd59+4096];
	add.f32 	%f222, %f222, %f89;
$L__BB1_26:
	add.s32 	%r73, %r122, 5632;
	setp.ge.s32 	%p15, %r73, %r3;
	@%p15 bra 	$L__BB1_28;
	ld.global.f32 	%f90, [%rd59+6144];
	add.f32 	%f222, %f222, %f90;
$L__BB1_28:
	add.s32 	%r74, %r122, 6144;
	setp.ge.s32 	%p16, %r74, %r3;
	@%p16 bra 	$L__BB1_30;
	ld.global.f32 	%f91, [%rd59+8192];
	add.f32 	%f222, %f222, %f91;
$L__BB1_30:
	add.s32 	%r75, %r122, 6656;
	setp.ge.s32 	%p17, %r75, %r3;
	@%p17 bra 	$L__BB1_32;
	ld.global.f32 	%f92, [%rd59+10240];
	add.f32 	%f222, %f222, %f92;
$L__BB1_32:
	add.s32 	%r76, %r122, 7168;
	setp.ge.s32 	%p18, %r76, %r3;
	@%p18 bra 	$L__BB1_34;
	ld.global.f32 	%f93, [%rd59+12288];
	add.f32 	%f222, %f222, %f93;
$L__BB1_34:
	add.s32 	%r77, %r122, 7680;
	setp.ge.s32 	%p19, %r77, %r3;
	@%p19 bra 	$L__BB1_36;
	ld.global.f32 	%f94, [%rd59+14336];
	add.f32 	%f222, %f222, %f94;
$L__BB1_36:
	add.s32 	%r123, %r123, 8192;
	add.s32 	%r122, %r122, 8192;
	add.s32 	%r121, %r121, 16;
	add.s64 	%rd59, %rd59, 32768;
	setp.ne.s32 	%p20, %r121, 0;
	@%p20 bra 	$L__BB1_4;
	add.s32 	%r125, %r123, -4096;
$L__BB1_38:
	setp.eq.s32 	%p21, %r6, 0;
	@%p21 bra 	$L__BB1_73;
	and.b32  	%r16, %r5, 7;
	setp.lt.u32 	%p22, %r6, 8;
	@%p22 bra 	$L__BB1_57;
	add.s32 	%r17, %r125, %r1;
	setp.ge.s32 	%p23, %r17, %r3;
	@%p23 bra 	$L__BB1_42;
	mul.wide.u32 	%rd25, %r17, 4;
	add.s64 	%rd26, %rd2, %rd25;
	ld.global.f32 	%f96, [%rd26];
	add.f32 	%f222, %f222, %f96;
$L__BB1_42:
	add.s32 	%r78, %r17, 512;
	setp.ge.s32 	%p24, %r78, %r3;
	cvt.u64.u32 	%rd27, %r1;
	cvt.u64.u32 	%rd28, %r125;
	add.s64 	%rd29, %rd28, %rd27;
	shl.b64 	%rd30, %rd29, 2;
	add.s64 	%rd6, %rd2, %rd30;
	@%p24 bra 	$L__BB1_44;
	ld.global.f32 	%f97, [%rd6+2048];
	add.f32 	%f222, %f222, %f97;
$L__BB1_44:
	add.s32 	%r79, %r17, 1024;
	setp.ge.s32 	%p25, %r79, %r3;
	@%p25 bra 	$L__BB1_46;
	ld.global.f32 	%f98, [%rd6+4096];
	add.f32 	%f222, %f222, %f98;
$L__BB1_46:
	add.s32 	%r80, %r17, 1536;
	setp.ge.s32 	%p26, %r80, %r3;
	@%p26 bra 	$L__BB1_48;
	ld.global.f32 	%f99, [%rd6+6144];
	add.f32 	%f222, %f222, %f99;
$L__BB1_48:
	add.s32 	%r81, %r17, 2048;
	setp.ge.s32 	%p27, %r81, %r3;
	@%p27 bra 	$L__BB1_50;
	ld.global.f32 	%f100, [%rd6+8192];
	add.f32 	%f222, %f222, %f100;
$L__BB1_50:
	add.s32 	%r82, %r17, 2560;
	setp.ge.s32 	%p28, %r82, %r3;
	@%p28 bra 	$L__BB1_52;
	ld.global.f32 	%f101, [%rd6+10240];
	add.f32 	%f222, %f222, %f101;
$L__BB1_52:
	add.s32 	%r83, %r17, 3072;
	setp.ge.s32 	%p29, %r83, %r3;
	@%p29 bra 	$L__BB1_54;
	ld.global.f32 	%f102, [%rd6+12288];
	add.f32 	%f222, %f222, %f102;
$L__BB1_54:
	add.s32 	%r84, %r17, 3584;
	setp.ge.s32 	%p30, %r84, %r3;
	@%p30 bra 	$L__BB1_56;
	ld.global.f32 	%f103, [%rd6+14336];
	add.f32 	%f222, %f222, %f103;
$L__BB1_56:
	add.s32 	%r125, %r125, 4096;
$L__BB1_57:
	setp.eq.s32 	%p31, %r16, 0;
	@%p31 bra 	$L__BB1_73;
	and.b32  	%r20, %r5, 3;
	setp.lt.u32 	%p32, %r16, 4;
	@%p32 bra 	$L__BB1_68;
	add.s32 	%r21, %r125, %r1;
	setp.ge.s32 	%p33, %r21, %r3;
	@%p33 bra 	$L__BB1_61;
	mul.wide.u32 	%rd31, %r21, 4;
	add.s64 	%rd32, %rd2, %rd31;
	ld.global.f32 	%f105, [%rd32];
	add.f32 	%f222, %f222, %f105;
$L__BB1_61:
	add.s32 	%r85, %r21, 512;
	setp.ge.s32 	%p34, %r85, %r3;
	cvt.u64.u32 	%rd33, %r1;
	cvt.u64.u32 	%rd34, %r125;
	add.s64 	%rd35, %rd34, %rd33;
	shl.b64 	%rd36, %rd35, 2;
	add.s64 	%rd7, %rd2, %rd36;
	@%p34 bra 	$L__BB1_63;
	ld.global.f32 	%f106, [%rd7+2048];
	add.f32 	%f222, %f222, %f106;
$L__BB1_63:
	add.s32 	%r86, %r21, 1024;
	setp.ge.s32 	%p35, %r86, %r3;
	@%p35 bra 	$L__BB1_65;
	ld.global.f32 	%f107, [%rd7+4096];
	add.f32 	%f222, %f222, %f107;
$L__BB1_65:
	add.s32 	%r87, %r21, 1536;
	setp.ge.s32 	%p36, %r87, %r3;
	@%p36 bra 	$L__BB1_67;
	ld.global.f32 	%f108, [%rd7+6144];
	add.f32 	%f222, %f222, %f108;
$L__BB1_67:
	add.s32 	%r125, %r125, 2048;
$L__BB1_68:
	setp.eq.s32 	%p37, %r20, 0;
	@%p37 bra 	$L__BB1_73;
	add.s32 	%r128, %r1, %r125;
	mul.wide.u32 	%rd38, %r128, 4;
	add.s64 	%rd39, %rd20, %rd38;
	add.s64 	%rd60, %rd1, %rd39;
	neg.s32 	%r127, %r20;
$L__BB1_70:
	.pragma "nounroll";
	setp.ge.s32 	%p38, %r128, %r3;
	@%p38 bra 	$L__BB1_72;
	ld.global.f32 	%f109, [%rd60];
	add.f32 	%f222, %f222, %f109;
$L__BB1_72:
	add.s64 	%rd60, %rd60, 2048;
	add.s32 	%r128, %r128, 512;
	add.s32 	%r127, %r127, 1;
	setp.ne.s32 	%p39, %r127, 0;
	@%p39 bra 	$L__BB1_70;
$L__BB1_73:
	shl.b32 	%r88, %r1, 2;
	mov.u32 	%r89, _ZZ19dev_computeTemplateILi512EEvPfE5shmem;
	add.s32 	%r30, %r89, %r88;
	st.volatile.shared.f32 	[%r30], %f222;
	bar.sync 	0;
	setp.gt.u32 	%p40, %r1, 255;
	@%p40 bra 	$L__BB1_75;
	ld.volatile.shared.f32 	%f110, [%r30+1024];
	add.f32 	%f222, %f222, %f110;
	st.volatile.shared.f32 	[%r30], %f222;
$L__BB1_75:
	bar.sync 	0;
	setp.gt.u32 	%p41, %r1, 127;
	@%p41 bra 	$L__BB1_77;
	ld.volatile.shared.f32 	%f111, [%r30+512];
	add.f32 	%f222, %f222, %f111;
	st.volatile.shared.f32 	[%r30], %f222;
$L__BB1_77:
	bar.sync 	0;
	setp.gt.u32 	%p42, %r1, 63;
	@%p42 bra 	$L__BB1_79;
	ld.volatile.shared.f32 	%f112, [%r30+256];
	add.f32 	%f222, %f222, %f112;
	st.volatile.shared.f32 	[%r30], %f222;
$L__BB1_79:
	bar.sync 	0;
	setp.gt.u32 	%p43, %r1, 31;
	@%p43 bra 	$L__BB1_81;
	ld.volatile.shared.f32 	%f113, [%r30+128];
	add.f32 	%f114, %f222, %f113;
	st.volatile.shared.f32 	[%r30], %f114;
	ld.volatile.shared.f32 	%f115, [%r30+64];
	add.f32 	%f116, %f114, %f115;
	st.volatile.shared.f32 	[%r30], %f116;
	ld.volatile.shared.f32 	%f117, [%r30+32];
	add.f32 	%f118, %f116, %f117;
	st.volatile.shared.f32 	[%r30], %f118;
	ld.volatile.shared.f32 	%f119, [%r30+16];
	add.f32 	%f120, %f118, %f119;
	st.volatile.shared.f32 	[%r30], %f120;
	ld.volatile.shared.f32 	%f121, [%r30+8];
	add.f32 	%f122, %f120, %f121;
	st.volatile.shared.f32 	[%r30], %f122;
	ld.volatile.shared.f32 	%f123, [%r30+4];
	add.f32 	%f124, %f122, %f123;
	st.volatile.shared.f32 	[%r30], %f124;
$L__BB1_81:
	setp.lt.s32 	%p44, %r3, 1;
	bar.sync 	0;
	ld.volatile.shared.f32 	%f125, [_ZZ19dev_computeTemplateILi512EEvPfE5shmem];
	ld.const.f32 	%f126, [templateCoeff];
	mul.f32 	%f74, %f125, %f126;
	@%p44 bra 	$L__BB1_153;
	max.s32 	%r91, %r3, 512;
	add.s32 	%r92, %r91, -1;
	shr.u32 	%r93, %r92, 9;
	add.s32 	%r31, %r93, 1;
	and.b32  	%r32, %r31, 15;
	setp.lt.s32 	%p45, %r3, 7681;
	mov.b32 	%r133, 0;
	@%p45 bra 	$L__BB1_118;
	and.b32  	%r95, %r31, 16777200;
	neg.s32 	%r129, %r95;
	mul.wide.u32 	%rd41, %r1, 4;
	add.s64 	%rd42, %rd20, %rd41;
	add.s64 	%rd43, %rd42, %rd1;
	add.s64 	%rd61, %rd43, 16384;
	mov.b32 	%r131, 4096;
	mov.u32 	%r130, %r1;
$L__BB1_84:
	.pragma "nounroll";
	setp.ge.s32 	%p46, %r130, %r3;
	@%p46 bra 	$L__BB1_86;
	ld.global.f32 	%f127, [%rd61+-16384];
	sub.f32 	%f128, %f127, %f74;
	st.global.f32 	[%rd61+-16384], %f128;
$L__BB1_86:
	add.s32 	%r96, %r130, 512;
	setp.ge.s32 	%p47, %r96, %r3;
	@%p47 bra 	$L__BB1_88;
	ld.global.f32 	%f129, [%rd61+-14336];
	sub.f32 	%f130, %f129, %f74;
	st.global.f32 	[%rd61+-14336], %f130;
$L__BB1_88:
	add.s32 	%r97, %r130, 1024;
	setp.ge.s32 	%p48, %r97, %r3;
	@%p48 bra 	$L__BB1_90;
	ld.global.f32 	%f131, [%rd61+-12288];
	sub.f32 	%f132, %f131, %f74;
	st.global.f32 	[%rd61+-12288], %f132;
$L__BB1_90:
	add.s32 	%r98, %r130, 1536;
	setp.ge.s32 	%p49, %r98, %r3;
	@%p49 bra 	$L__BB1_92;
	ld.global.f32 	%f133, [%rd61+-10240];
	sub.f32 	%f134, %f133, %f74;
	st.global.f32 	[%rd61+-10240], %f134;
$L__BB1_92:
	add.s32 	%r99, %r130, 2048;
	setp.ge.s32 	%p50, %r99, %r3;
	@%p50 bra 	$L__BB1_94;
	ld.global.f32 	%f135, [%rd61+-8192];
	sub.f32 	%f136, %f135, %f74;
	st.global.f32 	[%rd61+-8192], %f136;
$L__BB1_94:
	add.s32 	%r100, %r130, 2560;
	setp.ge.s32 	%p51, %r100, %r3;
	@%p51 bra 	$L__BB1_96;
	ld.global.f32 	%f137, [%rd61+-6144];
	sub.f32 	%f138, %f137, %f74;
	st.global.f32 	[%rd61+-6144], %f138;
$L__BB1_96:
	add.s32 	%r101, %r130, 3072;
	setp.ge.s32 	%p52, %r101, %r3;
	@%p52 bra 	$L__BB1_98;
	ld.global.f32 	%f139, [%rd61+-4096];
	sub.f32 	%f140, %f139, %f74;
	st.global.f32 	[%rd61+-4096], %f140;
$L__BB1_98:
	add.s32 	%r102, %r130, 3584;
	setp.ge.s32 	%p53, %r102, %r3;
	@%p53 bra 	$L__BB1_100;
	ld.global.f32 	%f141, [%rd61+-2048];
	sub.f32 	%f142, %f141, %f74;
	st.global.f32 	[%rd61+-2048], %f142;
$L__BB1_100:
	add.s32 	%r103, %r130, 4096;
	setp.ge.s32 	%p54, %r103, %r3;
	@%p54 bra 	$L__BB1_102;
	ld.global.f32 	%f143, [%rd61];
	sub.f32 	%f144, %f143, %f74;
	st.global.f32 	[%rd61], %f144;
$L__BB1_102:
	add.s32 	%r104, %r130, 4608;
	setp.ge.s32 	%p55, %r104, %r3;
	@%p55 bra 	$L__BB1_104;
	ld.global.f32 	%f145, [%rd61+2048];
	sub.f32 	%f146, %f145, %f74;
	st.global.f32 	[%rd61+2048], %f146;
$L__BB1_104:
	add.s32 	%r105, %r130, 5120;
	setp.ge.s32 	%p56, %r105, %r3;
	@%p56 bra 	$L__BB1_106;
	ld.global.f32 	%f147, [%rd61+4096];
	sub.f32 	%f148, %f147, %f74;
	st.global.f32 	[%rd61+4096], %f148;
$L__BB1_106:
	add.s32 	%r106, %r130, 5632;
	setp.ge.s32 	%p57, %r106, %r3;
	@%p57 bra 	$L__BB1_108;
	ld.global.f32 	%f149, [%rd61+6144];
	sub.f32 	%f150, %f149, %f74;
	st.global.f32 	[%rd61+6144], %f150;
$L__BB1_108:
	add.s32 	%r107, %r130, 6144;
	setp.ge.s32 	%p58, %r107, %r3;
	@%p58 bra 	$L__BB1_110;
	ld.global.f32 	%f151, [%rd61+8192];
	sub.f32 	%f152, %f151, %f74;
	st.global.f32 	[%rd61+8192], %f152;
$L__BB1_110:
	add.s32 	%r108, %r130, 6656;
	setp.ge.s32 	%p59, %r108, %r3;
	@%p59 bra 	$L__BB1_112;
	ld.global.f32 	%f153, [%rd61+10240];
	sub.f32 	%f154, %f153, %f74;
	st.global.f32 	[%rd61+10240], %f154;
$L__BB1_112:
	add.s32 	%r109, %r130, 7168;
	setp.ge.s32 	%p60, %r109, %r3;
	@%p60 bra 	$L__BB1_114;
	ld.global.f32 	%f155, [%rd61+12288];
	sub.f32 	%f156, %f155, %f74;
	st.global.f32 	[%rd61+12288], %f156;
$L__BB1_114:
	add.s32 	%r110, %r130, 7680;
	setp.ge.s32 	%p61, %r110, %r3;
	@%p61 bra 	$L__BB1_116;
	ld.global.f32 	%f157, [%rd61+14336];
	sub.f32 	%f158, %f157, %f74;
	st.global.f32 	[%rd61+14336], %f158;
$L__BB1_116:
	add.s32 	%r131, %r131, 8192;
	add.s32 	%r130, %r130, 8192;
	add.s32 	%r129, %r129, 16;
	add.s64 	%rd61, %rd61, 32768;
	setp.ne.s32 	%p62, %r129, 0;
	@%p62 bra 	$L__BB1_84;
	add.s32 	%r133, %r131, -4096;
$L__BB1_118:
	setp.eq.s32 	%p63, %r32, 0;
	@%p63 bra 	$L__BB1_153;
	and.b32  	%r42, %r31, 7;
	setp.lt.u32 	%p64, %r32, 8;
	@%p64 bra 	$L__BB1_137;
	add.s32 	%r43, %r133, %r1;
	setp.ge.s32 	%p65, %r43, %r3;
	@%p65 bra 	$L__BB1_122;
	mul.wide.u32 	%rd44, %r43, 4;
	add.s64 	%rd45, %rd2, %rd44;
	ld.global.f32 	%f159, [%rd45];
	sub.f32 	%f160, %f159, %f74;
	st.global.f32 	[%rd45], %f160;
$L__BB1_122:
	add.s32 	%r111, %r43, 512;
	setp.ge.s32 	%p66, %r111, %r3;
	cvt.u64.u32 	%rd46, %r1;
	cvt.u64.u32 	%rd47, %r133;
	add.s64 	%rd48, %rd47, %rd46;
	shl.b64 	%rd49, %rd48, 2;
	add.s64 	%rd14, %rd2, %rd49;
	@%p66 bra 	$L__BB1_124;
	ld.global.f32 	%f161, [%rd14+2048];
	sub.f32 	%f162, %f161, %f74;
	st.global.f32 	[%rd14+2048], %f162;
$L__BB1_124:
	add.s32 	%r112, %r43, 1024;
	setp.ge.s32 	%p67, %r112, %r3;
	@%p67 bra 	$L__BB1_126;
	ld.global.f32 	%f163, [%rd14+4096];
	sub.f32 	%f164, %f163, %f74;
	st.global.f32 	[%rd14+4096], %f164;
$L__BB1_126:
	add.s32 	%r113, %r43, 1536;
	setp.ge.s32 	%p68, %r113, %r3;
	@%p68 bra 	$L__BB1_128;
	ld.global.f32 	%f165, [%rd14+6144];
	sub.f32 	%f166, %f165, %f74;
	st.global.f32 	[%rd14+6144], %f166;
$L__BB1_128:
	add.s32 	%r114, %r43, 2048;
	setp.ge.s32 	%p69, %r114, %r3;
	@%p69 bra 	$L__BB1_130;
	ld.global.f32 	%f167, [%rd14+8192];
	sub.f32 	%f168, %f167, %f74;
	st.global.f32 	[%rd14+8192], %f168;
$L__BB1_130:
	add.s32 	%r115, %r43, 2560;
	setp.ge.s32 	%p70, %r115, %r3;
	@%p70 bra 	$L__BB1_132;
	ld.global.f32 	%f169, [%rd14+10240];
	sub.f32 	%f170, %f169, %f74;
	st.global.f32 	[%rd14+10240], %f170;
$L__BB1_132:
	add.s32 	%r116, %r43, 3072;
	setp.ge.s32 	%p71, %r116, %r3;
	@%p71 bra 	$L__BB1_134;
	ld.global.f32 	%f171, [%rd14+12288];
	sub.f32 	%f172, %f171, %f74;
	st.global.f32 	[%rd14+12288], %f172;
$L__BB1_134:
	add.s32 	%r117, %r43, 3584;
	setp.ge.s32 	%p72, %r117, %r3;
	@%p72 bra 	$L__BB1_136;
	ld.global.f32 	%f173, [%rd14+14336];
	sub.f32 	%f174, %f173, %f74;
	st.global.f32 	[%rd14+14336], %f174;
$L__BB1_136:
	add.s32 	%r133, %r133, 4096;
$L__BB1_137:
	setp.eq.s32 	%p73, %r42, 0;
	@%p73 bra 	$L__BB1_153;
	and.b32  	%r46, %r31, 3;
	setp.lt.u32 	%p74, %r42, 4;
	@%p74 bra 	$L__BB1_148;
	add.s32 	%r47, %r133, %r1;
	setp.ge.s32 	%p75, %r47, %r3;
	@%p75 bra 	$L__BB1_141;
	mul.wide.u32 	%rd50, %r47, 4;
	add.s64 	%rd51, %rd2, %rd50;
	ld.global.f32 	%f175, [%rd51];
	sub.f32 	%f176, %f175, %f74;
	st.global.f32 	[%rd51], %f176;
$L__BB1_141:
	add.s32 	%r118, %r47, 512;
	setp.ge.s32 	%p76, %r118, %r3;
	cvt.u64.u32 	%rd52, %r1;
	cvt.u64.u32 	%rd53, %r133;
	add.s64 	%rd54, %rd53, %rd52;
	shl.b64 	%rd55, %rd54, 2;
	add.s64 	%rd15, %rd2, %rd55;
	@%p76 bra 	$L__BB1_143;
	ld.global.f32 	%f177, [%rd15+2048];
	sub.f32 	%f178, %f177, %f74;
	st.global.f32 	[%rd15+2048], %f178;
$L__BB1_143:
	add.s32 	%r119, %r47, 1024;
	setp.ge.s32 	%p77, %r119, %r3;
	@%p77 bra 	$L__BB1_145;
	ld.global.f32 	%f179, [%rd15+4096];
	sub.f32 	%f180, %f179, %f74;
	st.global.f32 	[%rd15+4096], %f180;
$L__BB1_145:
	add.s32 	%r120, %r47, 1536;
	setp.ge.s32 	%p78, %r120, %r3;
	@%p78 bra 	$L__BB1_147;
	ld.global.f32 	%f181, [%rd15+6144];
	sub.f32 	%f182, %f181, %f74;
	st.global.f32 	[%rd15+6144], %f182;
$L__BB1_147:
	add.s32 	%r133, %r133, 2048;
$L__BB1_148:
	setp.eq.s32 	%p79, %r46, 0;
	@%p79 bra 	$L__BB1_153;
	add.s32 	%r136, %r1, %r133;
	mul.wide.u32 	%rd57, %r136, 4;
	add.s64 	%rd58, %rd20, %rd57;
	add.s64 	%rd62, %rd1, %rd58;
	neg.s32 	%r135, %r46;
$L__BB1_150:
	.pragma "nounroll";
	setp.ge.s32 	%p80, %r136, %r3;
	@%p80 bra 	$L__BB1_152;
	ld.global.f32 	%f183, [%rd62];
	sub.f32 	%f184, %f183, %f74;
	st.global.f32 	[%rd62], %f184;
$L__BB1_152:
	add.s64 	%rd62, %rd62, 2048;
	add.s32 	%r136, %r136, 512;
	add.s32 	%r135, %r135, 1;
	setp.ne.s32 	%p81, %r135, 0;
	@%p81 bra 	$L__BB1_150;
$L__BB1_153:
	ret;

}
	// .globl	_Z9dev_nxcorILi64ELi3EEvPKfS1_Pf
.visible .entry _Z9dev_nxcorILi64ELi3EEvPKfS1_Pf(
	.param .u64 .ptr .align 1 _Z9dev_nxcorILi64ELi3EEvPKfS1_Pf_param_0,
	.param .u64 .ptr .align 1 _Z9dev_nxcorILi64ELi3EEvPKfS1_Pf_param_1,
	.param .u64 .ptr .align 1 _Z9dev_nxcorILi64ELi3EEvPKfS1_Pf_param_2
)
{
	.reg .pred 	%p<29>;
	.reg .b16 	%rs<3>;
	.reg .b32 	%r<112>;
	.reg .b32 	%f<200>;
	.reg .b64 	%rd<37>;
	// demoted variable
	.shared .align 4 .b8 _ZZ9dev_nxcorILi64ELi3EEvPKfS1_PfE5shmem[1024];
	ld.param.u64 	%rd8, [_Z9dev_nxcorILi64ELi3EEvPKfS1_Pf_param_0];
	ld.param.u64 	%rd7, [_Z9dev_nxcorILi64ELi3EEvPKfS1_Pf_param_1];
	ld.param.u64 	%rd9, [_Z9dev_nxcorILi64ELi3EEvPKfS1_Pf_param_2];
	cvta.to.global.u64 	%rd1, %rd8;
	cvta.to.global.u64 	%rd2, %rd9;
	mov.u32 	%r1, %tid.x;
	mov.u32 	%r50, %ctaid.x;
	mov.u32 	%r51, %ctaid.y;
	mul.lo.s32 	%r2, %r51, 3;
	ld.const.u32 	%r52, [imageSize];
	mul.lo.s32 	%r3, %r52, %r50;
	ld.const.u32 	%r4, [templateSize];
	mul.lo.s32 	%r5, %r4, %r50;
	ld.const.u32 	%r6, [resultSize];
	mul.lo.s32 	%r53, %r6, %r50;
	cvt.s64.s32 	%rd3, %r53;
	ld.const.u32 	%r7, [resultNX];
	div.s32 	%r54, 64, %r7;
	min.s32 	%r8, %r54, 4;
	cvt.s8.s32 	%rs1, %r8;
	div.s16 	%rs2, 64, %rs1;
	cvt.u32.u16 	%r55, %rs2;
	cvt.s32.s8 	%r9, %r55;
	div.u32 	%r10, %r1, %r9;
	mul.lo.s32 	%r56, %r10, %r9;
	sub.s32 	%r11, %r1, %r56;
	ld.const.u32 	%r12, [templateNX];
	div.s32 	%r57, %r12, %r8;
	mul.lo.s32 	%r13, %r57, %r10;
	add.s32 	%r58, %r10, 1;
	setp.lt.s32 	%p2, %r58, %r8;
	add.s32 	%r59, %r13, %r57;
	selp.b32 	%r14, %r59, %r12, %p2;
	ld.const.u32 	%r15, [imageNX];
	setp.lt.s32 	%p3, %r4, 1;
	mov.f32 	%f176, 0f00000000;
	mov.f32 	%f177, %f176;
	mov.f32 	%f178, %f176;
	@%p3 bra 	$L__BB2_15;
	cvt.u64.u32 	%rd10, %r1;
	cvt.s64.s32 	%rd11, %r3;
	add.s64 	%rd12, %rd11, %rd10;
	shl.b64 	%rd13, %rd12, 2;
	add.s64 	%rd4, %rd1, %rd13;
	mul.lo.s32 	%r61, %r15, %r2;
	mul.wide.s32 	%rd14, %r61, 4;
	add.s64 	%rd15, %rd4, %rd14;
	mul.wide.s32 	%rd16, %r15, 4;
	add.s64 	%rd17, %rd15, %rd16;
	ld.global.f32 	%f174, [%rd17];
	ld.global.f32 	%f175, [%rd15];
	setp.lt.s32 	%p4, %r11, %r7;
	setp.lt.s32 	%p5, %r10, %r8;
	and.pred  	%p6, %p5, %p4;
	setp.gt.s32 	%p7, %r14, %r13;
	and.pred  	%p1, %p6, %p7;
	sub.s32 	%r62, %r14, %r13;
	and.b32  	%r16, %r62, 7;
	add.s32 	%r63, %r13, %r11;
	shl.b32 	%r64, %r13, 2;
	mov.u32 	%r65, _ZZ9dev_nxcorILi64ELi3EEvPKfS1_PfE5shmem;
	add.s32 	%r17, %r65, %r64;
	shl.b32 	%r66, %r63, 2;
	add.s32 	%r67, %r65, %r66;
	add.s32 	%r18, %r67, 256;
	add.s32 	%r104, %r15, %r61;
	cvt.s64.s32 	%rd18, %r5;
	add.s64 	%rd5, %rd18, %rd10;
	cvta.to.global.u64 	%rd6, %rd7;
	mov.b32 	%r103, 0;
	mov.f32 	%f176, 0f00000000;
	not.pred 	%p8, %p1;
$L__BB2_2:
	mov.f32 	%f7, %f175;
	mov.f32 	%f175, %f174;
	add.s32 	%r104, %r15, %r104;
	cvt.s64.s32 	%rd19, %r103;
	add.s64 	%rd20, %rd5, %rd19;
	shl.b64 	%rd21, %rd20, 2;
	add.s64 	%rd22, %rd6, %rd21;
	ld.global.f32 	%f65, [%rd22];
	shl.b32 	%r68, %r1, 2;
	mov.u32 	%r69, _ZZ9dev_nxcorILi64ELi3EEvPKfS1_PfE5shmem;
	add.s32 	%r70, %r69, %r68;
	st.shared.f32 	[%r70], %f65;
	mul.wide.s32 	%rd23, %r104, 4;
	add.s64 	%rd24, %rd4, %rd23;
	ld.global.f32 	%f174, [%rd24];
	st.shared.f32 	[%r70+256], %f7;
	st.shared.f32 	[%r70+512], %f175;
	st.shared.f32 	[%r70+768], %f174;
	bar.sync 	0;
	@%p8 bra 	$L__BB2_14;
	setp.eq.s32 	%p9, %r16, 0;
	mov.u32 	%r105, %r13;
	@%p9 bra 	$L__BB2_11;
	add.s32 	%r105, %r13, 1;
	setp.eq.s32 	%p10, %r16, 1;
	ld.shared.f32 	%f66, [%r17];
	ld.shared.f32 	%f67, [%r18];
	fma.rn.f32 	%f177, %f66, %f67, %f177;
	ld.shared.f32 	%f68, [%r18+256];
	fma.rn.f32 	%f176, %f66, %f68, %f176;
	ld.shared.f32 	%f69, [%r18+512];
	fma.rn.f32 	%f178, %f66, %f69, %f178;
	@%p10 bra 	$L__BB2_11;
	add.s32 	%r105, %r13, 2;
	setp.eq.s32 	%p11, %r16, 2;
	ld.shared.f32 	%f70, [%r17+4];
	ld.shared.f32 	%f71, [%r18+4];
	fma.rn.f32 	%f177, %f70, %f71, %f177;
	ld.shared.f32 	%f72, [%r18+260];
	fma.rn.f32 	%f176, %f70, %f72, %f176;
	ld.shared.f32 	%f73, [%r18+516];
	fma.rn.f32 	%f178, %f70, %f73, %f178;
	@%p11 bra 	$L__BB2_11;
	add.s32 	%r105, %r13, 3;
	setp.eq.s32 	%p12, %r16, 3;
	ld.shared.f32 	%f74, [%r17+8];
	ld.shared.f32 	%f75, [%r18+8];
	fma.rn.f32 	%f177, %f74, %f75, %f177;
	ld.shared.f32 	%f76, [%r18+264];
	fma.rn.f32 	%f176, %f74, %f76, %f176;
	ld.shared.f32 	%f77, [%r18+520];
	fma.rn.f32 	%f178, %f74, %f77, %f178;
	@%p12 bra 	$L__BB2_11;
	add.s32 	%r105, %r13, 4;
	setp.eq.s32 	%p13, %r16, 4;
	ld.shared.f32 	%f78, [%r17+12];
	ld.shared.f32 	%f79, [%r18+12];
	fma.rn.f32 	%f177, %f78, %f79, %f177;
	ld.shared.f32 	%f80, [%r18+268];
	fma.rn.f32 	%f176, %f78, %f80, %f176;
	ld.shared.f32 	%f81, [%r18+524];
	fma.rn.f32 	%f178, %f78, %f81, %f178;
	@%p13 bra 	$L__BB2_11;
	add.s32 	%r105, %r13, 5;
	setp.eq.s32 	%p14, %r16, 5;
	ld.shared.f32 	%f82, [%r17+16];
	ld.shared.f32 	%f83, [%r18+16];
	fma.rn.f32 	%f177, %f82, %f83, %f177;
	ld.shared.f32 	%f84, [%r18+272];
	fma.rn.f32 	%f176, %f82, %f84, %f176;
	ld.shared.f32 	%f85, [%r18+528];
	fma.rn.f32 	%f178, %f82, %f85, %f178;
	@%p14 bra 	$L__BB2_11;
	add.s32 	%r105, %r13, 6;
	setp.eq.s32 	%p15, %r16, 6;
	ld.shared.f32 	%f86, [%r17+20];
	ld.shared.f32 	%f87, [%r18+20];
	fma.rn.f32 	%f177, %f86, %f87, %f177;
	ld.shared.f32 	%f88, [%r18+276];
	fma.rn.f32 	%f176, %f86, %f88, %f176;
	ld.shared.f32 	%f89, [%r18+532];
	fma.rn.f32 	%f178, %f86, %f89, %f178;
	@%p15 bra 	$L__BB2_11;
	add.s32 	%r105, %r13, 7;
	ld.shared.f32 	%f90, [%r17+24];
	ld.shared.f32 	%f91, [%r18+24];
	fma.rn.f32 	%f177, %f90, %f91, %f177;
	ld.shared.f32 	%f92, [%r18+280];
	fma.rn.f32 	%f176, %f90, %f92, %f176;
	ld.shared.f32 	%f93, [%r18+536];
	fma.rn.f32 	%f178, %f90, %f93, %f178;
$L__BB2_11:
	sub.s32 	%r71, %r13, %r14;
	setp.gt.u32 	%p16, %r71, -8;
	@%p16 bra 	$L__BB2_14;
	shl.b32 	%r72, %r105, 2;
	mov.u32 	%r73, _ZZ9dev_nxcorILi64ELi3EEvPKfS1_PfE5shmem;
	add.s32 	%r74, %r73, %r72;
	add.s32 	%r106, %r74, 16;
$L__BB2_13:
	.pragma "nounroll";
	add.s32 	%r75, %r105, %r11;
	ld.shared.f32 	%f94, [%r106+-16];
	shl.b32 	%r76, %r75, 2;
	mov.u32 	%r77, _ZZ9dev_nxcorILi64ELi3EEvPKfS1_PfE5shmem;
	add.s32 	%r78, %r77, %r76;
	ld.shared.f32 	%f95, [%r78+256];
	fma.rn.f32 	%f96, %f94, %f95, %f177;
	ld.shared.f32 	%f97, [%r78+512];
	fma.rn.f32 	%f98, %f94, %f97, %f176;
	ld.shared.f32 	%f99, [%r78+768];
	fma.rn.f32 	%f100, %f94, %f99, %f178;
	ld.shared.f32 	%f101, [%r106+-12];
	ld.shared.f32 	%f102, [%r78+260];
	fma.rn.f32 	%f103, %f101, %f102, %f96;
	ld.shared.f32 	%f104, [%r78+516];
	fma.rn.f32 	%f105, %f101, %f104, %f98;
	ld.shared.f32 	%f106, [%r78+772];
	fma.rn.f32 	%f107, %f101, %f106, %f100;
	ld.shared.f32 	%f108, [%r106+-8];
	ld.shared.f32 	%f109, [%r78+264];
	fma.rn.f32 	%f110, %f108, %f109, %f103;
	ld.shared.f32 	%f111, [%r78+520];
	fma.rn.f32 	%f112, %f108, %f111, %f105;
	ld.shared.f32 	%f113, [%r78+776];
	fma.rn.f32 	%f114, %f108, %f113, %f107;
	ld.shared.f32 	%f115, [%r106+-4];
	ld.shared.f32 	%f116, [%r78+268];
	fma.rn.f32 	%f117, %f115, %f116, %f110;
	ld.shared.f32 	%f118, [%r78+524];
	fma.rn.f32 	%f119, %f115, %f118, %f112;
	ld.shared.f32 	%f120, [%r78+780];
	fma.rn.f32 	%f121, %f115, %f120, %f114;
	ld.shared.f32 	%f122, [%r106];
	ld.shared.f32 	%f123, [%r78+272];
	fma.rn.f32 	%f124, %f122, %f123, %f117;
	ld.shared.f32 	%f125, [%r78+528];
	fma.rn.f32 	%f126, %f122, %f125, %f119;
	ld.shared.f32 	%f127, [%r78+784];
	fma.rn.f32 	%f128, %f122, %f127, %f121;
	ld.shared.f32 	%f129, [%r106+4];
	ld.shared.f32 	%f130, [%r78+276];
	fma.rn.f32 	%f131, %f129, %f130, %f124;
	ld.shared.f32 	%f132, [%r78+532];
	fma.rn.f32 	%f133, %f129, %f132, %f126;
	ld.shared.f32 	%f134, [%r78+788];
	fma.rn.f32 	%f135, %f129, %f134, %f128;
	ld.shared.f32 	%f136, [%r106+8];
	ld.shared.f32 	%f137, [%r78+280];
	fma.rn.f32 	%f138, %f136, %f137, %f131;
	ld.shared.f32 	%f139, [%r78+536];
	fma.rn.f32 	%f140, %f136, %f139, %f133;
	ld.shared.f32 	%f141, [%r78+792];
	fma.rn.f32 	%f142, %f136, %f141, %f135;
	ld.shared.f32 	%f143, [%r106+12];
	ld.shared.f32 	%f144, [%r78+284];
	fma.rn.f32 	%f177, %f143, %f144, %f138;
	ld.shared.f32 	%f145, [%r78+540];
	fma.rn.f32 	%f176, %f143, %f145, %f140;
	ld.shared.f32 	%f146, [%r78+796];
	fma.rn.f32 	%f178, %f143, %f146, %f142;
	add.s32 	%r105, %r105, 8;
	add.s32 	%r106, %r106, 32;
	setp.lt.s32 	%p17, %r105, %r14;
	@%p17 bra 	$L__BB2_13;
$L__BB2_14:
	bar.sync 	0;
	add.s32 	%r103, %r12, %r103;
	setp.lt.s32 	%p18, %r103, %r4;
	@%p18 bra 	$L__BB2_2;
$L__BB2_15:
	shl.b32 	%r79, %r1, 2;
	mov.u32 	%r80, _ZZ9dev_nxcorILi64ELi3EEvPKfS1_PfE5shmem;
	add.s32 	%r81, %r80, %r79;
	st.shared.f32 	[%r81], %f177;
	st.shared.f32 	[%r81+256], %f176;
	st.shared.f32 	[%r81+512], %f178;
	bar.sync 	0;
	add.s32 	%r110, %r11, %r9;
	setp.gt.s32 	%p19, %r110, 63;
	@%p19 bra 	$L__BB2_22;
	sub.s32 	%r82, 2, %r10;
	mad.lo.s32 	%r83, %r82, %r9, %r1;
	max.s32 	%r84, %r83, 64;
	sub.s32 	%r85, %r84, %r83;
	setp.ne.s32 	%p20, %r85, 0;
	selp.u32 	%r86, 1, 0, %p20;
	selp.s32 	%r87, -1, 0, %p20;
	add.s32 	%r88, %r85, %r87;
	div.u32 	%r89, %r88, %r9;
	add.s32 	%r38, %r89, %r86;
	and.b32  	%r90, %r38, 3;
	setp.eq.s32 	%p21, %r90, 3;
	@%p21 bra 	$L__BB2_19;
	add.s32 	%r91, %r38, 1;
	and.b32  	%r92, %r91, 3;
	neg.s32 	%r108, %r92;
$L__BB2_18:
	.pragma "nounroll";
	shl.b32 	%r93, %r110, 2;
	add.s32 	%r95, %r80, %r93;
	ld.shared.f32 	%f147, [%r95];
	add.f32 	%f177, %f147, %f177;
	ld.shared.f32 	%f148, [%r95+256];
	add.f32 	%f176, %f148, %f176;
	ld.shared.f32 	%f149, [%r95+512];
	add.f32 	%f178, %f149, %f178;
	add.s32 	%r110, %r110, %r9;
	add.s32 	%r108, %r108, 1;
	setp.ne.s32 	%p22, %r108, 0;
	@%p22 bra 	$L__BB2_18;
$L__BB2_19:
	setp.lt.u32 	%p23, %r38, 3;
	@%p23 bra 	$L__BB2_22;
	shl.b32 	%r99, %r9, 2;
$L__BB2_21:
	shl.b32 	%r96, %r110, 2;
	add.s32 	%r98, %r80, %r96;
	ld.shared.f32 	%f150, [%r98];
	add.f32 	%f151, %f150, %f177;
	ld.shared.f32 	%f152, [%r98+256];
	add.f32 	%f153, %f152, %f176;
	ld.shared.f32 	%f154, [%r98+512];
	add.f32 	%f155, %f154, %f178;
	add.s32 	%r100, %r98, %r99;
	ld.shared.f32 	%f156, [%r100];
	add.f32 	%f157, %f156, %f151;
	ld.shared.f32 	%f158, [%r100+256];
	add.f32 	%f159, %f158, %f153;
	ld.shared.f32 	%f160, [%r100+512];
	add.f32 	%f161, %f160, %f155;
	add.s32 	%r101, %r100, %r99;
	ld.shared.f32 	%f162, [%r101];
	add.f32 	%f163, %f162, %f157;
	ld.shared.f32 	%f164, [%r101+256];
	add.f32 	%f165, %f164, %f159;
	ld.shared.f32 	%f166, [%r101+512];
	add.f32 	%f167, %f166, %f161;
	add.s32 	%r102, %r101, %r99;
	ld.shared.f32 	%f168, [%r102];
	add.f32 	%f177, %f168, %f163;
	ld.shared.f32 	%f169, [%r102+256];
	add.f32 	%f176, %f169, %f165;
	ld.shared.f32 	%f170, [%r102+512];
	add.f32 	%f178, %f170, %f167;
	add.s32 	%r110, %r99, %r110;
	setp.lt.s32 	%p24, %r110, 64;
	@%p24 bra 	$L__BB2_21;
$L__BB2_22:
	bar.sync 	0;
	setp.ge.s32 	%p25, %r1, %r7;
	@%p25 bra 	$L__BB2_29;
	mad.lo.s32 	%r47, %r7, %r2, %r1;
	setp.ge.s32 	%p26, %r47, %r6;
	@%p26 bra 	$L__BB2_25;
	cvt.s64.s32 	%rd25, %r47;
	add.s64 	%rd26, %rd25, %rd3;
	shl.b64 	%rd27, %rd26, 2;
	add.s64 	%rd28, %rd2, %rd27;
	st.global.f32 	[%rd28], %f177;
$L__BB2_25:
	add.s32 	%r48, %r7, %r47;
	setp.ge.s32 	%p27, %r48, %r6;
	@%p27 bra 	$L__BB2_27;
	cvt.s64.s32 	%rd29, %r48;
	add.s64 	%rd30, %rd29, %rd3;
	shl.b64 	%rd31, %rd30, 2;
	add.s64 	%rd32, %rd2, %rd31;
	st.global.f32 	[%rd32], %f176;
$L__BB2_27:
	add.s32 	%r49, %r48, %r7;
	setp.ge.s32 	%p28, %r49, %r6;
	@%p28 bra 	$L__BB2_29;
	cvt.s64.s32 	%rd33, %r49;
	add.s64 	%rd34, %rd33, %rd3;
	shl.b64 	%rd35, %rd34, 2;
	add.s64 	%rd36, %rd2, %rd35;
	st.global.f32 	[%rd36], %f178;
$L__BB2_29:
	ret;

}
	// .globl	_Z9dev_nxcorILi128ELi3EEvPKfS1_Pf
.visible .entry _Z9dev_nxcorILi128ELi3EEvPKfS1_Pf(
	.param .u64 .ptr .align 1 _Z9dev_nxcorILi128ELi3EEvPKfS1_Pf_param_0,
	.param .u64 .ptr .align 1 _Z9dev_nxcorILi128ELi3EEvPKfS1_Pf_param_1,
	.param .u64 .ptr .align 1 _Z9dev_nxcorILi128ELi3EEvPKfS1_Pf_param_2
)
{
	.reg .pred 	%p<29>;
	.reg .b16 	%rs<3>;
	.reg .b32 	%r<111>;
	.reg .b32 	%f<200>;
	.reg .b64 	%rd<37>;
	// demoted variable
	.shared .align 4 .b8 _ZZ9dev_nxcorILi128ELi3EEvPKfS1_PfE5shmem[2048];
	ld.param.u64 	%rd8, [_Z9dev_nxcorILi128ELi3EEvPKfS1_Pf_param_0];
	ld.param.u64 	%rd7, [_Z9dev_nxcorILi128ELi3EEvPKfS1_Pf_param_1];
	ld.param.u64 	%rd9, [_Z9dev_nxcorILi128ELi3EEvPKfS1_Pf_param_2];
	cvta.to.global.u64 	%rd1, %rd8;
	cvta.to.global.u64 	%rd2, %rd9;
	mov.u32 	%r1, %tid.x;
	mov.u32 	%r50, %ctaid.x;
	mov.u32 	%r51, %ctaid.y;
	mul.lo.s32 	%r2, %r51, 3;
	ld.const.u32 	%r52, [imageSize];
	mul.lo.s32 	%r3, %r52, %r50;
	ld.const.u32 	%r4, [templateSize];
	mul.lo.s32 	%r5, %r4, %r50;
	ld.const.u32 	%r6, [resultSize];
	mul.lo.s32 	%r53, %r6, %r50;
	cvt.s64.s32 	%rd3, %r53;
	ld.const.u32 	%r7, [resultNX];
	div.s32 	%r54, 128, %r7;
	min.s32 	%r8, %r54, 4;
	cvt.u16.u32 	%rs1, %r8;
	div.s16 	%rs2, 128, %rs1;
	cvt.s32.s16 	%r9, %rs2;
	div.u32 	%r10, %r1, %r9;
	mul.lo.s32 	%r55, %r10, %r9;
	sub.s32 	%r11, %r1, %r55;
	ld.const.u32 	%r12, [templateNX];
	div.s32 	%r56, %r12, %r8;
	mul.lo.s32 	%r13, %r56, %r10;
	add.s32 	%r57, %r10, 1;
	setp.lt.s32 	%p2, %r57, %r8;
	add.s32 	%r58, %r13, %r56;
	selp.b32 	%r14, %r58, %r12, %p2;
	ld.const.u32 	%r15, [imageNX];
	setp.lt.s32 	%p3, %r4, 1;
	mov.f32 	%f176, 0f00000000;
	mov.f32 	%f177, %f176;
	mov.f32 	%f178, %f176;
	@%p3 bra 	$L__BB3_15;
	cvt.u64.u32 	%rd10, %r1;
	cvt.s64.s32 	%rd11, %r3;
	add.s64 	%rd12, %rd11, %rd10;
	shl.b64 	%rd13, %rd12, 2;
	add.s64 	%rd4, %rd1, %rd13;
	mul.lo.s32 	%r60, %r15, %r2;
	mul.wide.s32 	%rd14, %r60, 4;
	add.s64 	%rd15, %rd4, %rd14;
	mul.wide.s32 	%rd16, %r15, 4;
	add.s64 	%rd17, %rd15, %rd16;
	ld.global.f32 	%f174, [%rd17];
	ld.global.f32 	%f175, [%rd15];
	setp.lt.s32 	%p4, %r11, %r7;
	setp.lt.s32 	%p5, %r10, %r8;
	and.pred  	%p6, %p5, %p4;
	setp.gt.s32 	%p7, %r14, %r13;
	and.pred  	%p1, %p6, %p7;
	sub.s32 	%r61, %r14, %r13;
	and.b32  	%r16, %r61, 7;
	add.s32 	%r62, %r13, %r11;
	shl.b32 	%r63, %r13, 2;
	mov.u32 	%r64, _ZZ9dev_nxcorILi128ELi3EEvPKfS1_PfE5shmem;
	add.s32 	%r17, %r64, %r63;
	shl.b32 	%r65, %r62, 2;
	add.s32 	%r66, %r64, %r65;
	add.s32 	%r18, %r66, 512;
	add.s32 	%r103, %r15, %r60;
	cvt.s64.s32 	%rd18, %r5;
	add.s64 	%rd5, %rd18, %rd10;
	cvta.to.global.u64 	%rd6, %rd7;
	mov.b32 	%r102, 0;
	mov.f32 	%f176, 0f00000000;
	not.pred 	%p8, %p1;
$L__BB3_2:
	mov.f32 	%f7, %f175;
	mov.f32 	%f175, %f174;
	add.s32 	%r103, %r15, %r103;
	cvt.s64.s32 	%rd19, %r102;
	add.s64 	%rd20, %rd5, %rd19;
	shl.b64 	%rd21, %rd20, 2;
	add.s64 	%rd22, %rd6, %rd21;
	ld.global.f32 	%f65, [%rd22];
	shl.b32 	%r67, %r1, 2;
	mov.u32 	%r68, _ZZ9dev_nxcorILi128ELi3EEvPKfS1_PfE5shmem;
	add.s32 	%r69, %r68, %r67;
	st.shared.f32 	[%r69], %f65;
	mul.wide.s32 	%rd23, %r103, 4;
	add.s64 	%rd24, %rd4, %rd23;
	ld.global.f32 	%f174, [%rd24];
	st.shared.f32 	[%r69+512], %f7;
	st.shared.f32 	[%r69+1024], %f175;
	st.shared.f32 	[%r69+1536], %f174;
	bar.sync 	0;
	@%p8 bra 	$L__BB3_14;
	setp.eq.s32 	%p9, %r16, 0;
	mov.u32 	%r104, %r13;
	@%p9 bra 	$L__BB3_11;
	add.s32 	%r104, %r13, 1;
	setp.eq.s32 	%p10, %r16, 1;
	ld.shared.f32 	%f66, [%r17];
	ld.shared.f32 	%f67, [%r18];
	fma.rn.f32 	%f177, %f66, %f67, %f177;
	ld.shared.f32 	%f68, [%r18+512];
	fma.rn.f32 	%f176, %f66, %f68, %f176;
	ld.shared.f32 	%f69, [%r18+1024];
	fma.rn.f32 	%f178, %f66, %f69, %f178;
	@%p10 bra 	$L__BB3_11;
	add.s32 	%r104, %r13, 2;
	setp.eq.s32 	%p11, %r16, 2;
	ld.shared.f32 	%f70, [%r17+4];
	ld.shared.f32 	%f71, [%r18+4];
	fma.rn.f32 	%f177, %f70, %f71, %f177;
	ld.shared.f32 	%f72, [%r18+516];
	fma.rn.f32 	%f176, %f70, %f72, %f176;
	ld.shared.f32 	%f73, [%r18+1028];
	fma.rn.f32 	%f178, %f70, %f73, %f178;
	@%p11 bra 	$L__BB3_11;
	add.s32 	%r104, %r13, 3;
	setp.eq.s32 	%p12, %r16, 3;
	ld.shared.f32 	%f74, [%r17+8];
	ld.shared.f32 	%f75, [%r18+8];
	fma.rn.f32 	%f177, %f74, %f75, %f177;
	ld.shared.f32 	%f76, [%r18+520];
	fma.rn.f32 	%f176, %f74, %f76, %f176;
	ld.shared.f32 	%f77, [%r18+1032];
	fma.rn.f32 	%f178, %f74, %f77, %f178;
	@%p12 bra 	$L__BB3_11;
	add.s32 	%r104, %r13, 4;
	setp.eq.s32 	%p13, %r16, 4;
	ld.shared.f32 	%f78, [%r17+12];
	ld.shared.f32 	%f79, [%r18+12];
	fma.rn.f32 	%f177, %f78, %f79, %f177;
	ld.shared.f32 	%f80, [%r18+524];
	fma.rn.f32 	%f176, %f78, %f80, %f176;
	ld.shared.f32 	%f81, [%r18+1036];
	fma.rn.f32 	%f178, %f78, %f81, %f178;
	@%p13 bra 	$L__BB3_11;
	add.s32 	%r104, %r13, 5;
	setp.eq.s32 	%p14, %r16, 5;
	ld.shared.f32 	%f82, [%r17+16];
	ld.shared.f32 	%f83, [%r18+16];
	fma.rn.f32 	%f177, %f82, %f83, %f177;
	ld.shared.f32 	%f84, [%r18+528];
	fma.rn.f32 	%f176, %f82, %f84, %f176;
	ld.shared.f32 	%f85, [%r18+1040];
	fma.rn.f32 	%f178, %f82, %f85, %f178;
	@%p14 bra 	$L__BB3_11;
	add.s32 	%r104, %r13, 6;
	setp.eq.s32 	%p15, %r16, 6;
	ld.shared.f32 	%f86, [%r17+20];
	ld.shared.f32 	%f87, [%r18+20];
	fma.rn.f32 	%f177, %f86, %f87, %f177;
	ld.shared.f32 	%f88, [%r18+532];
	fma.rn.f32 	%f176, %f86, %f88, %f176;
	ld.shared.f32 	%f89, [%r18+1044];
	fma.rn.f32 	%f178, %f86, %f89, %f178;
	@%p15 bra 	$L__BB3_11;
	add.s32 	%r104, %r13, 7;
	ld.shared.f32 	%f90, [%r17+24];
	ld.shared.f32 	%f91, [%r18+24];
	fma.rn.f32 	%f177, %f90, %f91, %f177;
	ld.shared.f32 	%f92, [%r18+536];
	fma.rn.f32 	%f176, %f90, %f92, %f176;
	ld.shared.f32 	%f93, [%r18+1048];
	fma.rn.f32 	%f178, %f90, %f93, %f178;
$L__BB3_11:
	sub.s32 	%r70, %r13, %r14;
	setp.gt.u32 	%p16, %r70, -8;
	@%p16 bra 	$L__BB3_14;
	shl.b32 	%r71, %r104, 2;
	mov.u32 	%r72, _ZZ9dev_nxcorILi128ELi3EEvPKfS1_PfE5shmem;
	add.s32 	%r73, %r72, %r71;
	add.s32 	%r105, %r73, 16;
$L__BB3_13:
	.pragma "nounroll";
	add.s32 	%r74, %r104, %r11;
	ld.shared.f32 	%f94, [%r105+-16];
	shl.b32 	%r75, %r74, 2;
	mov.u32 	%r76, _ZZ9dev_nxcorILi128ELi3EEvPKfS1_PfE5shmem;
	add.s32 	%r77, %r76, %r75;
	ld.shared.f32 	%f95, [%r77+512];
	fma.rn.f32 	%f96, %f94, %f95, %f177;
	ld.shared.f32 	%f97, [%r77+1024];
	fma.rn.f32 	%f98, %f94, %f97, %f176;
	ld.shared.f32 	%f99, [%r77+1536];
	fma.rn.f32 	%f100, %f94, %f99, %f178;
	ld.shared.f32 	%f101, [%r105+-12];
	ld.shared.f32 	%f102, [%r77+516];
	fma.rn.f32 	%f103, %f101, %f102, %f96;
	ld.shared.f32 	%f104, [%r77+1028];
	fma.rn.f32 	%f105, %f101, %f104, %f98;
	ld.shared.f32 	%f106, [%r77+1540];
	fma.rn.f32 	%f107, %f101, %f106, %f100;
	ld.shared.f32 	%f108, [%r105+-8];
	ld.shared.f32 	%f109, [%r77+520];
	fma.rn.f32 	%f110, %f108, %f109, %f103;
	ld.shared.f32 	%f111, [%r77+1032];
	fma.rn.f32 	%f112, %f108, %f111, %f105;
	ld.shared.f32 	%f113, [%r77+1544];
	fma.rn.f32 	%f114, %f108, %f113, %f107;
	ld.shared.f32 	%f115, [%r105+-4];
	ld.shared.f32 	%f116, [%r77+524];
	fma.rn.f32 	%f117, %f115, %f116, %f110;
	ld.shared.f32 	%f118, [%r77+1036];
	fma.rn.f32 	%f119, %f115, %f118, %f112;
	ld.shared.f32 	%f120, [%r77+1548];
	fma.rn.f32 	%f121, %f115, %f120, %f114;
	ld.shared.f32 	%f122, [%r105];
	ld.shared.f32 	%f123, [%r77+528];
	fma.rn.f32 	%f124, %f122, %f123, %f117;
	ld.shared.f32 	%f125, [%r77+1040];
	fma.rn.f32 	%f126, %f122, %f125, %f119;
	ld.shared.f32 	%f127, [%r77+1552];
	fma.rn.f32 	%f128, %f122, %f127, %f121;
	ld.shared.f32 	%f129, [%r105+4];
	ld.shared.f32 	%f130, [%r77+532];
	fma.rn.f32 	%f131, %f129, %f130, %f124;
	ld.shared.f32 	%f132, [%r77+1044];
	fma.rn.f32 	%f133, %f129, %f132, %f126;
	ld.shared.f32 	%f134, [%r77+1556];
	fma.rn.f32 	%f135, %f129, %f134, %f128;
	ld.shared.f32 	%f136, [%r105+8];
	ld.shared.f32 	%f137, [%r77+536];
	fma.rn.f32 	%f138, %f136, %f137, %f131;
	ld.shared.f32 	%f139, [%r77+1048];
	fma.rn.f32 	%f140, %f136, %f139, %f133;
	ld.shared.f32 	%f141, [%r77+1560];
	fma.rn.f32 	%f142, %f136, %f141, %f135;
	ld.shared.f32 	%f143, [%r105+12];
	ld.shared.f32 	%f144, [%r77+540];
	fma.rn.f32 	%f177, %f143, %f144, %f138;
	ld.shared.f32 	%f145, [%r77+1052];
	fma.rn.f32 	%f176, %f143, %f145, %f140;
	ld.shared.f32 	%f146, [%r77+1564];
	fma.rn.f32 	%f178, %f143, %f146, %f142;
	add.s32 	%r104, %r104, 8;
	add.s32 	%r105, %r105, 32;
	setp.lt.s32 	%p17, %r104, %r14;
	@%p17 bra 	$L__BB3_13;
$L__BB3_14:
	bar.sync 	0;
	add.s32 	%r102, %r12, %r102;
	setp.lt.s32 	%p18, %r102, %r4;
	@%p18 bra 	$L__BB3_2;
$L__BB3_15:
	shl.b32 	%r78, %r1, 2;
	mov.u32 	%r79, _ZZ9dev_nxcorILi128ELi3EEvPKfS1_PfE5shmem;
	add.s32 	%r80, %r79, %r78;
	st.shared.f32 	[%r80], %f177;
	st.shared.f32 	[%r80+512], %f176;
	st.shared.f32 	[%r80+1024], %f178;
	bar.sync 	0;
	add.s32 	%r109, %r11, %r9;
	setp.gt.s32 	%p19, %r109, 127;
	@%p19 bra 	$L__BB3_22;
	sub.s32 	%r81, 2, %r10;
	mad.lo.s32 	%r82, %r81, %r9, %r1;
	max.s32 	%r83, %r82, 128;
	sub.s32 	%r84, %r83, %r82;
	setp.ne.s32 	%p20, %r84, 0;
	selp.u32 	%r85, 1, 0, %p20;
	selp.s32 	%r86, -1, 0, %p20;
	add.s32 	%r87, %r84, %r86;
	div.u32 	%r88, %r87, %r9;
	add.s32 	%r38, %r88, %r85;
	and.b32  	%r89, %r38, 3;
	setp.eq.s32 	%p21, %r89, 3;
	@%p21 bra 	$L__BB3_19;
	add.s32 	%r90, %r38, 1;
	and.b32  	%r91, %r90, 3;
	neg.s32 	%r107, %r91;
$L__BB3_18:
	.pragma "nounroll";
	shl.b32 	%r92, %r109, 2;
	add.s32 	%r94, %r79, %r92;
	ld.shared.f32 	%f147, [%r94];
	add.f32 	%f177, %f147, %f177;
	ld.shared.f32 	%f148, [%r94+512];
	add.f32 	%f176, %f148, %f176;
	ld.shared.f32 	%f149, [%r94+1024];
	add.f32 	%f178, %f149, %f178;
	add.s32 	%r109, %r109, %r9;
	add.s32 	%r107, %r107, 1;
	setp.ne.s32 	%p22, %r107, 0;
	@%p22 bra 	$L__BB3_18;
$L__BB3_19:
	setp.lt.u32 	%p23, %r38, 3;
	@%p23 bra 	$L__BB3_22;
	shl.b32 	%r98, %r9, 2;
$L__BB3_21:
	shl.b32 	%r95, %r109, 2;
	add.s32 	%r97, %r79, %r95;
	ld.shared.f32 	%f150, [%r97];
	add.f32 	%f151, %f150, %f177;
	ld.shared.f32 	%f152, [%r97+512];
	add.f32 	%f153, %f152, %f176;
	ld.shared.f32 	%f154, [%r97+1024];
	add.f32 	%f155, %f154, %f178;
	add.s32 	%r99, %r97, %r98;
	ld.shared.f32 	%f156, [%r99];
	add.f32 	%f157, %f156, %f151;
	ld.shared.f32 	%f158, [%r99+512];
	add.f32 	%f159, %f158, %f153;
	ld.shared.f32 	%f160, [%r99+1024];
	add.f32 	%f161, %f160, %f155;
	add.s32 	%r100, %r99, %r98;
	ld.shared.f32 	%f162, [%r100];
	add.f32 	%f163, %f162, %f157;
	ld.shared.f32 	%f164, [%r100+512];
	add.f32 	%f165, %f164, %f159;
	ld.shared.f32 	%f166, [%r100+1024];
	add.f32 	%f167, %f166, %f161;
	add.s32 	%r101, %r100, %r98;
	ld.shared.f32 	%f168, [%r101];
	add.f32 	%f177, %f168, %f163;
	ld.shared.f32 	%f169, [%r101+512];
	add.f32 	%f176, %f169, %f165;
	ld.shared.f32 	%f170, [%r101+1024];
	add.f32 	%f178, %f170, %f167;
	add.s32 	%r109, %r98, %r109;
	setp.lt.s32 	%p24, %r109, 128;
	@%p24 bra 	$L__BB3_21;
$L__BB3_22:
	bar.sync 	0;
	setp.ge.s32 	%p25, %r1, %r7;
	@%p25 bra 	$L__BB3_29;
	mad.lo.s32 	%r47, %r7, %r2, %r1;
	setp.ge.s32 	%p26, %r47, %r6;
	@%p26 bra 	$L__BB3_25;
	cvt.s64.s32 	%rd25, %r47;
	add.s64 	%rd26, %rd25, %rd3;
	shl.b64 	%rd27, %rd26, 2;
	add.s64 	%rd28, %rd2, %rd27;
	st.global.f32 	[%rd28], %f177;
$L__BB3_25:
	add.s32 	%r48, %r7, %r47;
	setp.ge.s32 	%p27, %r48, %r6;
	@%p27 bra 	$L__BB3_27;
	cvt.s64.s32 	%rd29, %r48;
	add.s64 	%rd30, %rd29, %rd3;
	shl.b64 	%rd31, %rd30, 2;
	add.s64 	%rd32, %rd2, %rd31;
	st.global.f32 	[%rd32], %f176;
$L__BB3_27:
	add.s32 	%r49, %r48, %r7;
	setp.ge.s32 	%p28, %r49, %r6;
	@%p28 bra 	$L__BB3_29;
	cvt.s64.s32 	%rd33, %r49;
	add.s64 	%rd34, %rd33, %rd3;
	shl.b64 	%rd35, %rd34, 2;
	add.s64 	%rd36, %rd2, %rd35;
	st.global.f32 	[%rd36], %f178;
$L__BB3_29:
	ret;

}
	// .globl	_Z9dev_nxcorILi192ELi3EEvPKfS1_Pf
.visible .entry _Z9dev_nxcorILi192ELi3EEvPKfS1_Pf(
	.param .u64 .ptr .align 1 _Z9dev_nxcorILi192ELi3EEvPKfS1_Pf_param_0,
	.param .u64 .ptr .align 1 _Z9dev_nxcorILi192ELi3EEvPKfS1_Pf_param_1,
	.param .u64 .ptr .align 1 _Z9dev_nxcorILi192ELi3EEvPKfS1_Pf_param_2
)
{
	.reg .pred 	%p<29>;
	.reg .b16 	%rs<3>;
	.reg .b32 	%r<111>;
	.reg .b32 	%f<200>;
	.reg .b64 	%rd<37>;
	// demoted variable
	.shared .align 4 .b8 _ZZ9dev_nxcorILi192ELi3EEvPKfS1_PfE5shmem[3072];
	ld.param.u64 	%rd8, [_Z9dev_nxcorILi192ELi3EEvPKfS1_Pf_param_0];
	ld.param.u64 	%rd7, [_Z9dev_nxcorILi192ELi3EEvPKfS1_Pf_param_1];
	ld.param.u64 	%rd9, [_Z9dev_nxcorILi192ELi3EEvPKfS1_Pf_param_2];
	cvta.to.global.u64 	%rd1, %rd8;
	cvta.to.global.u64 	%rd2, %rd9;
	mov.u32 	%r1, %tid.x;
	mov.u32 	%r50, %ctaid.x;
	mov.u32 	%r51, %ctaid.y;
	mul.lo.s32 	%r2, %r51, 3;
	ld.const.u32 	%r52, [imageSize];
	mul.lo.s32 	%r3, %r52, %r50;
	ld.const.u32 	%r4, [templateSize];
	mul.lo.s32 	%r5, %r4, %r50;
	ld.const.u32 	%r6, [resultSize];
	mul.lo.s32 	%r53, %r6, %r50;
	cvt.s64.s32 	%rd3, %r53;
	ld.const.u32 	%r7, [resultNX];
	div.s32 	%r54, 192, %r7;
	min.s32 	%r8, %r54, 4;
	cvt.u16.u32 	%rs1, %r8;
	div.s16 	%rs2, 192, %rs1;
	cvt.s32.s16 	%r9, %rs2;
	div.u32 	%r10, %r1, %r9;
	mul.lo.s32 	%r55, %r10, %r9;
	sub.s32 	%r11, %r1, %r55;
	ld.const.u32 	%r12, [templateNX];
	div.s32 	%r56, %r12, %r8;
	mul.lo.s32 	%r13, %r56, %r10;
	add.s32 	%r57, %r10, 1;
	setp.lt.s32 	%p2, %r57, %r8;
	add.s32 	%r58, %r13, %r56;
	selp.b32 	%r14, %r58, %r12, %p2;
	ld.const.u32 	%r15, [imageNX];
	setp.lt.s32 	%p3, %r4, 1;
	mov.f32 	%f176, 0f00000000;
	mov.f32 	%f177, %f176;
	mov.f32 	%f178, %f176;
	@%p3 bra 	$L__BB4_15;
	cvt.u64.u32 	%rd10, %r1;
	cvt.s64.s32 	%rd11, %r3;
	add.s64 	%rd12, %rd11, %rd10;
	shl.b64 	%rd13, %rd12, 2;
	add.s64 	%rd4, %rd1, %rd13;
	mul.lo.s32 	%r60, %r15, %r2;
	mul.wide.s32 	%rd14, %r60, 4;
	add.s64 	%rd15, %rd4, %rd14;
	mul.wide.s32 	%rd16, %r15, 4;
	add.s64 	%rd17, %rd15, %rd16;
	ld.global.f32 	%f174, [%rd17];
	ld.global.f32 	%f175, [%rd15];
	setp.lt.s32 	%p4, %r11, %r7;
	setp.lt.s32 	%p5, %r10, %r8;
	and.pred  	%p6, %p5, %p4;
	setp.gt.s32 	%p7, %r14, %r13;
	and.pred  	%p1, %p6, %p7;
	sub.s32 	%r61, %r14, %r13;
	and.b32  	%r16, %r61, 7;
	add.s32 	%r62, %r13, %r11;
	shl.b32 	%r63, %r13, 2;
	mov.u32 	%r64, _ZZ9dev_nxcorILi192ELi3EEvPKfS1_PfE5shmem;
	add.s32 	%r17, %r64, %r63;
	shl.b32 	%r65, %r62, 2;
	add.s32 	%r66, %r64, %r65;
	add.s32 	%r18, %r66, 768;
	add.s32 	%r103, %r15, %r60;
	cvt.s64.s32 	%rd18, %r5;
	add.s64 	%rd5, %rd18, %rd10;
	cvta.to.global.u64 	%rd6, %rd7;
	mov.b32 	%r102, 0;
	mov.f32 	%f176, 0f00000000;
	not.pred 	%p8, %p1;
$L__BB4_2:
	mov.f32 	%f7, %f175;
	mov.f32 	%f175, %f174;
	add.s32 	%r103, %r15, %r103;
	cvt.s64.s32 	%rd19, %r102;
	add.s64 	%rd20, %rd5, %rd19;
	shl.b64 	%rd21, %rd20, 2;
	add.s64 	%rd22, %rd6, %rd21;
	ld.global.f32 	%f65, [%rd22];
	shl.b32 	%r67, %r1, 2;
	mov.u32 	%r68, _ZZ9dev_nxcorILi192ELi3EEvPKfS1_PfE5shmem;
	add.s32 	%r69, %r68, %r67;
	st.shared.f32 	[%r69], %f65;
	mul.wide.s32 	%rd23, %r103, 4;
	add.s64 	%rd24, %rd4, %rd23;
	ld.global.f32 	%f174, [%rd24];
	st.shared.f32 	[%r69+768], %f7;
	st.shared.f32 	[%r69+1536], %f175;
	st.shared.f32 	[%r69+2304], %f174;
	bar.sync 	0;
	@%p8 bra 	$L__BB4_14;
	setp.eq.s32 	%p9, %r16, 0;
	mov.u32 	%r104, %r13;
	@%p9 bra 	$L__BB4_11;
	add.s32 	%r104, %r13, 1;
	setp.eq.s32 	%p10, %r16, 1;
	ld.shared.f32 	%f66, [%r17];
	ld.shared.f32 	%f67, [%r18];
	fma.rn.f32 	%f177, %f66, %f67, %f177;
	ld.shared.f32 	%f68, [%r18+768];
	fma.rn.f32 	%f176, %f66, %f68, %f176;
	ld.shared.f32 	%f69, [%r18+1536];
	fma.rn.f32 	%f178, %f66, %f69, %f178;
	@%p10 bra 	$L__BB4_11;
	add.s32 	%r104, %r13, 2;
	setp.eq.s32 	%p11, %r16, 2;
	ld.shared.f32 	%f70, [%r17+4];
	ld.shared.f32 	%f71, [%r18+4];
	fma.rn.f32 	%f177, %f70, %f71, %f177;
	ld.shared.f32 	%f72, [%r18+772];
	fma.rn.f32 	%f176, %f70, %f72, %f176;
	ld.shared.f32 	%f73, [%r18+1540];
	fma.rn.f32 	%f178, %f70, %f73, %f178;
	@%p11 bra 	$L__BB4_11;
	add.s32 	%r104, %r13, 3;
	setp.eq.s32 	%p12, %r16, 3;
	ld.shared.f32 	%f74, [%r17+8];
	ld.shared.f32 	%f75, [%r18+8];
	fma.rn.f32 	%f177, %f74, %f75, %f177;
	ld.shared.f32 	%f76, [%r18+776];
	fma.rn.f32 	%f176, %f74, %f76, %f176;
	ld.shared.f32 	%f77, [%r18+1544];
	fma.rn.f32 	%f178, %f74, %f77, %f178;
	@%p12 bra 	$L__BB4_11;
	add.s32 	%r104, %r13, 4;
	setp.eq.s32 	%p13, %r16, 4;
	ld.shared.f32 	%f78, [%r17+12];
	ld.shared.f32 	%f79, [%r18+12];
	fma.rn.f32 	%f177, %f78, %f79, %f177;
	ld.shared.f32 	%f80, [%r18+780];
	fma.rn.f32 	%f176, %f78, %f80, %f176;
	ld.shared.f32 	%f81, [%r18+1548];
	fma.rn.f32 	%f178, %f78, %f81, %f178;
	@%p13 bra 	$L__BB4_11;
	add.s32 	%r104, %r13, 5;
	setp.eq.s32 	%p14, %r16, 5;
	ld.shared.f32 	%f82, [%r17+16];
	ld.shared.f32 	%f83, [%r18+16];
	fma.rn.f32 	%f177, %f82, %f83, %f177;
	ld.shared.f32 	%f84, [%r18+784];
	fma.rn.f32 	%f176, %f82, %f84, %f176;
	ld.shared.f32 	%f85, [%r18+1552];
	fma.rn.f32 	%f178, %f82, %f85, %f178;
	@%p14 bra 	$L__BB4_11;
	add.s32 	%r104, %r13, 6;
	setp.eq.s32 	%p15, %r16, 6;
	ld.shared.f32 	%f86, [%r17+20];
	ld.shared.f32 	%f87, [%r18+20];
	fma.rn.f32 	%f177, %f86, %f87, %f177;
	ld.shared.f32 	%f88, [%r18+788];
	fma.rn.f32 	%f176, %f86, %f88, %f176;
	ld.shared.f32 	%f89, [%r18+1556];
	fma.rn.f32 	%f178, %f86, %f89, %f178;
	@%p15 bra 	$L__BB4_11;
	add.s32 	%r104, %r13, 7;
	ld.shared.f32 	%f90, [%r17+24];
	ld.shared.f32 	%f91, [%r18+24];
	fma.rn.f32 	%f177, %f90, %f91, %f177;
	ld.shared.f32 	%f92, [%r18+792];
	fma.rn.f32 	%f176, %f90, %f92, %f176;
	ld.shared.f32 	%f93, [%r18+1560];
	fma.rn.f32 	%f178, %f90, %f93, %f178;
$L__BB4_11:
	sub.s32 	%r70, %r13, %r14;
	setp.gt.u32 	%p16, %r70, -8;
	@%p16 bra 	$L__BB4_14;
	shl.b32 	%r71, %r104, 2;
	mov.u32 	%r72, _ZZ9dev_nxcorILi192ELi3EEvPKfS1_PfE5shmem;
	add.s32 	%r73, %r72, %r71;
	add.s32 	%r105, %r73, 16;
$L__BB4_13:
	.pragma "nounroll";
	add.s32 	%r74, %r104, %r11;
	ld.shared.f32 	%f94, [%r105+-16];
	shl.b32 	%r75, %r74, 2;
	mov.u32 	%r76, _ZZ9dev_nxcorILi192ELi3EEvPKfS1_PfE5shmem;
	add.s32 	%r77, %r76, %r75;
	ld.shared.f32 	%f95, [%r77+768];
	fma.rn.f32 	%f96, %f94, %f95, %f177;
	ld.shared.f32 	%f97, [%r77+1536];
	fma.rn.f32 	%f98, %f94, %f97, %f176;
	ld.shared.f32 	%f99, [%r77+2304];
	fma.rn.f32 	%f100, %f94, %f99, %f178;
	ld.shared.f32 	%f101, [%r105+-12];
	ld.shared.f32 	%f102, [%r77+772];
	fma.rn.f32 	%f103, %f101, %f102, %f96;
	ld.shared.f32 	%f104, [%r77+1540];
	fma.rn.f32 	%f105, %f101, %f104, %f98;
	ld.shared.f32 	%f106, [%r77+2308];
	fma.rn.f32 	%f107, %f101, %f106, %f100;
	ld.shared.f32 	%f108, [%r105+-8];
	ld.shared.f32 	%f109, [%r77+776];
	fma.rn.f32 	%f110, %f108, %f109, %f103;
	ld.shared.f32 	%f111, [%r77+1544];
	fma.rn.f32 	%f112, %f108, %f111, %f105;
	ld.shared.f32 	%f113, [%r77+2312];
	fma.rn.f32 	%f114, %f108, %f113, %f107;
	ld.shared.f32 	%f115, [%r105+-4];
	ld.shared.f32 	%f116, [%r77+780];
	fma.rn.f32 	%f117, %f115, %f116, %f110;
	ld.shared.f32 	%f118, [%r77+1548];
	fma.rn.f32 	%f119, %f115, %f118, %f112;
	ld.shared.f32 	%f120, [%r77+2316];
	fma.rn.f32 	%f121, %f115, %f120, %f114;
	ld.shared.f32 	%f122, [%r105];
	ld.shared.f32 	%f123, [%r77+784];
	fma.rn.f32 	%f124, %f122, %f123, %f117;
	ld.shared.f32 	%f125, [%r77+1552];
	fma.rn.f32 	%f126, %f122, %f125, %f119;
	ld.shared.f32 	%f127, [%r77+2320];
	fma.rn.f32 	%f128, %f122, %f127, %f121;
	ld.shared.f32 	%f129, [%r105+4];
	ld.shared.f32 	%f130, [%r77+788];
	fma.rn.f32 	%f131, %f129, %f130, %f124;
	ld.shared.f32 	%f132, [%r77+1556];
	fma.rn.f32 	%f133, %f129, %f132, %f126;
	ld.shared.f32 	%f134, [%r77+2324];
	fma.rn.f32 	%f135, %f129, %f134, %f128;
	ld.shared.f32 	%f136, [%r105+8];
	ld.shared.f32 	%f137, [%r77+792];
	fma.rn.f32 	%f138, %f136, %f137, %f131;
	ld.shared.f32 	%f139, [%r77+1560];
	fma.rn.f32 	%f140, %f136, %f139, %f133;
	ld.shared.f32 	%f141, [%r77+2328];
	fma.rn.f32 	%f142, %f136, %f141, %f135;
	ld.shared.f32 	%f143, [%r105+12];
	ld.shared.f32 	%f144, [%r77+796];
	fma.rn.f32 	%f177, %f143, %f144, %f138;
	ld.shared.f32 	%f145, [%r77+1564];
	fma.rn.f32 	%f176, %f143, %f145, %f140;
	ld.shared.f32 	%f146, [%r77+2332];
	fma.rn.f32 	%f178, %f143, %f146, %f142;
	add.s32 	%r104, %r104, 8;
	add.s32 	%r105, %r105, 32;
	setp.lt.s32 	%p17, %r104, %r14;
	@%p17 bra 	$L__BB4_13;
$L__BB4_14:
	bar.sync 	0;
	add.s32 	%r102, %r12, %r102;
	setp.lt.s32 	%p18, %r102, %r4;
	@%p18 bra 	$L__BB4_2;
$L__BB4_15:
	shl.b32 	%r78, %r1, 2;
	mov.u32 	%r79, _ZZ9dev_nxcorILi192ELi3EEvPKfS1_PfE5shmem;
	add.s32 	%r80, %r79, %r78;
	st.shared.f32 	[%r80], %f177;
	st.shared.f32 	[%r80+768], %f176;
	st.shared.f32 	[%r80+1536], %f178;
	bar.sync 	0;
	add.s32 	%r109, %r11, %r9;
	setp.gt.s32 	%p19, %r109, 191;
	@%p19 bra 	$L__BB4_22;
	sub.s32 	%r81, 2, %r10;
	mad.lo.s32 	%r82, %r81, %r9, %r1;
	max.s32 	%r83, %r82, 192;
	sub.s32 	%r84, %r83, %r82;
	setp.ne.s32 	%p20, %r84, 0;
	selp.u32 	%r85, 1, 0, %p20;
	selp.s32 	%r86, -1, 0, %p20;
	add.s32 	%r87, %r84, %r86;
	div.u32 	%r88, %r87, %r9;
	add.s32 	%r38, %r88, %r85;
	and.b32  	%r89, %r38, 3;
	setp.eq.s32 	%p21, %r89, 3;
	@%p21 bra 	$L__BB4_19;
	add.s32 	%r90, %r38, 1;
	and.b32  	%r91, %r90, 3;
	neg.s32 	%r107, %r91;
$L__BB4_18:
	.pragma "nounroll";
	shl.b32 	%r92, %r109, 2;
	add.s32 	%r94, %r79, %r92;
	ld.shared.f32 	%f147, [%r94];
	add.f32 	%f177, %f147, %f177;
	ld.shared.f32 	%f148, [%r94+768];
	add.f32 	%f176, %f148, %f176;
	ld.shared.f32 	%f149, [%r94+1536];
	add.f32 	%f178, %f149, %f178;
	add.s32 	%r109, %r109, %r9;
	add.s32 	%r107, %r107, 1;
	setp.ne.s32 	%p22, %r107, 0;
	@%p22 bra 	$L__BB4_18;
$L__BB4_19:
	setp.lt.u32 	%p23, %r38, 3;
	@%p23 bra 	$L__BB4_22;
	shl.b32 	%r98, %r9, 2;
$L__BB4_21:
	shl.b32 	%r95, %r109, 2;
	add.s32 	%r97, %r79, %r95;
	ld.shared.f32 	%f150, [%r97];
	add.f32 	%f151, %f150, %f177;
	ld.shared.f32 	%f152, [%r97+768];
	add.f32 	%f153, %f152, %f176;
	ld.shared.f32 	%f154, [%r97+1536];
	add.f32 	%f155, %f154, %f178;
	add.s32 	%r99, %r97, %r98;
	ld.shared.f32 	%f156, [%r99];
	add.f32 	%f157, %f156, %f151;
	ld.shared.f32 	%f158, [%r99+768];
	add.f32 	%f159, %f158, %f153;
	ld.shared.f32 	%f160, [%r99+1536];
	add.f32 	%f161, %f160, %f155;
	add.s32 	%r100, %r99, %r98;
	ld.shared.f32 	%f162, [%r100];
	add.f32 	%f163, %f162, %f157;
	ld.shared.f32 	%f164, [%r100+768];
	add.f32 	%f165, %f164, %f159;
	ld.shared.f32 	%f166, [%r100+1536];
	add.f32 	%f167, %f166, %f161;
	add.s32 	%r101, %r100, %r98;
	ld.shared.f32 	%f168, [%r101];
	add.f32 	%f177, %f168, %f163;
	ld.shared.f32 	%f169, [%r101+768];
	add.f32 	%f176, %f169, %f165;
	ld.shared.f32 	%f170, [%r101+1536];
	add.f32 	%f178, %f170, %f167;
	add.s32 	%r109, %r98, %r109;
	setp.lt.s32 	%p24, %r109, 192;
	@%p24 bra 	$L__BB4_21;
$L__BB4_22:
	bar.sync 	0;
	setp.ge.s32 	%p25, %r1, %r7;
	@%p25 bra 	$L__BB4_29;
	mad.lo.s32 	%r47, %r7, %r2, %r1;
	setp.ge.s32 	%p26, %r47, %r6;
	@%p26 bra 	$L__BB4_25;
	cvt.s64.s32 	%rd25, %r47;
	add.s64 	%rd26, %rd25, %rd3;
	shl.b64 	%rd27, %rd26, 2;
	add.s64 	%rd28, %rd2, %rd27;
	st.global.f32 	[%rd28], %f177;
$L__BB4_25:
	add.s32 	%r48, %r7, %r47;
	setp.ge.s32 	%p27, %r48, %r6;
	@%p27 bra 	$L__BB4_27;
	cvt.s64.s32 	%rd29, %r48;
	add.s64 	%rd30, %rd29, %rd3;
	shl.b64 	%rd31, %rd30, 2;
	add.s64 	%rd32, %rd2, %rd31;
	st.global.f32 	[%rd32], %f176;
$L__BB4_27:
	add.s32 	%r49, %r48, %r7;
	setp.ge.s32 	%p28, %r49, %r6;
	@%p28 bra 	$L__BB4_29;
	cvt.s64.s32 	%rd33, %r49;
	add.s64 	%rd34, %rd33, %rd3;
	shl.b64 	%rd35, %rd34, 2;
	add.s64 	%rd36, %rd2, %rd35;
	st.global.f32 	[%rd36], %f178;
$L__BB4_29:
	ret;

}
	// .globl	_Z9dev_nxcorILi256ELi3EEvPKfS1_Pf
.visible .entry _Z9dev_nxcorILi256ELi3EEvPKfS1_Pf(
	.param .u64 .ptr .align 1 _Z9dev_nxcorILi256ELi3EEvPKfS1_Pf_param_0,
	.param .u64 .ptr .align 1 _Z9dev_nxcorILi256ELi3EEvPKfS1_Pf_param_1,
	.param .u64 .ptr .align 1 _Z9dev_nxcorILi256ELi3EEvPKfS1_Pf_param_2
)
{
	.reg .pred 	%p<29>;
	.reg .b16 	%rs<3>;
	.reg .b32 	%r<111>;
	.reg .b32 	%f<200>;
	.reg .b64 	%rd<37>;
	// demoted variable
	.shared .align 4 .b8 _ZZ9dev_nxcorILi256ELi3EEvPKfS1_PfE5shmem[4096];
	ld.param.u64 	%rd8, [_Z9dev_nxcorILi256ELi3EEvPKfS1_Pf_param_0];
	ld.param.u64 	%rd7, [_Z9dev_nxcorILi256ELi3EEvPKfS1_Pf_param_1];
	ld.param.u64 	%rd9, [_Z9dev_nxcorILi256ELi3EEvPKfS1_Pf_param_2];
	cvta.to.global.u64 	%rd1, %rd8;
	cvta.to.global.u64 	%rd2, %rd9;
	mov.u32 	%r1, %tid.x;
	mov.u32 	%r50, %ctaid.x;
	mov.u32 	%r51, %ctaid.y;
	mul.lo.s32 	%r2, %r51, 3;
	ld.const.u32 	%r52, [imageSize];
	mul.lo.s32 	%r3, %r52, %r50;
	ld.const.u32 	%r4, [templateSize];
	mul.lo.s32 	%r5, %r4, %r50;
	ld.const.u32 	%r6, [resultSize];
	mul.lo.s32 	%r53, %r6, %r50;
	cvt.s64.s32 	%rd3, %r53;
	ld.const.u32 	%r7, [resultNX];
	div.s32 	%r54, 256, %r7;
	min.s32 	%r8, %r54, 4;
	cvt.u16.u32 	%rs1, %r8;
	div.s16 	%rs2, 256, %rs1;
	cvt.s32.s16 	%r9, %rs2;
	div.u32 	%r10, %r1, %r9;
	mul.lo.s32 	%r55, %r10, %r9;
	sub.s32 	%r11, %r1, %r55;
	ld.const.u32 	%r12, [templateNX];
	div.s32 	%r56, %r12, %r8;
	mul.lo.s32 	%r13, %r56, %r10;
	add.s32 	%r57, %r10, 1;
	setp.lt.s32 	%p2, %r57, %r8;
	add.s32 	%r58, %r13, %r56;
	selp.b32 	%r14, %r58, %r12, %p2;
	ld.const.u32 	%r15, [imageNX];
	setp.lt.s32 	%p3, %r4, 1;
	mov.f32 	%f176, 0f00000000;
	mov.f32 	%f177, %f176;
	mov.f32 	%f178, %f176;
	@%p3 bra 	$L__BB5_15;
	cvt.u64.u32 	%rd10, %r1;
	cvt.s64.s32 	%rd11, %r3;
	add.s64 	%rd12, %rd11, %rd10;
	shl.b64 	%rd13, %rd12, 2;
	add.s64 	%rd4, %rd1, %rd13;
	mul.lo.s32 	%r60, %r15, %r2;
	mul.wide.s32 	%rd14, %r60, 4;
	add.s64 	%rd15, %rd4, %rd14;
	mul.wide.s32 	%rd16, %r15, 4;
	add.s64 	%rd17, %rd15, %rd16;
	ld.global.f32 	%f174, [%rd17];
	ld.global.f32 	%f175, [%rd15];
	setp.lt.s32 	%p4, %r11, %r7;
	setp.lt.s32 	%p5, %r10, %r8;
	and.pred  	%p6, %p5, %p4;
	setp.gt.s32 	%p7, %r14, %r13;
	and.pred  	%p1, %p6, %p7;
	sub.s32 	%r61, %r14, %r13;
	and.b32  	%r16, %r61, 7;
	add.s32 	%r62, %r13, %r11;
	shl.b32 	%r63, %r13, 2;
	mov.u32 	%r64, _ZZ9dev_nxcorILi256ELi3EEvPKfS1_PfE5shmem;
	add.s32 	%r17, %r64, %r63;
	shl.b32 	%r65, %r62, 2;
	add.s32 	%r66, %r64, %r65;
	add.s32 	%r18, %r66, 1024;
	add.s32 	%r103, %r15, %r60;
	cvt.s64.s32 	%rd18, %r5;
	add.s64 	%rd5, %rd18, %rd10;
	cvta.to.global.u64 	%rd6, %rd7;
	mov.b32 	%r102, 0;
	mov.f32 	%f176, 0f00000000;
	not.pred 	%p8, %p1;
$L__BB5_2:
	mov.f32 	%f7, %f175;
	mov.f32 	%f175, %f174;
	add.s32 	%r103, %r15, %r103;
	cvt.s64.s32 	%rd19, %r102;
	add.s64 	%rd20, %rd5, %rd19;
	shl.b64 	%rd21, %rd20, 2;
	add.s64 	%rd22, %rd6, %rd21;
	ld.global.f32 	%f65, [%rd22];
	shl.b32 	%r67, %r1, 2;
	mov.u32 	%r68, _ZZ9dev_nxcorILi256ELi3EEvPKfS1_PfE5shmem;
	add.s32 	%r69, %r68, %r67;
	st.shared.f32 	[%r69], %f65;
	mul.wide.s32 	%rd23, %r103, 4;
	add.s64 	%rd24, %rd4, %rd23;
	ld.global.f32 	%f174, [%rd24];
	st.shared.f32 	[%r69+1024], %f7;
	st.shared.f32 	[%r69+2048], %f175;
	st.shared.f32 	[%r69+3072], %f174;
	bar.sync 	0;
	@%p8 bra 	$L__BB5_14;
	setp.eq.s32 	%p9, %r16, 0;
	mov.u32 	%r104, %r13;
	@%p9 bra 	$L__BB5_11;
	add.s32 	%r104, %r13, 1;
	setp.eq.s32 	%p10, %r16, 1;
	ld.shared.f32 	%f66, [%r17];
	ld.shared.f32 	%f67, [%r18];
	fma.rn.f32 	%f177, %f66, %f67, %f177;
	ld.shared.f32 	%f68, [%r18+1024];
	fma.rn.f32 	%f176, %f66, %f68, %f176;
	ld.shared.f32 	%f69, [%r18+2048];
	fma.rn.f32 	%f178, %f66, %f69, %f178;
	@%p10 bra 	$L__BB5_11;
	add.s32 	%r104, %r13, 2;
	setp.eq.s32 	%p11, %r16, 2;
	ld.shared.f32 	%f70, [%r17+4];
	ld.shared.f32 	%f71, [%r18+4];
	fma.rn.f32 	%f177, %f70, %f71, %f177;
	ld.shared.f32 	%f72, [%r18+1028];
	fma.rn.f32 	%f176, %f70, %f72, %f176;
	ld.shared.f32 	%f73, [%r18+2052];
	fma.rn.f32 	%f178, %f70, %f73, %f178;
	@%p11 bra 	$L__BB5_11;
	add.s32 	%r104, %r13, 3;
	setp.eq.s32 	%p12, %r16, 3;
	ld.shared.f32 	%f74, [%r17+8];
	ld.shared.f32 	%f75, [%r18+8];
	fma.rn.f32 	%f177, %f74, %f75, %f177;
	ld.shared.f32 	%f76, [%r18+1032];
	fma.rn.f32 	%f176, %f74, %f76, %f176;
	ld.shared.f32 	%f77, [%r18+2056];
	fma.rn.f32 	%f178, %f74, %f77, %f178;
	@%p12 bra 	$L__BB5_11;
	add.s32 	%r104, %r13, 4;
	setp.eq.s32 	%p13, %r16, 4;
	ld.shared.f32 	%f78, [%r17+12];
	ld.shared.f32 	%f79, [%r18+12];
	fma.rn.f32 	%f177, %f78, %f79, %f177;
	ld.shared.f32 	%f80, [%r18+1036];
	fma.rn.f32 	%f176, %f78, %f80, %f176;
	ld.shared.f32 	%f81, [%r18+2060];
	fma.rn.f32 	%f178, %f78, %f81, %f178;
	@%p13 bra 	$L__BB5_11;
	add.s32 	%r104, %r13, 5;
	setp.eq.s32 	%p14, %r16, 5;
	ld.shared.f32 	%f82, [%r17+16];
	ld.shared.f32 	%f83, [%r18+16];
	fma.rn.f32 	%f177, %f82, %f83, %f177;
	ld.shared.f32 	%f84, [%r18+1040];
	fma.rn.f32 	%f176, %f82, %f84, %f176;
	ld.shared.f32 	%f85, [%r18+2064];
	fma.rn.f32 	%f178, %f82, %f85, %f178;
	@%p14 bra 	$L__BB5_11;
	add.s32 	%r104, %r13, 6;
	setp.eq.s32 	%p15, %r16, 6;
	ld.shared.f32 	%f86, [%r17+20];
	ld.shared.f32 	%f87, [%r18+20];
	fma.rn.f32 	%f177, %f86, %f87, %f177;
	ld.shared.f32 	%f88, [%r18+1044];
	fma.rn.f32 	%f176, %f86, %f88, %f176;
	ld.shared.f32 	%f89, [%r18+2068];
	fma.rn.f32 	%f178, %f86, %f89, %f178;
	@%p15 bra 	$L__BB5_11;
	add.s32 	%r104, %r13, 7;
	ld.shared.f32 	%f90, [%r17+24];
	ld.shared.f32 	%f91, [%r18+24];
	fma.rn.f32 	%f177, %f90, %f91, %f177;
	ld.shared.f32 	%f92, [%r18+1048];
	fma.rn.f32 	%f176, %f90, %f92, %f176;
	ld.shared.f32 	%f93, [%r18+2072];
	fma.rn.f32 	%f178, %f90, %f93, %f178;
$L__BB5_11:
	sub.s32 	%r70, %r13, %r14;
	setp.gt.u32 	%p16, %r70, -8;
	@%p16 bra 	$L__BB5_14;
	shl.b32 	%r71, %r104, 2;
	mov.u32 	%r72, _ZZ9dev_nxcorILi256ELi3EEvPKfS1_PfE5shmem;
	add.s32 	%r73, %r72, %r71;
	add.s32 	%r105, %r73, 16;
$L__BB5_13:
	.pragma "nounroll";
	add.s32 	%r74, %r104, %r11;
	ld.shared.f32 	%f94, [%r105+-16];
	shl.b32 	%r75, %r74, 2;
	mov.u32 	%r76, _ZZ9dev_nxcorILi256ELi3EEvPKfS1_PfE5shmem;
	add.s32 	%r77, %r76, %r75;
	ld.shared.f32 	%f95, [%r77+1024];
	fma.rn.f32 	%f96, %f94, %f95, %f177;
	ld.shared.f32 	%f97, [%r77+2048];
	fma.rn.f32 	%f98, %f94, %f97, %f176;
	ld.shared.f32 	%f99, [%r77+3072];
	fma.rn.f32 	%f100, %f94, %f99, %f178;
	ld.shared.f32 	%f101, [%r105+-12];
	ld.shared.f32 	%f102, [%r77+1028];
	fma.rn.f32 	%f103, %f101, %f102, %f96;
	ld.shared.f32 	%f104, [%r77+2052];
	fma.rn.f32 	%f105, %f101, %f104, %f98;
	ld.shared.f32 	%f106, [%r77+3076];
	fma.rn.f32 	%f107, %f101, %f106, %f100;
	ld.shared.f32 	%f108, [%r105+-8];
	ld.shared.f32 	%f109, [%r77+1032];
	fma.rn.f32 	%f110, %f108, %f109, %f103;
	ld.shared.f32 	%f111, [%r77+2056];
	fma.rn.f32 	%f112, %f108, %f111, %f105;
	ld.shared.f32 	%f113, [%r77+3080];
	fma.rn.f32 	%f114, %f108, %f113, %f107;
	ld.shared.f32 	%f115, [%r105+-4];
	ld.shared.f32 	%f116, [%r77+1036];
	fma.rn.f32 	%f117, %f115, %f116, %f110;
	ld.shared.f32 	%f118, [%r77+2060];
	fma.rn.f32 	%f119, %f115, %f118, %f112;
	ld.shared.f32 	%f120, [%r77+3084];
	fma.rn.f32 	%f121, %f115, %f120, %f114;
	ld.shared.f32 	%f122, [%r105];
	ld.shared.f32 	%f123, [%r77+1040];
	fma.rn.f32 	%f124, %f122, %f123, %f117;
	ld.shared.f32 	%f125, [%r77+2064];
	fma.rn.f32 	%f126, %f122, %f125, %f119;
	ld.shared.f32 	%f127, [%r77+3088];
	fma.rn.f32 	%f128, %f122, %f127, %f121;
	ld.shared.f32 	%f129, [%r105+4];
	ld.shared.f32 	%f130, [%r77+1044];
	fma.rn.f32 	%f131, %f129, %f130, %f124;
	ld.shared.f32 	%f132, [%r77+2068];
	fma.rn.f32 	%f133, %f129, %f132, %f126;
	ld.shared.f32 	%f134, [%r77+3092];
	fma.rn.f32 	%f135, %f129, %f134, %f128;
	ld.shared.f32 	%f136, [%r105+8];
	ld.shared.f32 	%f137, [%r77+1048];
	fma.rn.f32 	%f138, %f136, %f137, %f131;
	ld.shared.f32 	%f139, [%r77+2072];
	fma.rn.f32 	%f140, %f136, %f139, %f133;
	ld.shared.f32 	%f141, [%r77+3096];
	fma.rn.f32 	%f142, %f136, %f141, %f135;
	ld.shared.f32 	%f143, [%r105+12];
	ld.shared.f32 	%f144, [%r77+1052];
	fma.rn.f32 	%f177, %f143, %f144, %f138;
	ld.shared.f32 	%f145, [%r77+2076];
	fma.rn.f32 	%f176, %f143, %f145, %f140;
	ld.shared.f32 	%f146, [%r77+3100];
	fma.rn.f32 	%f178, %f143, %f146, %f142;
	add.s32 	%r104, %r104, 8;
	add.s32 	%r105, %r105, 32;
	setp.lt.s32 	%p17, %r104, %r14;
	@%p17 bra 	$L__BB5_13;
$L__BB5_14:
	bar.sync 	0;
	add.s32 	%r102, %r12, %r102;
	setp.lt.s32 	%p18, %r102, %r4;
	@%p18 bra 	$L__BB5_2;
$L__BB5_15:
	shl.b32 	%r78, %r1, 2;
	mov.u32 	%r79, _ZZ9dev_nxcorILi256ELi3EEvPKfS1_PfE5shmem;
	add.s32 	%r80, %r79, %r78;
	st.shared.f32 	[%r80], %f177;
	st.shared.f32 	[%r80+1024], %f176;
	st.shared.f32 	[%r80+2048], %f178;
	bar.sync 	0;
	add.s32 	%r109, %r11, %r9;
	setp.gt.s32 	%p19, %r109, 255;
	@%p19 bra 	$L__BB5_22;
	sub.s32 	%r81, 2, %r10;
	mad.lo.s32 	%r82, %r81, %r9, %r1;
	max.s32 	%r83, %r82, 256;
	sub.s32 	%r84, %r83, %r82;
	setp.ne.s32 	%p20, %r84, 0;
	selp.u32 	%r85, 1, 0, %p20;
	selp.s32 	%r86, -1, 0, %p20;
	add.s32 	%r87, %r84, %r86;
	div.u32 	%r88, %r87, %r9;
	add.s32 	%r38, %r88, %r85;
	and.b32  	%r89, %r38, 3;
	setp.eq.s32 	%p21, %r89, 3;
	@%p21 bra 	$L__BB5_19;
	add.s32 	%r90, %r38, 1;
	and.b32  	%r91, %r90, 3;
	neg.s32 	%r107, %r91;
$L__BB5_18:
	.pragma "nounroll";
	shl.b32 	%r92, %r109, 2;
	add.s32 	%r94, %r79, %r92;
	ld.shared.f32 	%f147, [%r94];
	add.f32 	%f177, %f147, %f177;
	ld.shared.f32 	%f148, [%r94+1024];
	add.f32 	%f176, %f148, %f176;
	ld.shared.f32 	%f149, [%r94+2048];
	add.f32 	%f178, %f149, %f178;
	add.s32 	%r109, %r109, %r9;
	add.s32 	%r107, %r107, 1;
	setp.ne.s32 	%p22, %r107, 0;
	@%p22 bra 	$L__BB5_18;
$L__BB5_19:
	setp.lt.u32 	%p23, %r38, 3;
	@%p23 bra 	$L__BB5_22;
	shl.b32 	%r98, %r9, 2;
$L__BB5_21:
	shl.b32 	%r95, %r109, 2;
	add.s32 	%r97, %r79, %r95;
	ld.shared.f32 	%f150, [%r97];
	add.f32 	%f151, %f150, %f177;
	ld.shared.f32 	%f152, [%r97+1024];
	add.f32 	%f153, %f152, %f176;
	ld.shared.f32 	%f154, [%r97+2048];
	add.f32 	%f155, %f154, %f178;
	add.s32 	%r99, %r97, %r98;
	ld.shared.f32 	%f156, [%r99];
	add.f32 	%f157, %f156, %f151;
	ld.shared.f32 	%f158, [%r99+1024];
	add.f32 	%f159, %f158, %f153;
	ld.shared.f32 	%f160, [%r99+2048];
	add.f32 	%f161, %f160, %f155;
	add.s32 	%r100, %r99, %r98;
	ld.shared.f32 	%f162, [%r100];
	add.f32 	%f163, %f162, %f157;
	ld.shared.f32 	%f164, [%r100+1024];
	add.f32 	%f165, %f164, %f159;
	ld.shared.f32 	%f166, [%r100+2048];
	add.f32 	%f167, %f166, %f161;
	add.s32 	%r101, %r100, %r98;
	ld.shared.f32 	%f168, [%r101];
	add.f32 	%f177, %f168, %f163;
	ld.shared.f32 	%f169, [%r101+1024];
	add.f32 	%f176, %f169, %f165;
	ld.shared.f32 	%f170, [%r101+2048];
	add.f32 	%f178, %f170, %f167;
	add.s32 	%r109, %r98, %r109;
	setp.lt.s32 	%p24, %r109, 256;
	@%p24 bra 	$L__BB5_21;
$L__BB5_22:
	bar.sync 	0;
	setp.ge.s32 	%p25, %r1, %r7;
	@%p25 bra 	$L__BB5_29;
	mad.lo.s32 	%r47, %r7, %r2, %r1;
	setp.ge.s32 	%p26, %r47, %r6;
	@%p26 bra 	$L__BB5_25;
	cvt.s64.s32 	%rd25, %r47;
	add.s64 	%rd26, %rd25, %rd3;
	shl.b64 	%rd27, %rd26, 2;
	add.s64 	%rd28, %rd2, %rd27;
	st.global.f32 	[%rd28], %f177;
$L__BB5_25:
	add.s32 	%r48, %r7, %r47;
	setp.ge.s32 	%p27, %r48, %r6;
	@%p27 bra 	$L__BB5_27;
	cvt.s64.s32 	%rd29, %r48;
	add.s64 	%rd30, %rd29, %rd3;
	shl.b64 	%rd31, %rd30, 2;
	add.s64 	%rd32, %rd2, %rd31;
	st.global.f32 	[%rd32], %f176;
$L__BB5_27:
	add.s32 	%r49, %r48, %r7;
	setp.ge.s32 	%p28, %r49, %r6;
	@%p28 bra 	$L__BB5_29;
	cvt.s64.s32 	%rd33, %r49;
	add.s64 	%rd34, %rd33, %rd3;
	shl.b64 	%rd35, %rd34, 2;
	add.s64 	%rd36, %rd2, %rd35;
	st.global.f32 	[%rd36], %f178;
$L__BB5_29:
	ret;

}
	// .globl	_Z9dev_nxcorILi384ELi3EEvPKfS1_Pf
.visible .entry _Z9dev_nxcorILi384ELi3EEvPKfS1_Pf(
	.param .u64 .ptr .align 1 _Z9dev_nxcorILi384ELi3EEvPKfS1_Pf_param_0,
	.param .u64 .ptr .align 1 _Z9dev_nxcorILi384ELi3EEvPKfS1_Pf_param_1,
	.param .u64 .ptr .align 1 _Z9dev_nxcorILi384ELi3EEvPKfS1_Pf_param_2
)
{
	.reg .pred 	%p<29>;
	.reg .b16 	%rs<3>;
	.reg .b32 	%r<111>;
	.reg .b32 	%f<200>;
	.reg .b64 	%rd<37>;
	// demoted variable
	.shared .align 4 .b8 _ZZ9dev_nxcorILi384ELi3EEvPKfS1_PfE5shmem[6144];
	ld.param.u64 	%rd8, [_Z9dev_nxcorILi384ELi3EEvPKfS1_Pf_param_0];
	ld.param.u64 	%rd7, [_Z9dev_nxcorILi384ELi3EEvPKfS1_Pf_param_1];
	ld.param.u64 	%rd9, [_Z9dev_nxcorILi384ELi3EEvPKfS1_Pf_param_2];
	cvta.to.global.u64 	%rd1, %rd8;
	cvta.to.global.u64 	%rd2, %rd9;
	mov.u32 	%r1, %tid.x;
	mov.u32 	%r50, %ctaid.x;
	mov.u32 	%r51, %ctaid.y;
	mul.lo.s32 	%r2, %r51, 3;
	ld.const.u32 	%r52, [imageSize];
	mul.lo.s32 	%r3, %r52, %r50;
	ld.const.u32 	%r4, [templateSize];
	mul.lo.s32 	%r5, %r4, %r50;
	ld.const.u32 	%r6, [resultSize];
	mul.lo.s32 	%r53, %r6, %r50;
	cvt.s64.s32 	%rd3, %r53;
	ld.const.u32 	%r7, [resultNX];
	div.s32 	%r54, 384, %r7;
	min.s32 	%r8, %r54, 4;
	cvt.u16.u32 	%rs1, %r8;
	div.s16 	%rs2, 384, %rs1;
	cvt.s32.s16 	%r9, %rs2;
	div.u32 	%r10, %r1, %r9;
	mul.lo.s32 	%r55, %r10, %r9;
	sub.s32 	%r11, %r1, %r55;
	ld.const.u32 	%r12, [templateNX];
	div.s32 	%r56, %r12, %r8;
	mul.lo.s32 	%r13, %r56, %r10;
	add.s32 	%r57, %r10, 1;
	setp.lt.s32 	%p2, %r57, %r8;
	add.s32 	%r58, %r13, %r56;
	selp.b32 	%r14, %r58, %r12, %p2;
	ld.const.u32 	%r15, [imageNX];
	setp.lt.s32 	%p3, %r4, 1;
	mov.f32 	%f176, 0f00000000;
	mov.f32 	%f177, %f176;
	mov.f32 	%f178, %f176;
	@%p3 bra 	$L__BB6_15;
	cvt.u64.u32 	%rd10, %r1;
	cvt.s64.s32 	%rd11, %r3;
	add.s64 	%rd12, %rd11, %rd10;
	shl.b64 	%rd13, %rd12, 2;
	add.s64 	%rd4, %rd1, %rd13;
	mul.lo.s32 	%r60, %r15, %r2;
	mul.wide.s32 	%rd14, %r60, 4;
	add.s64 	%rd15, %rd4, %rd14;
	mul.wide.s32 	%rd16, %r15, 4;
	add.s64 	%rd17, %rd15, %rd16;
	ld.global.f32 	%f174, [%rd17];
	ld.global.f32 	%f175, [%rd15];
	setp.lt.s32 	%p4, %r11, %r7;
	setp.lt.s32 	%p5, %r10, %r8;
	and.pred  	%p6, %p5, %p4;
	setp.gt.s32 	%p7, %r14, %r13;
	and.pred  	%p1, %p6, %p7;
	sub.s32 	%r61, %r14, %r13;
	and.b32  	%r16, %r61, 7;
	add.s32 	%r62, %r13, %r11;
	shl.b32 	%r63, %r13, 2;
	mov.u32 	%r64, _ZZ9dev_nxcorILi384ELi3EEvPKfS1_PfE5shmem;
	add.s32 	%r17, %r64, %r63;
	shl.b32 	%r65, %r62, 2;
	add.s32 	%r66, %r64, %r65;
	add.s32 	%r18, %r66, 1536;
	add.s32 	%r103, %r15, %r60;
	cvt.s64.s32 	%rd18, %r5;
	add.s64 	%rd5, %rd18, %rd10;
	cvta.to.global.u64 	%rd6, %rd7;
	mov.b32 	%r102, 0;
	mov.f32 	%f176, 0f00000000;
	not.pred 	%p8, %p1;
$L__BB6_2:
	mov.f32 	%f7, %f175;
	mov.f32 	%f175, %f174;
	add.s32 	%r103, %r15, %r103;
	cvt.s64.s32 	%rd19, %r102;
	add.s64 	%rd20, %rd5, %rd19;
	shl.b64 	%rd21, %rd20, 2;
	add.s64 	%rd22, %rd6, %rd21;
	ld.global.f32 	%f65, [%rd22];
	shl.b32 	%r67, %r1, 2;
	mov.u32 	%r68, _ZZ9dev_nxcorILi384ELi3EEvPKfS1_PfE5shmem;
	add.s32 	%r69, %r68, %r67;
	st.shared.f32 	[%r69], %f65;
	mul.wide.s32 	%rd23, %r103, 4;
	add.s64 	%rd24, %rd4, %rd23;
	ld.global.f32 	%f174, [%rd24];
	st.shared.f32 	[%r69+1536], %f7;
	st.shared.f32 	[%r69+3072], %f175;
	st.shared.f32 	[%r69+4608], %f174;
	bar.sync 	0;
	@%p8 bra 	$L__BB6_14;
	setp.eq.s32 	%p9, %r16, 0;
	mov.u32 	%r104, %r13;
	@%p9 bra 	$L__BB6_11;
	add.s32 	%r104, %r13, 1;
	setp.eq.s32 	%p10, %r16, 1;
	ld.shared.f32 	%f66, [%r17];
	ld.shared.f32 	%f67, [%r18];
	fma.rn.f32 	%f177, %f66, %f67, %f177;
	ld.shared.f32 	%f68, [%r18+1536];
	fma.rn.f32 	%f176, %f66, %f68, %f176;
	ld.shared.f32 	%f69, [%r18+3072];
	fma.rn.f32 	%f178, %f66, %f69, %f178;
	@%p10 bra 	$L__BB6_11;
	add.s32 	%r104, %r13, 2;
	setp.eq.s32 	%p11, %r16, 2;
	ld.shared.f32 	%f70, [%r17+4];
	ld.shared.f32 	%f71, [%r18+4];
	fma.rn.f32 	%f177, %f70, %f71, %f177;
	ld.shared.f32 	%f72, [%r18+1540];
	fma.rn.f32 	%f176, %f70, %f72, %f176;
	ld.shared.f32 	%f73, [%r18+3076];
	fma.rn.f32 	%f178, %f70, %f73, %f178;
	@%p11 bra 	$L__BB6_11;
	add.s32 	%r104, %r13, 3;
	setp.eq.s32 	%p12, %r16, 3;
	ld.shared.f32 	%f74, [%r17+8];
	ld.shared.f32 	%f75, [%r18+8];
	fma.rn.f32 	%f177, %f74, %f75, %f177;
	ld.shared.f32 	%f76, [%r18+1544];
	fma.rn.f32 	%f176, %f74, %f76, %f176;
	ld.shared.f32 	%f77, [%r18+3080];
	fma.rn.f32 	%f178, %f74, %f77, %f178;
	@%p12 bra 	$L__BB6_11;
	add.s32 	%r104, %r13, 4;
	setp.eq.s32 	%p13, %r16, 4;
	ld.shared.f32 	%f78, [%r17+12];
	ld.shared.f32 	%f79, [%r18+12];
	fma.rn.f32 	%f177, %f78, %f79, %f177;
	ld.shared.f32 	%f80, [%r18+1548];
	fma.rn.f32 	%f176, %f78, %f80, %f176;
	ld.shared.f32 	%f81, [%r18+3084];
	fma.rn.f32 	%f178, %f78, %f81, %f178;
	@%p13 bra 	$L__BB6_11;
	add.s32 	%r104, %r13, 5;
	setp.eq.s32 	%p14, %r16, 5;
	ld.shared.f32 	%f82, [%r17+16];
	ld.shared.f32 	%f83, [%r18+16];
	fma.rn.f32 	%f177, %f82, %f83, %f177;
	ld.shared.f32 	%f84, [%r18+1552];
	fma.rn.f32 	%f176, %f82, %f84, %f176;
	ld.shared.f32 	%f85, [%r18+3088];
	fma.rn.f32 	%f178, %f82, %f85, %f178;
	@%p14 bra 	$L__BB6_11;
	add.s32 	%r104, %r13, 6;
	setp.eq.s32 	%p15, %r16, 6;
	ld.shared.f32 	%f86, [%r17+20];
	ld.shared.f32 	%f87, [%r18+20];
	fma.rn.f32 	%f177, %f86, %f87, %f177;
	ld.shared.f32 	%f88, [%r18+1556];
	fma.rn.f32 	%f176, %f86, %f88, %f176;
	ld.shared.f32 	%f89, [%r18+3092];
	fma.rn.f32 	%f178, %f86, %f89, %f178;
	@%p15 bra 	$L__BB6_11;
	add.s32 	%r104, %r13, 7;
	ld.shared.f32 	%f90, [%r17+24];
	ld.shared.f32 	%f91, [%r18+24];
	fma.rn.f32 	%f177, %f90, %f91, %f177;
	ld.shared.f32 	%f92, [%r18+1560];
	fma.rn.f32 	%f176, %f90, %f92, %f176;
	ld.shared.f32 	%f93, [%r18+3096];
	fma.rn.f32 	%f178, %f90, %f93, %f178;
$L__BB6_11:
	sub.s32 	%r70, %r13, %r14;
	setp.gt.u32 	%p16, %r70, -8;
	@%p16 bra 	$L__BB6_14;
	shl.b32 	%r71, %r104, 2;
	mov.u32 	%r72, _ZZ9dev_nxcorILi384ELi3EEvPKfS1_PfE5shmem;
	add.s32 	%r73, %r72, %r71;
	add.s32 	%r105, %r73, 16;
$L__BB6_13:
	.pragma "nounroll";
	add.s32 	%r74, %r104, %r11;
	ld.shared.f32 	%f94, [%r105+-16];
	shl.b32 	%r75, %r74, 2;
	mov.u32 	%r76, _ZZ9dev_nxcorILi384ELi3EEvPKfS1_PfE5shmem;
	add.s32 	%r77, %r76, %r75;
	ld.shared.f32 	%f95, [%r77+1536];
	fma.rn.f32 	%f96, %f94, %f95, %f177;
	ld.shared.f32 	%f97, [%r77+3072];
	fma.rn.f32 	%f98, %f94, %f97, %f176;
	ld.shared.f32 	%f99, [%r77+4608];
	fma.rn.f32 	%f100, %f94, %f99, %f178;
	ld.shared.f32 	%f101, [%r105+-12];
	ld.shared.f32 	%f102, [%r77+1540];
	fma.rn.f32 	%f103, %f101, %f102, %f96;
	ld.shared.f32 	%f104, [%r77+3076];
	fma.rn.f32 	%f105, %f101, %f104, %f98;
	ld.shared.f32 	%f106, [%r77+4612];
	fma.rn.f32 	%f107, %f101, %f106, %f100;
	ld.shared.f32 	%f108, [%r105+-8];
	ld.shared.f32 	%f109, [%r77+1544];
	fma.rn.f32 	%f110, %f108, %f109, %f103;
	ld.shared.f32 	%f111, [%r77+3080];
	fma.rn.f32 	%f112, %f108, %f111, %f105;
	ld.shared.f32 	%f113, [%r77+4616];
	fma.rn.f32 	%f114, %f108, %f113, %f107;
	ld.shared.f32 	%f115, [%r105+-4];
	ld.shared.f32 	%f116, [%r77+1548];
	fma.rn.f32 	%f117, %f115, %f116, %f110;
	ld.shared.f32 	%f118, [%r77+3084];
	fma.rn.f32 	%f119, %f115, %f118, %f112;
	ld.shared.f32 	%f120, [%r77+4620];
	fma.rn.f32 	%f121, %f115, %f120, %f114;
	ld.shared.f32 	%f122, [%r105];
	ld.shared.f32 	%f123, [%r77+1552];
	fma.rn.f32 	%f124, %f122, %f123, %f117;
	ld.shared.f32 	%f125, [%r77+3088];
	fma.rn.f32 	%f126, %f122, %f125, %f119;
	ld.shared.f32 	%f127, [%r77+4624];
	fma.rn.f32 	%f128, %f122, %f127, %f121;
	ld.shared.f32 	%f129, [%r105+4];
	ld.shared.f32 	%f130, [%r77+1556];
	fma.rn.f32 	%f131, %f129, %f130, %f124;
	ld.shared.f32 	%f132, [%r77+3092];
	fma.rn.f32 	%f133, %f129, %f132, %f126;
	ld.shared.f32 	%f134, [%r77+4628];
	fma.rn.f32 	%f135, %f129, %f134, %f128;
	ld.shared.f32 	%f136, [%r105+8];
	ld.shared.f32 	%f137, [%r77+1560];
	fma.rn.f32 	%f138, %f136, %f137, %f131;
	ld.shared.f32 	%f139, [%r77+3096];
	fma.rn.f32 	%f140, %f136, %f139, %f133;
	ld.shared.f32 	%f141, [%r77+4632];
	fma.rn.f32 	%f142, %f136, %f141, %f135;
	ld.shared.f32 	%f143, [%r105+12];
	ld.shared.f32 	%f144, [%r77+1564];
	fma.rn.f32 	%f177, %f143, %f144, %f138;
	ld.shared.f32 	%f145, [%r77+3100];
	fma.rn.f32 	%f176, %f143, %f145, %f140;
	ld.shared.f32 	%f146, [%r77+4636];
	fma.rn.f32 	%f178, %f143, %f146, %f142;
	add.s32 	%r104, %r104, 8;
	add.s32 	%r105, %r105, 32;
	setp.lt.s32 	%p17, %r104, %r14;
	@%p17 bra 	$L__BB6_13;
$L__BB6_14:
	bar.sync 	0;
	add.s32 	%r102, %r12, %r102;
	setp.lt.s32 	%p18, %r102, %r4;
	@%p18 bra 	$L__BB6_2;
$L__BB6_15:
	shl.b32 	%r78, %r1, 2;
	mov.u32 	%r79, _ZZ9dev_nxcorILi384ELi3EEvPKfS1_PfE5shmem;
	add.s32 	%r80, %r79, %r78;
	st.shared.f32 	[%r80], %f177;
	st.shared.f32 	[%r80+1536], %f176;
	st.shared.f32 	[%r80+3072], %f178;
	bar.sync 	0;
	add.s32 	%r109, %r11, %r9;
	setp.gt.s32 	%p19, %r109, 383;
	@%p19 bra 	$L__BB6_22;
	sub.s32 	%r81, 2, %r10;
	mad.lo.s32 	%r82, %r81, %r9, %r1;
	max.s32 	%r83, %r82, 384;
	sub.s32 	%r84, %r83, %r82;
	setp.ne.s32 	%p20, %r84, 0;
	selp.u32 	%r85, 1, 0, %p20;
	selp.s32 	%r86, -1, 0, %p20;
	add.s32 	%r87, %r84, %r86;
	div.u32 	%r88, %r87, %r9;
	add.s32 	%r38, %r88, %r85;
	and.b32  	%r89, %r38, 3;
	setp.eq.s32 	%p21, %r89, 3;
	@%p21 bra 	$L__BB6_19;
	add.s32 	%r90, %r38, 1;
	and.b32  	%r91, %r90, 3;
	neg.s32 	%r107, %r91;
$L__BB6_18:
	.pragma "nounroll";
	shl.b32 	%r92, %r109, 2;
	add.s32 	%r94, %r79, %r92;
	ld.shared.f32 	%f147, [%r94];
	add.f32 	%f177, %f147, %f177;
	ld.shared.f32 	%f148, [%r94+1536];
	add.f32 	%f176, %f148, %f176;
	ld.shared.f32 	%f149, [%r94+3072];
	add.f32 	%f178, %f149, %f178;
	add.s32 	%r109, %r109, %r9;
	add.s32 	%r107, %r107, 1;
	setp.ne.s32 	%p22, %r107, 0;
	@%p22 bra 	$L__BB6_18;
$L__BB6_19:
	setp.lt.u32 	%p23, %r38, 3;
	@%p23 bra 	$L__BB6_22;
	shl.b32 	%r98, %r9, 2;
$L__BB6_21:
	shl.b32 	%r95, %r109, 2;
	add.s32 	%r97, %r79, %r95;
	ld.shared.f32 	%f150, [%r97];
	add.f32 	%f151, %f150, %f177;
	ld.shared.f32 	%f152, [%r97+1536];
	add.f32 	%f153, %f152, %f176;
	ld.shared.f32 	%f154, [%r97+3072];
	add.f32 	%f155, %f154, %f178;
	add.s32 	%r99, %r97, %r98;
	ld.shared.f32 	%f156, [%r99];
	add.f32 	%f157, %f156, %f151;
	ld.shared.f32 	%f158, [%r99+1536];
	add.f32 	%f159, %f158, %f153;
	ld.shared.f32 	%f160, [%r99+3072];
	add.f32 	%f161, %f160, %f155;
	add.s32 	%r100, %r99, %r98;
	ld.shared.f32 	%f162, [%r100];
	add.f32 	%f163, %f162, %f157;
	ld.shared.f32 	%f164, [%r100+1536];
	add.f32 	%f165, %f164, %f159;
	ld.shared.f32 	%f166, [%r100+3072];
	add.f32 	%f167, %f166, %f161;
	add.s32 	%r101, %r100, %r98;
	ld.shared.f32 	%f168, [%r101];
	add.f32 	%f177, %f168, %f163;
	ld.shared.f32 	%f169, [%r101+1536];
	add.f32 	%f176, %f169, %f165;
	ld.shared.f32 	%f170, [%r101+3072];
	add.f32 	%f178, %f170, %f167;
	add.s32 	%r109, %r98, %r109;
	setp.lt.s32 	%p24, %r109, 384;
	@%p24 bra 	$L__BB6_21;
$L__BB6_22:
	bar.sync 	0;
	setp.ge.s32 	%p25, %r1, %r7;
	@%p25 bra 	$L__BB6_29;
	mad.lo.s32 	%r47, %r7, %r2, %r1;
	setp.ge.s32 	%p26, %r47, %r6;
	@%p26 bra 	$L__BB6_25;
	cvt.s64.s32 	%rd25, %r47;
	add.s64 	%rd26, %rd25, %rd3;
	shl.b64 	%rd27, %rd26, 2;
	add.s64 	%rd28, %rd2, %rd27;
	st.global.f32 	[%rd28], %f177;
$L__BB6_25:
	add.s32 	%r48, %r7, %r47;
	setp.ge.s32 	%p27, %r48, %r6;
	@%p27 bra 	$L__BB6_27;
	cvt.s64.s32 	%rd29, %r48;
	add.s64 	%rd30, %rd29, %rd3;
	shl.b64 	%rd31, %rd30, 2;
	add.s64 	%rd32, %rd2, %rd31;
	st.global.f32 	[%rd32], %f176;
$L__BB6_27:
	add.s32 	%r49, %r48, %r7;
	setp.ge.s32 	%p28, %r49, %r6;
	@%p28 bra 	$L__BB6_29;
	cvt.s64.s32 	%rd33, %r49;
	add.s64 	%rd34, %rd33, %rd3;
	shl.b64 	%rd35, %rd34, 2;
	add.s64 	%rd36, %rd2, %rd35;
	st.global.f32 	[%rd36], %f178;
$L__BB6_29:
	ret;

}
	// .globl	_Z9dev_nxcorILi512ELi3EEvPKfS1_Pf
.visible .entry _Z9dev_nxcorILi512ELi3EEvPKfS1_Pf(
	.param .u64 .ptr .align 1 _Z9dev_nxcorILi512ELi3EEvPKfS1_Pf_param_0,
	.param .u64 .ptr .align 1 _Z9dev_nxcorILi512ELi3EEvPKfS1_Pf_param_1,
	.param .u64 .ptr .align 1 _Z9dev_nxcorILi512ELi3EEvPKfS1_Pf_param_2
)
{
	.reg .pred 	%p<29>;
	.reg .b16 	%rs<3>;
	.reg .b32 	%r<111>;
	.reg .b32 	%f<200>;
	.reg .b64 	%rd<37>;
	// demoted variable
	.shared .align 4 .b8 _ZZ9dev_nxcorILi512ELi3EEvPKfS1_PfE5shmem[8192];
	ld.param.u64 	%rd8, [_Z9dev_nxcorILi512ELi3EEvPKfS1_Pf_param_0];
	ld.param.u64 	%rd7, [_Z9dev_nxcorILi512ELi3EEvPKfS1_Pf_param_1];
	ld.param.u64 	%rd9, [_Z9dev_nxcorILi512ELi3EEvPKfS1_Pf_param_2];
	cvta.to.global.u64 	%rd1, %rd8;
	cvta.to.global.u64 	%rd2, %rd9;
	mov.u32 	%r1, %tid.x;
	mov.u32 	%r50, %ctaid.x;
	mov.u32 	%r51, %ctaid.y;
	mul.lo.s32 	%r2, %r51, 3;
	ld.const.u32 	%r52, [imageSize];
	mul.lo.s32 	%r3, %r52, %r50;
	ld.const.u32 	%r4, [templateSize];
	mul.lo.s32 	%r5, %r4, %r50;
	ld.const.u32 	%r6, [resultSize];
	mul.lo.s32 	%r53, %r6, %r50;
	cvt.s64.s32 	%rd3, %r53;
	ld.const.u32 	%r7, [resultNX];
	div.s32 	%r54, 512, %r7;
	min.s32 	%r8, %r54, 4;
	cvt.u16.u32 	%rs1, %r8;
	div.s16 	%rs2, 512, %rs1;
	cvt.s32.s16 	%r9, %rs2;
	div.u32 	%r10, %r1, %r9;
	mul.lo.s32 	%r55, %r10, %r9;
	sub.s32 	%r11, %r1, %r55;
	ld.const.u32 	%r12, [templateNX];
	div.s32 	%r56, %r12, %r8;
	mul.lo.s32 	%r13, %r56, %r10;
	add.s32 	%r57, %r10, 1;
	setp.lt.s32 	%p2, %r57, %r8;
	add.s32 	%r58, %r13, %r56;
	selp.b32 	%r14, %r58, %r12, %p2;
	ld.const.u32 	%r15, [imageNX];
	setp.lt.s32 	%p3, %r4, 1;
	mov.f32 	%f176, 0f00000000;
	mov.f32 	%f177, %f176;
	mov.f32 	%f178, %f176;
	@%p3 bra 	$L__BB7_15;
	cvt.u64.u32 	%rd10, %r1;
	cvt.s64.s32 	%rd11, %r3;
	add.s64 	%rd12, %rd11, %rd10;
	shl.b64 	%rd13, %rd12, 2;
	add.s64 	%rd4, %rd1, %rd13;
	mul.lo.s32 	%r60, %r15, %r2;
	mul.wide.s32 	%rd14, %r60, 4;
	add.s64 	%rd15, %rd4, %rd14;
	mul.wide.s32 	%rd16, %r15, 4;
	add.s64 	%rd17, %rd15, %rd16;
	ld.global.f32 	%f174, [%rd17];
	ld.global.f32 	%f175, [%rd15];
	setp.lt.s32 	%p4, %r11, %r7;
	setp.lt.s32 	%p5, %r10, %r8;
	and.pred  	%p6, %p5, %p4;
	setp.gt.s32 	%p7, %r14, %r13;
	and.pred  	%p1, %p6, %p7;
	sub.s32 	%r61, %r14, %r13;
	and.b32  	%r16, %r61, 7;
	add.s32 	%r62, %r13, %r11;
	shl.b32 	%r63, %r13, 2;
	mov.u32 	%r64, _ZZ9dev_nxcorILi512ELi3EEvPKfS1_PfE5shmem;
	add.s32 	%r17, %r64, %r63;
	shl.b32 	%r65, %r62, 2;
	add.s32 	%r66, %r64, %r65;
	add.s32 	%r18, %r66, 2048;
	add.s32 	%r103, %r15, %r60;
	cvt.s64.s32 	%rd18, %r5;
	add.s64 	%rd5, %rd18, %rd10;
	cvta.to.global.u64 	%rd6, %rd7;
	mov.b32 	%r102, 0;
	mov.f32 	%f176, 0f00000000;
	not.pred 	%p8, %p1;
$L__BB7_2:
	mov.f32 	%f7, %f175;
	mov.f32 	%f175, %f174;
	add.s32 	%r103, %r15, %r103;
	cvt.s64.s32 	%rd19, %r102;
	add.s64 	%rd20, %rd5, %rd19;
	shl.b64 	%rd21, %rd20, 2;
	add.s64 	%rd22, %rd6, %rd21;
	ld.global.f32 	%f65, [%rd22];
	shl.b32 	%r67, %r1, 2;
	mov.u32 	%r68, _ZZ9dev_nxcorILi512ELi3EEvPKfS1_PfE5shmem;
	add.s32 	%r69, %r68, %r67;
	st.shared.f32 	[%r69], %f65;
	mul.wide.s32 	%rd23, %r103, 4;
	add.s64 	%rd24, %rd4, %rd23;
	ld.global.f32 	%f174, [%rd24];
	st.shared.f32 	[%r69+2048], %f7;
	st.shared.f32 	[%r69+4096], %f175;
	st.shared.f32 	[%r69+6144], %f174;
	bar.sync 	0;
	@%p8 bra 	$L__BB7_14;
	setp.eq.s32 	%p9, %r16, 0;
	mov.u32 	%r104, %r13;
	@%p9 bra 	$L__BB7_11;
	add.s32 	%r104, %r13, 1;
	setp.eq.s32 	%p10, %r16, 1;
	ld.shared.f32 	%f66, [%r17];
	ld.shared.f32 	%f67, [%r18];
	fma.rn.f32 	%f177, %f66, %f67, %f177;
	ld.shared.f32 	%f68, [%r18+2048];
	fma.rn.f32 	%f176, %f66, %f68, %f176;
	ld.shared.f32 	%f69, [%r18+4096];
	fma.rn.f32 	%f178, %f66, %f69, %f178;
	@%p10 bra 	$L__BB7_11;
	add.s32 	%r104, %r13, 2;
	setp.eq.s32 	%p11, %r16, 2;
	ld.shared.f32 	%f70, [%r17+4];
	ld.shared.f32 	%f71, [%r18+4];
	fma.rn.f32 	%f177, %f70, %f71, %f177;
	ld.shared.f32 	%f72, [%r18+2052];
	fma.rn.f32 	%f176, %f70, %f72, %f176;
	ld.shared.f32 	%f73, [%r18+4100];
	fma.rn.f32 	%f178, %f70, %f73, %f178;
	@%p11 bra 	$L__BB7_11;
	add.s32 	%r104, %r13, 3;
	setp.eq.s32 	%p12, %r16, 3;
	ld.shared.f32 	%f74, [%r17+8];
	ld.shared.f32 	%f75, [%r18+8];
	fma.rn.f32 	%f177, %f74, %f75, %f177;
	ld.shared.f32 	%f76, [%r18+2056];
	fma.rn.f32 	%f176, %f74, %f76, %f176;
	ld.shared.f32 	%f77, [%r18+4104];
	fma.rn.f32 	%f178, %f74, %f77, %f178;
	@%p12 bra 	$L__BB7_11;
	add.s32 	%r104, %r13, 4;
	setp.eq.s32 	%p13, %r16, 4;
	ld.shared.f32 	%f78, [%r17+12];
	ld.shared.f32 	%f79, [%r18+12];
	fma.rn.f32 	%f177, %f78, %f79, %f177;
	ld.shared.f32 	%f80, [%r18+2060];
	fma.rn.f32 	%f176, %f78, %f80, %f176;
	ld.shared.f32 	%f81, [%r18+4108];
	fma.rn.f32 	%f178, %f78, %f81, %f178;
	@%p13 bra 	$L__BB7_11;
	add.s32 	%r104, %r13, 5;
	setp.eq.s32 	%p14, %r16, 5;
	ld.shared.f32 	%f82, [%r17+16];
	ld.shared.f32 	%f83, [%r18+16];
	fma.rn.f32 	%f177, %f82, %f83, %f177;
	ld.shared.f32 	%f84, [%r18+2064];
	fma.rn.f32 	%f176, %f82, %f84, %f176;
	ld.shared.f32 	%f85, [%r18+4112];
	fma.rn.f32 	%f178, %f82, %f85, %f178;
	@%p14 bra 	$L__BB7_11;
	add.s32 	%r104, %r13, 6;
	setp.eq.s32 	%p15, %r16, 6;
	ld.shared.f32 	%f86, [%r17+20];
	ld.shared.f32 	%f87, [%r18+20];
	fma.rn.f32 	%f177, %f86, %f87, %f177;
	ld.shared.f32 	%f88, [%r18+2068];
	fma.rn.f32 	%f176, %f86, %f88, %f176;
	ld.shared.f32 	%f89, [%r18+4116];
	fma.rn.f32 	%f178, %f86, %f89, %f178;
	@%p15 bra 	$L__BB7_11;
	add.s32 	%r104, %r13, 7;
	ld.shared.f32 	%f90, [%r17+24];
	ld.shared.f32 	%f91, [%r18+24];
	fma.rn.f32 	%f177, %f90, %f91, %f177;
	ld.shared.f32 	%f92, [%r18+2072];
	fma.rn.f32 	%f176, %f90, %f92, %f176;
	ld.shared.f32 	%f93, [%r18+4120];
	fma.rn.f32 	%f178, %f90, %f93, %f178;
$L__BB7_11:
	sub.s32 	%r70, %r13, %r14;
	setp.gt.u32 	%p16, %r70, -8;
	@%p16 bra 	$L__BB7_14;
	shl.b32 	%r71, %r104, 2;
	mov.u32 	%r72, _ZZ9dev_nxcorILi512ELi3EEvPKfS1_PfE5shmem;
	add.s32 	%r73, %r72, %r71;
	add.s32 	%r105, %r73, 16;
$L__BB7_13:
	.pragma "nounroll";
	add.s32 	%r74, %r104, %r11;
	ld.shared.f32 	%f94, [%r105+-16];
	shl.b32 	%r75, %r74, 2;
	mov.u32 	%r76, _ZZ9dev_nxcorILi512ELi3EEvPKfS1_PfE5shmem;
	add.s32 	%r77, %r76, %r75;
	ld.shared.f32 	%f95, [%r77+2048];
	fma.rn.f32 	%f96, %f94, %f95, %f177;
	ld.shared.f32 	%f97, [%r77+4096];
	fma.rn.f32 	%f98, %f94, %f97, %f176;
	ld.shared.f32 	%f99, [%r77+6144];
	fma.rn.f32 	%f100, %f94, %f99, %f178;
	ld.shared.f32 	%f101, [%r105+-12];
	ld.shared.f32 	%f102, [%r77+2052];
	fma.rn.f32 	%f103, %f101, %f102, %f96;
	ld.shared.f32 	%f104, [%r77+4100];
	fma.rn.f32 	%f105, %f101, %f104, %f98;
	ld.shared.f32 	%f106, [%r77+6148];
	fma.rn.f32 	%f107, %f101, %f106, %f100;
	ld.shared.f32 	%f108, [%r105+-8];
	ld.shared.f32 	%f109, [%r77+2056];
	fma.rn.f32 	%f110, %f108, %f109, %f103;
	ld.shared.f32 	%f111, [%r77+4104];
	fma.rn.f32 	%f112, %f108, %f111, %f105;
	ld.shared.f32 	%f113, [%r77+6152];
	fma.rn.f32 	%f114, %f108, %f113, %f107;
	ld.shared.f32 	%f115, [%r105+-4];
	ld.shared.f32 	%f116, [%r77+2060];
	fma.rn.f32 	%f117, %f115, %f116, %f110;
	ld.shared.f32 	%f118, [%r77+4108];
	fma.rn.f32 	%f119, %f115, %f118, %f112;
	ld.shared.f32 	%f120, [%r77+6156];
	fma.rn.f32 	%f121, %f115, %f120, %f114;
	ld.shared.f32 	%f122, [%r105];
	ld.shared.f32 	%f123, [%r77+2064];
	fma.rn.f32 	%f124, %f122, %f123, %f117;
	ld.shared.f32 	%f125, [%r77+4112];
	fma.rn.f32 	%f126, %f122, %f125, %f119;
	ld.shared.f32 	%f127, [%r77+6160];
	fma.rn.f32 	%f128, %f122, %f127, %f121;
	ld.shared.f32 	%f129, [%r105+4];
	ld.shared.f32 	%f130, [%r77+2068];
	fma.rn.f32 	%f131, %f129, %f130, %f124;
	ld.shared.f32 	%f132, [%r77+4116];
	fma.rn.f32 	%f133, %f129, %f132, %f126;
	ld.shared.f32 	%f134, [%r77+6164];
	fma.rn.f32 	%f135, %f129, %f134, %f128;
	ld.shared.f32 	%f136, [%r105+8];
	ld.shared.f32 	%f137, [%r77+2072];
	fma.rn.f32 	%f138, %f136, %f137, %f131;
	ld.shared.f32 	%f139, [%r77+4120];
	fma.rn.f32 	%f140, %f136, %f139, %f133;
	ld.shared.f32 	%f141, [%r77+6168];
	fma.rn.f32 	%f142, %f136, %f141, %f135;
	ld.shared.f32 	%f143, [%r105+12];
	ld.shared.f32 	%f144, [%r77+2076];
	fma.rn.f32 	%f177, %f143, %f144, %f138;
	ld.shared.f32 	%f145, [%r77+4124];
	fma.rn.f32 	%f176, %f143, %f145, %f140;
	ld.shared.f32 	%f146, [%r77+6172];
	fma.rn.f32 	%f178, %f143, %f146, %f142;
	add.s32 	%r104, %r104, 8;
	add.s32 	%r105, %r105, 32;
	setp.lt.s32 	%p17, %r104, %r14;
	@%p17 bra 	$L__BB7_13;
$L__BB7_14:
	bar.sync 	0;
	add.s32 	%r102, %r12, %r102;
	setp.lt.s32 	%p18, %r102, %r4;
	@%p18 bra 	$L__BB7_2;
$L__BB7_15:
	shl.b32 	%r78, %r1, 2;
	mov.u32 	%r79, _ZZ9dev_nxcorILi512ELi3EEvPKfS1_PfE5shmem;
	add.s32 	%r80, %r79, %r78;
	st.shared.f32 	[%r80], %f177;
	st.shared.f32 	[%r80+2048], %f176;
	st.shared.f32 	[%r80+4096], %f178;
	bar.sync 	0;
	add.s32 	%r109, %r11, %r9;
	setp.gt.s32 	%p19, %r109, 511;
	@%p19 bra 	$L__BB7_22;
	sub.s32 	%r81, 2, %r10;
	mad.lo.s32 	%r82, %r81, %r9, %r1;
	max.s32 	%r83, %r82, 512;
	sub.s32 	%r84, %r83, %r82;
	setp.ne.s32 	%p20, %r84, 0;
	selp.u32 	%r85, 1, 0, %p20;
	selp.s32 	%r86, -1, 0, %p20;
	add.s32 	%r87, %r84, %r86;
	div.u32 	%r88, %r87, %r9;
	add.s32 	%r38, %r88, %r85;
	and.b32  	%r89, %r38, 3;
	setp.eq.s32 	%p21, %r89, 3;
	@%p21 bra 	$L__BB7_19;
	add.s32 	%r90, %r38, 1;
	and.b32  	%r91, %r90, 3;
	neg.s32 	%r107, %r91;
$L__BB7_18:
	.pragma "nounroll";
	shl.b32 	%r92, %r109, 2;
	add.s32 	%r94, %r79, %r92;
	ld.shared.f32 	%f147, [%r94];
	add.f32 	%f177, %f147, %f177;
	ld.shared.f32 	%f148, [%r94+2048];
	add.f32 	%f176, %f148, %f176;
	ld.shared.f32 	%f149, [%r94+4096];
	add.f32 	%f178, %f149, %f178;
	add.s32 	%r109, %r109, %r9;
	add.s32 	%r107, %r107, 1;
	setp.ne.s32 	%p22, %r107, 0;
	@%p22 bra 	$L__BB7_18;
$L__BB7_19:
	setp.lt.u32 	%p23, %r38, 3;
	@%p23 bra 	$L__BB7_22;
	shl.b32 	%r98, %r9, 2;
$L__BB7_21:
	shl.b32 	%r95, %r109, 2;
	add.s32 	%r97, %r79, %r95;
	ld.shared.f32 	%f150, [%r97];
	add.f32 	%f151, %f150, %f177;
	ld.shared.f32 	%f152, [%r97+2048];
	add.f32 	%f153, %f152, %f176;
	ld.shared.f32 	%f154, [%r97+4096];
	add.f32 	%f155, %f154, %f178;
	add.s32 	%r99, %r97, %r98;
	ld.shared.f32 	%f156, [%r99];
	add.f32 	%f157, %f156, %f151;
	ld.shared.f32 	%f158, [%r99+2048];
	add.f32 	%f159, %f158, %f153;
	ld.shared.f32 	%f160, [%r99+4096];
	add.f32 	%f161, %f160, %f155;
	add.s32 	%r100, %r99, %r98;
	ld.shared.f32 	%f162, [%r100];
	add.f32 	%f163, %f162, %f157;
	ld.shared.f32 	%f164, [%r100+2048];
	add.f32 	%f165, %f164, %f159;
	ld.shared.f32 	%f166, [%r100+4096];
	add.f32 	%f167, %f166, %f161;
	add.s32 	%r101, %r100, %r98;
	ld.shared.f32 	%f168, [%r101];
	add.f32 	%f177, %f168, %f163;
	ld.shared.f32 	%f169, [%r101+2048];
	add.f32 	%f176, %f169, %f165;
	ld.shared.f32 	%f170, [%r101+4096];
	add.f32 	%f178, %f170, %f167;
	add.s32 	%r109, %r98, %r109;
	setp.lt.s32 	%p24, %r109, 512;
	@%p24 bra 	$L__BB7_21;
$L__BB7_22:
	bar.sync 	0;
	setp.ge.s32 	%p25, %r1, %r7;
	@%p25 bra 	$L__BB7_29;
	mad.lo.s32 	%r47, %r7, %r2, %r1;
	setp.ge.s32 	%p26, %r47, %r6;
	@%p26 bra 	$L__BB7_25;
	cvt.s64.s32 	%rd25, %r47;
	add.s64 	%rd26, %rd25, %rd3;
	shl.b64 	%rd27, %rd26, 2;
	add.s64 	%rd28, %rd2, %rd27;
	st.global.f32 	[%rd28], %f177;
$L__BB7_25:
	add.s32 	%r48, %r7, %r47;
	setp.ge.s32 	%p27, %r48, %r6;
	@%p27 bra 	$L__BB7_27;
	cvt.s64.s32 	%rd29, %r48;
	add.s64 	%rd30, %rd29, %rd3;
	shl.b64 	%rd31, %rd30, 2;
	add.s64 	%rd32, %rd2, %rd31;
	st.global.f32 	[%rd32], %f176;
$L__BB7_27:
	add.s32 	%r49, %r48, %r7;
	setp.ge.s32 	%p28, %r49, %r6;
	@%p28 bra 	$L__BB7_29;
	cvt.s64.s32 	%rd33, %r49;
	add.s64 	%rd34, %rd33, %rd3;
	shl.b64 	%rd35, %rd34, 2;
	add.s64 	%rd36, %rd2, %rd35;
	st.global.f32 	[%rd36], %f178;
$L__BB7_29:
	ret;

}
	// .globl	_Z17dev_normalizeCorrILi6EEvPKfS1_Pf
.visible .entry _Z17dev_normalizeCorrILi6EEvPKfS1_Pf(
	.param .u64 .ptr .align 1 _Z17dev_normalizeCorrILi6EEvPKfS1_Pf_param_0,
	.param .u64 .ptr .align 1 _Z17dev_normalizeCorrILi6EEvPKfS1_Pf_param_1,
	.param .u64 .ptr .align 1 _Z17dev_normalizeCorrILi6EEvPKfS1_Pf_param_2
)
{
	.reg .pred 	%p<68>;
	.reg .b32 	%r<89>;
	.reg .b32 	%f<298>;
	.reg .b64 	%rd<54>;
	// demoted variable
	.shared .align 4 .b8 _ZZ17dev_normalizeCorrILi6EEvPKfS1_PfE5shmem[768];
	ld.param.u64 	%rd9, [_Z17dev_normalizeCorrILi6EEvPKfS1_Pf_param_0];
	ld.param.u64 	%rd11, [_Z17dev_normalizeCorrILi6EEvPKfS1_Pf_param_1];
	ld.param.u64 	%rd10, [_Z17dev_normalizeCorrILi6EEvPKfS1_Pf_param_2];
	cvta.to.global.u64 	%rd1, %rd11;
	mov.u32 	%r1, %tid.x;
	mov.u32 	%r2, %ctaid.x;
	ld.const.u32 	%r40, [nImages];
	setp.ge.s32 	%p1, %r2, %r40;
	@%p1 bra 	$L__BB8_127;
	cvta.to.global.u64 	%rd12, %rd10;
	cvta.to.global.u64 	%rd13, %rd9;
	ld.const.u32 	%r3, [imageSize];
	mul.lo.s32 	%r41, %r3, %r2;
	ld.const.u32 	%r4, [templateSize];
	mul.lo.s32 	%r42, %r4, %r2;
	ld.const.u32 	%r43, [resultSize];
	mul.lo.s32 	%r44, %r43, %r2;
	mul.wide.s32 	%rd14, %r41, 4;
	add.s64 	%rd2, %rd13, %rd14;
	cvt.s64.s32 	%rd3, %r42;
	mul.wide.s32 	%rd15, %r44, 4;
	add.s64 	%rd4, %rd12, %rd15;
	setp.lt.s32 	%p2, %r4, 1;
	mov.f32 	%f255, 0f00000000;
	@%p2 bra 	$L__BB8_43;
	max.u32 	%r46, %r4, 64;
	add.s32 	%r5, %r46, -1;
	shr.u32 	%r47, %r5, 6;
	add.s32 	%r6, %r47, 1;
	and.b32  	%r7, %r6, 7;
	setp.lt.u32 	%p3, %r4, 449;
	mov.f32 	%f255, 0f00000000;
	mov.b32 	%r84, 0;
	@%p3 bra 	$L__BB8_22;
	and.b32  	%r49, %r6, 134217720;
	neg.s32 	%r80, %r49;
	cvt.u64.u32 	%rd16, %r1;
	add.s64 	%rd17, %rd3, %rd16;
	shl.b64 	%rd18, %rd17, 2;
	add.s64 	%rd19, %rd18, %rd1;
	add.s64 	%rd53, %rd19, 1024;
	mov.f32 	%f255, 0f00000000;
	mov.b32 	%r82, 256;
	mov.u32 	%r81, %r1;
$L__BB8_4:
	.pragma "nounroll";
	setp.ge.s32 	%p4, %r81, %r4;
	@%p4 bra 	$L__BB8_6;
	ld.global.f32 	%f134, [%rd53+-1024];
	fma.rn.f32 	%f255, %f134, %f134, %f255;
$L__BB8_6:
	add.s32 	%r50, %r81, 64;
	setp.ge.s32 	%p5, %r50, %r4;
	@%p5 bra 	$L__BB8_8;
	ld.global.f32 	%f135, [%rd53+-768];
	fma.rn.f32 	%f255, %f135, %f135, %f255;
$L__BB8_8:
	add.s32 	%r51, %r81, 128;
	setp.ge.s32 	%p6, %r51, %r4;
	@%p6 bra 	$L__BB8_10;
	ld.global.f32 	%f136, [%rd53+-512];
	fma.rn.f32 	%f255, %f136, %f136, %f255;
$L__BB8_10:
	add.s32 	%r52, %r81, 192;
	setp.ge.s32 	%p7, %r52, %r4;
	@%p7 bra 	$L__BB8_12;
	ld.global.f32 	%f137, [%rd53+-256];
	fma.rn.f32 	%f255, %f137, %f137, %f255;
$L__BB8_12:
	add.s32 	%r53, %r81, 256;
	setp.ge.s32 	%p8, %r53, %r4;
	@%p8 bra 	$L__BB8_14;
	ld.global.f32 	%f138, [%rd53];
	fma.rn.f32 	%f255, %f138, %f138, %f255;
$L__BB8_14:
	add.s32 	%r54, %r81, 320;
	setp.ge.s32 	%p9, %r54, %r4;
	@%p9 bra 	$L__BB8_16;
	ld.global.f32 	%f139, [%rd53+256];
	fma.rn.f32 	%f255, %f139, %f139, %f255;
$L__BB8_16:
	add.s32 	%r55, %r81, 384;
	setp.ge.s32 	%p10, %r55, %r4;
	@%p10 bra 	$L__BB8_18;
	ld.global.f32 	%f140, [%rd53+512];
	fma.rn.f32 	%f255, %f140, %f140, %f255;
$L__BB8_18:
	add.s32 	%r56, %r81, 448;
	setp.ge.s32 	%p11, %r56, %r4;
	@%p11 bra 	$L__BB8_20;
	ld.global.f32 	%f141, [%rd53+768];
	fma.rn.f32 	%f255, %f141, %f141, %f255;
$L__BB8_20:
	add.s32 	%r82, %r82, 512;
	add.s32 	%r81, %r81, 512;
	add.s32 	%r80, %r80, 8;
	add.s64 	%rd53, %rd53, 2048;
	setp.ne.s32 	%p12, %r80, 0;
	@%p12 bra 	$L__BB8_4;
	add.s32 	%r84, %r82, -256;
$L__BB8_22:
	setp.eq.s32 	%p13, %r7, 0;
	@%p13 bra 	$L__BB8_43;
	setp.lt.u32 	%p14, %r7, 4;
	@%p14 bra 	$L__BB8_33;
	add.s32 	%r17, %r84, %r1;
	setp.ge.s32 	%p15, %r17, %r4;
	@%p15 bra 	$L__BB8_26;
	cvt.u64.u32 	%rd20, %r17;
	add.s64 	%rd21, %rd20, %rd3;
	shl.b64 	%rd22, %rd21, 2;
	add.s64 	%rd23, %rd1, %rd22;
	ld.global.f32 	%f143, [%rd23];
	fma.rn.f32 	%f255, %f143, %f143, %f255;
$L__BB8_26:
	add.s32 	%r57, %r17, 64;
	setp.ge.s32 	%p16, %r57, %r4;
	cvt.u64.u32 	%rd24, %r1;
	cvt.u64.u32 	%rd25, %r84;
	add.s64 	%rd26, %rd25, %rd24;
	add.s64 	%rd27, %rd26, %rd3;
	shl.b64 	%rd28, %rd27, 2;
	add.s64 	%rd8, %rd1, %rd28;
	@%p16 bra 	$L__BB8_28;
	ld.global.f32 	%f144, [%rd8+256];
	fma.rn.f32 	%f255, %f144, %f144, %f255;
$L__BB8_28:
	add.s32 	%r58, %r17, 128;
	setp.ge.s32 	%p17, %r58, %r4;
	@%p17 bra 	$L__BB8_30;
	ld.global.f32 	%f145, [%rd8+512];
	fma.rn.f32 	%f255, %f145, %f145, %f255;
$L__BB8_30:
	add.s32 	%r59, %r17, 192;
	setp.ge.s32 	%p18, %r59, %r4;
	@%p18 bra 	$L__BB8_32;
	ld.global.f32 	%f146, [%rd8+768];
	fma.rn.f32 	%f255, %f146, %f146, %f255;
$L__BB8_32:
	add.s32 	%r84, %r84, 256;
$L__BB8_33:
	and.b32  	%r60, %r6, 3;
	setp.eq.s32 	%p19, %r60, 0;
	@%p19 bra 	$L__BB8_43;
	setp.eq.s32 	%p20, %r60, 1;
	@%p20 bra 	$L__BB8_40;
	add.s32 	%r20, %r84, %r1;
	setp.ge.s32 	%p21, %r20, %r4;
	@%p21 bra 	$L__BB8_37;
	cvt.u64.u32 	%rd29, %r20;
	add.s64 	%rd30, %rd29, %rd3;
	shl.b64 	%rd31, %rd30, 2;
	add.s64 	%rd32, %rd1, %rd31;
	ld.global.f32 	%f148, [%rd32];
	fma.rn.f32 	%f255, %f148, %f148, %f255;
$L__BB8_37:
	add.s32 	%r61, %r20, 64;
	setp.ge.s32 	%p22, %r61, %r4;
	@%p22 bra 	$L__BB8_39;
	cvt.u64.u32 	%rd33, %r1;
	cvt.u64.u32 	%rd34, %r84;
	add.s64 	%rd35, %rd34, %rd33;
	add.s64 	%rd36, %rd35, %rd3;
	shl.b64 	%rd37, %rd36, 2;
	add.s64 	%rd38, %rd1, %rd37;
	ld.global.f32 	%f149, [%rd38+256];
	fma.rn.f32 	%f255, %f149, %f149, %f255;
$L__BB8_39:
	add.s32 	%r84, %r84, 128;
$L__BB8_40:
	and.b32  	%r62, %r5, 64;
	setp.ne.s32 	%p23, %r62, 0;
	@%p23 bra 	$L__BB8_43;
	add.s32 	%r23, %r84, %r1;
	setp.ge.s32 	%p24, %r23, %r4;
	@%p24 bra 	$L__BB8_43;
	cvt.u64.u32 	%rd39, %r23;
	add.s64 	%rd40, %rd39, %rd3;
	shl.b64 	%rd41, %rd40, 2;
	add.s64 	%rd42, %rd1, %rd41;
	ld.global.f32 	%f150, [%rd42];
	fma.rn.f32 	%f255, %f150, %f150, %f255;
$L__BB8_43:
	shl.b32 	%r63, %r1, 2;
	mov.u32 	%r64, _ZZ17dev_normalizeCorrILi6EEvPKfS1_PfE5shmem;
	add.s32 	%r24, %r64, %r63;
	st.volatile.shared.f32 	[%r24], %f255;
	bar.sync 	0;
	setp.gt.u32 	%p25, %r1, 31;
	@%p25 bra 	$L__BB8_45;
	ld.volatile.shared.f32 	%f151, [%r24+128];
	add.f32 	%f152, %f255, %f151;
	st.volatile.shared.f32 	[%r24], %f152;
	ld.volatile.shared.f32 	%f153, [%r24+64];
	add.f32 	%f154, %f152, %f153;
	st.volatile.shared.f32 	[%r24], %f154;
	ld.volatile.shared.f32 	%f155, [%r24+32];
	add.f32 	%f156, %f154, %f155;
	st.volatile.shared.f32 	[%r24], %f156;
	ld.volatile.shared.f32 	%f157, [%r24+16];
	add.f32 	%f158, %f156, %f157;
	st.volatile.shared.f32 	[%r24], %f158;
	ld.volatile.shared.f32 	%f159, [%r24+8];
	add.f32 	%f160, %f158, %f159;
	st.volatile.shared.f32 	[%r24], %f160;
	ld.volatile.shared.f32 	%f161, [%r24+4];
	add.f32 	%f162, %f160, %f161;
	st.volatile.shared.f32 	[%r24], %f162;
$L__BB8_45:
	bar.sync 	0;
	ld.volatile.shared.f32 	%f38, [_ZZ17dev_normalizeCorrILi6EEvPKfS1_PfE5shmem];
	bar.sync 	0;
	mov.b32 	%r87, 0;
	st.shared.u32 	[%r24+256], %r87;
	st.shared.u32 	[%r24], %r87;
	bar.sync 	0;
	ld.const.u32 	%r25, [templateNY];
	ld.const.u32 	%r26, [imageNX];
	mul.lo.s32 	%r27, %r26, %r25;
	setp.lt.s32 	%p26, %r27, 1;
	mov.f32 	%f270, 0f00000000;
	mov.f32 	%f271, %f270;
	@%p26 bra 	$L__BB8_72;
	add.s32 	%r28, %r24, 4;
	ld.const.u32 	%r67, [templateNX];
	shl.b32 	%r68, %r67, 2;
	add.s32 	%r29, %r28, %r68;
	mov.f32 	%f271, 0f00000000;
	mov.b32 	%r87, 0;
	mov.f32 	%f270, %f271;
$L__BB8_47:
	setp.eq.s32 	%p27, %r1, 0;
	add.s32 	%r69, %r87, %r1;
	mul.wide.s32 	%rd43, %r69, 4;
	add.s64 	%rd44, %rd2, %rd43;
	ld.global.f32 	%f41, [%rd44];
	st.volatile.shared.f32 	[%r28], %f41;
	bar.sync 	0;
	mov.f32 	%f259, %f41;
	@%p27 bra 	$L__BB8_49;
	ld.volatile.shared.f32 	%f165, [%r24];
	add.f32 	%f259, %f41, %f165;
$L__BB8_49:
	setp.lt.u32 	%p28, %r1, 2;
	bar.sync 	0;
	st.volatile.shared.f32 	[%r28], %f259;
	bar.sync 	0;
	@%p28 bra 	$L__BB8_51;
	ld.volatile.shared.f32 	%f166, [%r24+-4];
	add.f32 	%f259, %f259, %f166;
$L__BB8_51:
	setp.lt.u32 	%p29, %r1, 4;
	bar.sync 	0;
	st.volatile.shared.f32 	[%r28], %f259;
	bar.sync 	0;
	@%p29 bra 	$L__BB8_53;
	ld.volatile.shared.f32 	%f167, [%r24+-12];
	add.f32 	%f259, %f259, %f167;
$L__BB8_53:
	setp.lt.u32 	%p30, %r1, 8;
	bar.sync 	0;
	st.volatile.shared.f32 	[%r28], %f259;
	bar.sync 	0;
	@%p30 bra 	$L__BB8_55;
	ld.volatile.shared.f32 	%f168, [%r24+-28];
	add.f32 	%f259, %f259, %f168;
$L__BB8_55:
	setp.lt.u32 	%p31, %r1, 16;
	bar.sync 	0;
	st.volatile.shared.f32 	[%r28], %f259;
	bar.sync 	0;
	@%p31 bra 	$L__BB8_57;
	ld.volatile.shared.f32 	%f169, [%r24+-60];
	add.f32 	%f259, %f259, %f169;
$L__BB8_57:
	setp.lt.u32 	%p32, %r1, 32;
	bar.sync 	0;
	st.volatile.shared.f32 	[%r28], %f259;
	bar.sync 	0;
	@%p32 bra 	$L__BB8_59;
	ld.volatile.shared.f32 	%f170, [%r24+-124];
	add.f32 	%f259, %f259, %f170;
$L__BB8_59:
	setp.eq.s32 	%p33, %r1, 0;
	bar.sync 	0;
	st.volatile.shared.f32 	[%r24+4], %f259;
	bar.sync 	0;
	mul.f32 	%f265, %f41, %f41;
	st.volatile.shared.f32 	[%r24+264], %f265;
	bar.sync 	0;
	@%p33 bra 	$L__BB8_61;
	ld.volatile.shared.f32 	%f171, [%r24+260];
	add.f32 	%f265, %f265, %f171;
$L__BB8_61:
	setp.lt.u32 	%p34, %r1, 2;
	bar.sync 	0;
	st.volatile.shared.f32 	[%r24+264], %f265;
	bar.sync 	0;
	@%p34 bra 	$L__BB8_63;
	ld.volatile.shared.f32 	%f172, [%r24+256];
	add.f32 	%f265, %f265, %f172;
$L__BB8_63:
	setp.lt.u32 	%p35, %r1, 4;
	bar.sync 	0;
	st.volatile.shared.f32 	[%r24+264], %f265;
	bar.sync 	0;
	@%p35 bra 	$L__BB8_65;
	ld.volatile.shared.f32 	%f173, [%r24+248];
	add.f32 	%f265, %f265, %f173;
$L__BB8_65:
	setp.lt.u32 	%p36, %r1, 8;
	bar.sync 	0;
	st.volatile.shared.f32 	[%r24+264], %f265;
	bar.sync 	0;
	@%p36 bra 	$L__BB8_67;
	ld.volatile.shared.f32 	%f174, [%r24+232];
	add.f32 	%f265, %f265, %f174;
$L__BB8_67:
	setp.lt.u32 	%p37, %r1, 16;
	bar.sync 	0;
	st.volatile.shared.f32 	[%r24+264], %f265;
	bar.sync 	0;
	@%p37 bra 	$L__BB8_69;
	ld.volatile.shared.f32 	%f175, [%r24+200];
	add.f32 	%f265, %f265, %f175;
$L__BB8_69:
	setp.lt.u32 	%p38, %r1, 32;
	bar.sync 	0;
	st.volatile.shared.f32 	[%r24+264], %f265;
	bar.sync 	0;
	@%p38 bra 	$L__BB8_71;
	ld.volatile.shared.f32 	%f176, [%r24+136];
	add.f32 	%f265, %f265, %f176;
$L__BB8_71:
	bar.sync 	0;
	st.volatile.shared.f32 	[%r24+264], %f265;
	bar.sync 	0;
	ld.volatile.shared.f32 	%f177, [%r29+-4];
	ld.volatile.shared.f32 	%f178, [%r24];
	sub.f32 	%f179, %f177, %f178;
	ld.volatile.shared.f32 	%f180, [%r29+256];
	ld.volatile.shared.f32 	%f181, [%r24+260];
	sub.f32 	%f182, %f180, %f181;
	bar.sync 	0;
	add.f32 	%f270, %f270, %f179;
	add.f32 	%f271, %f271, %f182;
	add.s32 	%r87, %r26, %r87;
	setp.lt.s32 	%p39, %r87, %r27;
	@%p39 bra 	$L__BB8_47;
$L__BB8_72:
	ld.const.u32 	%r33, [resultNX];
	setp.ge.s32 	%p40, %r1, %r33;
	@%p40 bra 	$L__BB8_74;
	mul.f32 	%f183, %f270, %f270;
	ld.const.f32 	%f184, [templateCoeff];
	mul.f32 	%f185, %f183, %f184;
	sub.f32 	%f186, %f271, %f185;
	fma.rn.f32 	%f187, %f38, %f186, 0f34000000;
	rsqrt.approx.f32 	%f188, %f187;
	mul.wide.u32 	%rd45, %r1, 4;
	add.s64 	%rd46, %rd4, %rd45;
	ld.global.f32 	%f189, [%rd46];
	mul.f32 	%f190, %f188, %f189;
	st.global.f32 	[%rd46], %f190;
$L__BB8_74:
	setp.ge.s32 	%p41, %r87, %r3;
	@%p41 bra 	$L__BB8_127;
	sub.s32 	%r34, %r1, %r27;
	add.s32 	%r35, %r24, 4;
	ld.const.u32 	%r70, [templateNX];
	shl.b32 	%r71, %r70, 2;
	add.s32 	%r36, %r35, %r71;
	shl.b32 	%r72, %r33, 8;
	shr.s32 	%r37, %r72, 8;
	ld.const.f32 	%f71, [templateCoeff];
$L__BB8_76:
	setp.eq.s32 	%p42, %r1, 0;
	add.s32 	%r73, %r34, %r87;
	mul.wide.s32 	%rd47, %r73, 4;
	add.s64 	%rd48, %rd2, %rd47;
	ld.global.f32 	%f74, [%rd48];
	st.volatile.shared.f32 	[%r35], %f74;
	bar.sync 	0;
	mov.f32 	%f275, %f74;
	@%p42 bra 	$L__BB8_78;
	ld.volatile.shared.f32 	%f191, [%r24];
	add.f32 	%f275, %f74, %f191;
$L__BB8_78:
	setp.lt.u32 	%p43, %r1, 2;
	bar.sync 	0;
	st.volatile.shared.f32 	[%r35], %f275;
	bar.sync 	0;
	@%p43 bra 	$L__BB8_80;
	ld.volatile.shared.f32 	%f192, [%r24+-4];
	add.f32 	%f275, %f275, %f192;
$L__BB8_80:
	setp.lt.u32 	%p44, %r1, 4;
	bar.sync 	0;
	st.volatile.shared.f32 	[%r35], %f275;
	bar.sync 	0;
	@%p44 bra 	$L__BB8_82;
	ld.volatile.shared.f32 	%f193, [%r24+-12];
	add.f32 	%f275, %f275, %f193;
$L__BB8_82:
	setp.lt.u32 	%p45, %r1, 8;
	bar.sync 	0;
	st.volatile.shared.f32 	[%r35], %f275;
	bar.sync 	0;
	@%p45 bra 	$L__BB8_84;
	ld.volatile.shared.f32 	%f194, [%r24+-28];
	add.f32 	%f275, %f275, %f194;
$L__BB8_84:
	setp.lt.u32 	%p46, %r1, 16;
	bar.sync 	0;
	st.volatile.shared.f32 	[%r35], %f275;
	bar.sync 	0;
	@%p46 bra 	$L__BB8_86;
	ld.volatile.shared.f32 	%f195, [%r24+-60];
	add.f32 	%f275, %f275, %f195;
$L__BB8_86:
	setp.lt.u32 	%p47, %r1, 32;
	bar.sync 	0;
	st.volatile.shared.f32 	[%r35], %f275;
	bar.sync 	0;
	@%p47 bra 	$L__BB8_88;
	ld.volatile.shared.f32 	%f196, [%r24+-124];
	add.f32 	%f275, %f275, %f196;
$L__BB8_88:
	setp.eq.s32 	%p48, %r1, 0;
	bar.sync 	0;
	st.volatile.shared.f32 	[%r24+4], %f275;
	bar.sync 	0;
	mul.f32 	%f281, %f74, %f74;
	st.volatile.shared.f32 	[%r24+264], %f281;
	bar.sync 	0;
	@%p48 bra 	$L__BB8_90;
	ld.volatile.shared.f32 	%f197, [%r24+260];
	add.f32 	%f281, %f281, %f197;
$L__BB8_90:
	setp.lt.u32 	%p49, %r1, 2;
	bar.sync 	0;
	st.volatile.shared.f32 	[%r24+264], %f281;
	bar.sync 	0;
	@%p49 bra 	$L__BB8_92;
	ld.volatile.shared.f32 	%f198, [%r24+256];
	add.f32 	%f281, %f281, %f198;
$L__BB8_92:
	setp.lt.u32 	%p50, %r1, 4;
	bar.sync 	0;
	st.volatile.shared.f32 	[%r24+264], %f281;
	bar.sync 	0;
	@%p50 bra 	$L__BB8_94;
	ld.volatile.shared.f32 	%f199, [%r24+248];
	add.f32 	%f281, %f281, %f199;
$L__BB8_94:
	setp.lt.u32 	%p51, %r1, 8;
	bar.sync 	0;
	st.volatile.shared.f32 	[%r24+264], %f281;
	bar.sync 	0;
	@%p51 bra 	$L__BB8_96;
	ld.volatile.shared.f32 	%f200, [%r24+232];
	add.f32 	%f281, %f281, %f200;
$L__BB8_96:
	setp.lt.u32 	%p52, %r1, 16;
	bar.sync 	0;
	st.volatile.shared.f32 	[%r24+264], %f281;
	bar.sync 	0;
	@%p52 bra 	$L__BB8_98;
	ld.volatile.shared.f32 	%f201, [%r24+200];
	add.f32 	%f281, %f281, %f201;
$L__BB8_98:
	setp.lt.u32 	%p53, %r1, 32;
	bar.sync 	0;
	st.volatile.shared.f32 	[%r24+264], %f281;
	bar.sync 	0;
	@%p53 bra 	$L__BB8_100;
	ld.volatile.shared.f32 	%f202, [%r24+136];
	add.f32 	%f281, %f281, %f202;
$L__BB8_100:
	setp.eq.s32 	%p54, %r1, 0;
	bar.sync 	0;
	st.volatile.shared.f32 	[%r24+264], %f281;
	bar.sync 	0;
	ld.volatile.shared.f32 	%f203, [%r36+-4];
	ld.volatile.shared.f32 	%f204, [%r24];
	sub.f32 	%f100, %f203, %f204;
	ld.volatile.shared.f32 	%f205, [%r36+256];
	ld.volatile.shared.f32 	%f206, [%r24+260];
	sub.f32 	%f101, %f205, %f206;
	bar.sync 	0;
	add.s32 	%r74, %r87, %r1;
	mul.wide.s32 	%rd49, %r74, 4;
	add.s64 	%rd50, %rd2, %rd49;
	ld.global.f32 	%f102, [%rd50];
	st.volatile.shared.f32 	[%r24+4], %f102;
	bar.sync 	0;
	mov.f32 	%f287, %f102;
	@%p54 bra 	$L__BB8_102;
	ld.volatile.shared.f32 	%f207, [%r24];
	add.f32 	%f287, %f102, %f207;
$L__BB8_102:
	setp.lt.u32 	%p55, %r1, 2;
	bar.sync 	0;
	st.volatile.shared.f32 	[%r35], %f287;
	bar.sync 	0;
	@%p55 bra 	$L__BB8_104;
	ld.volatile.shared.f32 	%f208, [%r24+-4];
	add.f32 	%f287, %f287, %f208;
$L__BB8_104:
	setp.lt.u32 	%p56, %r1, 4;
	bar.sync 	0;
	st.volatile.shared.f32 	[%r35], %f287;
	bar.sync 	0;
	@%p56 bra 	$L__BB8_106;
	ld.volatile.shared.f32 	%f209, [%r24+-12];
	add.f32 	%f287, %f287, %f209;
$L__BB8_106:
	setp.lt.u32 	%p57, %r1, 8;
	bar.sync 	0;
	st.volatile.shared.f32 	[%r35], %f287;
	bar.sync 	0;
	@%p57 bra 	$L__BB8_108;
	ld.volatile.shared.f32 	%f210, [%r24+-28];
	add.f32 	%f287, %f287, %f210;
$L__BB8_108:
	setp.lt.u32 	%p58, %r1, 16;
	bar.sync 	0;
	st.volatile.shared.f32 	[%r35], %f287;
	bar.sync 	0;
	@%p58 bra 	$L__BB8_110;
	ld.volatile.shared.f32 	%f211, [%r24+-60];
	add.f32 	%f287, %f287, %f211;
$L__BB8_110:
	setp.lt.u32 	%p59, %r1, 32;
	bar.sync 	0;
	st.volatile.shared.f32 	[%r35], %f287;
	bar.sync 	0;
	@%p59 bra 	$L__BB8_112;
	ld.volatile.shared.f32 	%f212, [%r24+-124];
	add.f32 	%f287, %f287, %f212;
$L__BB8_112:
	setp.eq.s32 	%p60, %r1, 0;
	bar.sync 	0;
	st.volatile.shared.f32 	[%r24+4], %f287;
	bar.sync 	0;
	mul.f32 	%f293, %f102, %f102;
	st.volatile.shared.f32 	[%r24+264], %f293;
	bar.sync 	0;
	@%p60 bra 	$L__BB8_114;
	ld.volatile.shared.f32 	%f213, [%r24+260];
	add.f32 	%f293, %f293, %f213;
$L__BB8_114:
	setp.lt.u32 	%p61, %r1, 2;
	bar.sync 	0;
	st.volatile.shared.f32 	[%r24+264], %f293;
	bar.sync 	0;
	@%p61 bra 	$L__BB8_116;
	ld.volatile.shared.f32 	%f214, [%r24+256];
	add.f32 	%f293, %f293, %f214;
$L__BB8_116:
	setp.lt.u32 	%p62, %r1, 4;
	bar.sync 	0;
	st.volatile.shared.f32 	[%r24+264], %f293;
	bar.sync 	0;
	@%p62 bra 	$L__BB8_118;
	ld.volatile.shared.f32 	%f215, [%r24+248];
	add.f32 	%f293, %f293, %f215;
$L__BB8_118:
	setp.lt.u32 	%p63, %r1, 8;
	bar.sync 	0;
	st.volatile.shared.f32 	[%r24+264], %f293;
	bar.sync 	0;
	@%p63 bra 	$L__BB8_120;
	ld.volatile.shared.f32 	%f216, [%r24+232];
	add.f32 	%f293, %f293, %f216;
$L__BB8_120:
	setp.lt.u32 	%p64, %r1, 16;
	bar.sync 	0;
	st.volatile.shared.f32 	[%r24+264], %f293;
	bar.sync 	0;
	@%p64 bra 	$L__BB8_122;
	ld.volatile.shared.f32 	%f217, [%r24+200];
	add.f32 	%f293, %f293, %f217;
$L__BB8_122:
	setp.lt.u32 	%p65, %r1, 32;
	bar.sync 	0;
	st.volatile.shared.f32 	[%r24+264], %f293;
	bar.sync 	0;
	@%p65 bra 	$L__BB8_124;
	ld.volatile.shared.f32 	%f218, [%r24+136];
	add.f32 	%f293, %f293, %f218;
$L__BB8_124:
	setp.ge.s32 	%p66, %r1, %r33;
	bar.sync 	0;
	st.volatile.shared.f32 	[%r24+264], %f293;
	bar.sync 	0;
	ld.volatile.shared.f32 	%f219, [%r36+-4];
	ld.volatile.shared.f32 	%f220, [%r24];
	sub.f32 	%f221, %f219, %f220;
	ld.volatile.shared.f32 	%f222, [%r36+256];
	ld.volatile.shared.f32 	%f223, [%r24+260];
	sub.f32 	%f224, %f222, %f223;
	bar.sync 	0;
	sub.f32 	%f225, %f221, %f100;
	add.f32 	%f270, %f270, %f225;
	sub.f32 	%f226, %f224, %f101;
	add.f32 	%f271, %f271, %f226;
	add.s32 	%r87, %r26, %r87;
	@%p66 bra 	$L__BB8_126;
	div.s32 	%r75, %r87, %r26;
	sub.s32 	%r76, %r75, %r25;
	shl.b32 	%r77, %r76, 8;
	shr.s32 	%r78, %r77, 8;
	mul.f32 	%f227, %f270, %f270;
	mul.f32 	%f228, %f227, %f71;
	sub.f32 	%f229, %f271, %f228;
	fma.rn.f32 	%f230, %f38, %f229, 0f34000000;
	rsqrt.approx.f32 	%f231, %f230;
	mad.lo.s32 	%r79, %r78, %r37, %r1;
	mul.wide.s32 	%rd51, %r79, 4;
	add.s64 	%rd52, %rd4, %rd51;
	ld.global.f32 	%f232, [%rd52];
	mul.f32 	%f233, %f231, %f232;
	st.global.f32 	[%rd52], %f233;
$L__BB8_126:
	setp.lt.s32 	%p67, %r87, %r3;
	@%p67 bra 	$L__BB8_76;
$L__BB8_127:
	ret;

}
	// .globl	_Z17dev_normalizeCorrILi7EEvPKfS1_Pf
.visible .entry _Z17dev_normalizeCorrILi7EEvPKfS1_Pf(
	.param .u64 .ptr .align 1 _Z17dev_normalizeCorrILi7EEvPKfS1_Pf_param_0,
	.param .u64 .ptr .align 1 _Z17dev_normalizeCorrILi7EEvPKfS1_Pf_param_1,
	.param .u64 .ptr .align 1 _Z17dev_normalizeCorrILi7EEvPKfS1_Pf_param_2
)
{
	.reg .pred 	%p<75>;
	.reg .b32 	%r<89>;
	.reg .b32 	%f<326>;
	.reg .b64 	%rd<54>;
	// demoted variable
	.shared .align 4 .b8 _ZZ17dev_normalizeCorrILi7EEvPKfS1_PfE5shmem[1536];
	ld.param.u64 	%rd9, [_Z17dev_normalizeCorrILi7EEvPKfS1_Pf_param_0];
	ld.param.u64 	%rd11, [_Z17dev_normalizeCorrILi7EEvPKfS1_Pf_param_1];
	ld.param.u64 	%rd10, [_Z17dev_normalizeCorrILi7EEvPKfS1_Pf_param_2];
	cvta.to.global.u64 	%rd1, %rd11;
	mov.u32 	%r1, %tid.x;
	mov.u32 	%r2, %ctaid.x;
	ld.const.u32 	%r40, [nImages];
	setp.ge.s32 	%p1, %r2, %r40;
	@%p1 bra 	$L__BB9_141;
	cvta.to.global.u64 	%rd12, %rd10;
	cvta.to.global.u64 	%rd13, %rd9;
	ld.const.u32 	%r3, [imageSize];
	mul.lo.s32 	%r41, %r3, %r2;
	ld.const.u32 	%r4, [templateSize];
	mul.lo.s32 	%r42, %r4, %r2;
	ld.const.u32 	%r43, [resultSize];
	mul.lo.s32 	%r44, %r43, %r2;
	mul.wide.s32 	%rd14, %r41, 4;
	add.s64 	%rd2, %rd13, %rd14;
	cvt.s64.s32 	%rd3, %r42;
	mul.wide.s32 	%rd15, %r44, 4;
	add.s64 	%rd4, %rd12, %rd15;
	setp.lt.s32 	%p2, %r4, 1;
	mov.f32 	%f276, 0f00000000;
	@%p2 bra 	$L__BB9_43;
	max.u32 	%r46, %r4, 128;
	add.s32 	%r5, %r46, -1;
	shr.u32 	%r47, %r5, 7;
	add.s32 	%r6, %r47, 1;
	and.b32  	%r7, %r6, 7;
	setp.lt.u32 	%p3, %r4, 897;
	mov.f32 	%f276, 0f00000000;
	mov.b32 	%r84, 0;
	@%p3 bra 	$L__BB9_22;
	and.b32  	%r49, %r6, 67108856;
	neg.s32 	%r80, %r49;
	cvt.u64.u32 	%rd16, %r1;
	add.s64 	%rd17, %rd3, %rd16;
	shl.b64 	%rd18, %rd17, 2;
	add.s64 	%rd19, %rd18, %rd1;
	add.s64 	%rd53, %rd19, 2048;
	mov.f32 	%f276, 0f00000000;
	mov.b32 	%r82, 512;
	mov.u32 	%r81, %r1;
$L__BB9_4:
	.pragma "nounroll";
	setp.ge.s32 	%p4, %r81, %r4;
	@%p4 bra 	$L__BB9_6;
	ld.global.f32 	%f148, [%rd53+-2048];
	fma.rn.f32 	%f276, %f148, %f148, %f276;
$L__BB9_6:
	add.s32 	%r50, %r81, 128;
	setp.ge.s32 	%p5, %r50, %r4;
	@%p5 bra 	$L__BB9_8;
	ld.global.f32 	%f149, [%rd53+-1536];
	fma.rn.f32 	%f276, %f149, %f149, %f276;
$L__BB9_8:
	add.s32 	%r51, %r81, 256;
	setp.ge.s32 	%p6, %r51, %r4;
	@%p6 bra 	$L__BB9_10;
	ld.global.f32 	%f150, [%rd53+-1024];
	fma.rn.f32 	%f276, %f150, %f150, %f276;
$L__BB9_10:
	add.s32 	%r52, %r81, 384;
	setp.ge.s32 	%p7, %r52, %r4;
	@%p7 bra 	$L__BB9_12;
	ld.global.f32 	%f151, [%rd53+-512];
	fma.rn.f32 	%f276, %f151, %f151, %f276;
$L__BB9_12:
	add.s32 	%r53, %r81, 512;
	setp.ge.s32 	%p8, %r53, %r4;
	@%p8 bra 	$L__BB9_14;
	ld.global.f32 	%f152, [%rd53];
	fma.rn.f32 	%f276, %f152, %f152, %f276;
$L__BB9_14:
	add.s32 	%r54, %r81, 640;
	setp.ge.s32 	%p9, %r54, %r4;
	@%p9 bra 	$L__BB9_16;
	ld.global.f32 	%f153, [%rd53+512];
	fma.rn.f32 	%f276, %f153, %f153, %f276;
$L__BB9_16:
	add.s32 	%r55, %r81, 768;
	setp.ge.s32 	%p10, %r55, %r4;
	@%p10 bra 	$L__BB9_18;
	ld.global.f32 	%f154, [%rd53+1024];
	fma.rn.f32 	%f276, %f154, %f154, %f276;
$L__BB9_18:
	add.s32 	%r56, %r81, 896;
	setp.ge.s32 	%p11, %r56, %r4;
	@%p11 bra 	$L__BB9_20;
	ld.global.f32 	%f155, [%rd53+1536];
	fma.rn.f32 	%f276, %f155, %f155, %f276;
$L__BB9_20:
	add.s32 	%r82, %r82, 1024;
	add.s32 	%r81, %r81, 1024;
	add.s32 	%r80, %r80, 8;
	add.s64 	%rd53, %rd53, 4096;
	setp.ne.s32 	%p12, %r80, 0;
	@%p12 bra 	$L__BB9_4;
	add.s32 	%r84, %r82, -512;
$L__BB9_22:
	setp.eq.s32 	%p13, %r7, 0;
	@%p13 bra 	$L__BB9_43;
	setp.lt.u32 	%p14, %r7, 4;
	@%p14 bra 	$L__BB9_33;
	add.s32 	%r17, %r84, %r1;
	setp.ge.s32 	%p15, %r17, %r4;
	@%p15 bra 	$L__BB9_26;
	cvt.u64.u32 	%rd20, %r17;
	add.s64 	%rd21, %rd20, %rd3;
	shl.b64 	%rd22, %rd21, 2;
	add.s64 	%rd23, %rd1, %rd22;
	ld.global.f32 	%f157, [%rd23];
	fma.rn.f32 	%f276, %f157, %f157, %f276;
$L__BB9_26:
	add.s32 	%r57, %r17, 128;
	setp.ge.s32 	%p16, %r57, %r4;
	cvt.u64.u32 	%rd24, %r1;
	cvt.u64.u32 	%rd25, %r84;
	add.s64 	%rd26, %rd25, %rd24;
	add.s64 	%rd27, %rd26, %rd3;
	shl.b64 	%rd28, %rd27, 2;
	add.s64 	%rd8, %rd1, %rd28;
	@%p16 bra 	$L__BB9_28;
	ld.global.f32 	%f158, [%rd8+512];
	fma.rn.f32 	%f276, %f158, %f158, %f276;
$L__BB9_28:
	add.s32 	%r58, %r17, 256;
	setp.ge.s32 	%p17, %r58, %r4;
	@%p17 bra 	$L__BB9_30;
	ld.global.f32 	%f159, [%rd8+1024];
	fma.rn.f32 	%f276, %f159, %f159, %f276;
$L__BB9_30:
	add.s32 	%r59, %r17, 384;
	setp.ge.s32 	%p18, %r59, %r4;
	@%p18 bra 	$L__BB9_32;
	ld.global.f32 	%f160, [%rd8+1536];
	fma.rn.f32 	%f276, %f160, %f160, %f276;
$L__BB9_32:
	add.s32 	%r84, %r84, 512;
$L__BB9_33:
	and.b32  	%r60, %r6, 3;
	setp.eq.s32 	%p19, %r60, 0;
	@%p19 bra 	$L__BB9_43;
	setp.eq.s32 	%p20, %r60, 1;
	@%p20 bra 	$L__BB9_40;
	add.s32 	%r20, %r84, %r1;
	setp.ge.s32 	%p21, %r20, %r4;
	@%p21 bra 	$L__BB9_37;
	cvt.u64.u32 	%rd29, %r20;
	add.s64 	%rd30, %rd29, %rd3;
	shl.b64 	%rd31, %rd30, 2;
	add.s64 	%rd32, %rd1, %rd31;
	ld.global.f32 	%f162, [%rd32];
	fma.rn.f32 	%f276, %f162, %f162, %f276;
$L__BB9_37:
	add.s32 	%r61, %r20, 128;
	setp.ge.s32 	%p22, %r61, %r4;
	@%p22 bra 	$L__BB9_39;
	cvt.u64.u32 	%rd33, %r1;
	cvt.u64.u32 	%rd34, %r84;
	add.s64 	%rd35, %rd34, %rd33;
	add.s64 	%rd36, %rd35, %rd3;
	shl.b64 	%rd37, %rd36, 2;
	add.s64 	%rd38, %rd1, %rd37;
	ld.global.f32 	%f163, [%rd38+512];
	fma.rn.f32 	%f276, %f163, %f163, %f276;
$L__BB9_39:
	add.s32 	%r84, %r84, 256;
$L__BB9_40:
	and.b32  	%r62, %r5, 128;
	setp.ne.s32 	%p23, %r62, 0;
	@%p23 bra 	$L__BB9_43;
	add.s32 	%r23, %r84, %r1;
	setp.ge.s32 	%p24, %r23, %r4;
	@%p24 bra 	$L__BB9_43;
	cvt.u64.u32 	%rd39, %r23;
	add.s64 	%rd40, %rd39, %rd3;
	shl.b64 	%rd41, %rd40, 2;
	add.s64 	%rd42, %rd1, %rd41;
	ld.global.f32 	%f164, [%rd42];
	fma.rn.f32 	%f276, %f164, %f164, %f276;
$L__BB9_43:
	shl.b32 	%r63, %r1, 2;
	mov.u32 	%r64, _ZZ17dev_normalizeCorrILi7EEvPKfS1_PfE5shmem;
	add.s32 	%r24, %r64, %r63;
	st.volatile.shared.f32 	[%r24], %f276;
	bar.sync 	0;
	setp.gt.u32 	%p25, %r1, 63;
	@%p25 bra 	$L__BB9_45;
	ld.volatile.shared.f32 	%f165, [%r24+256];
	add.f32 	%f276, %f276, %f165;
	st.volatile.shared.f32 	[%r24], %f276;
$L__BB9_45:
	bar.sync 	0;
	setp.gt.u32 	%p26, %r1, 31;
	@%p26 bra 	$L__BB9_47;
	ld.volatile.shared.f32 	%f166, [%r24+128];
	add.f32 	%f167, %f276, %f166;
	st.volatile.shared.f32 	[%r24], %f167;
	ld.volatile.shared.f32 	%f168, [%r24+64];
	add.f32 	%f169, %f167, %f168;
	st.volatile.shared.f32 	[%r24], %f169;
	ld.volatile.shared.f32 	%f170, [%r24+32];
	add.f32 	%f171, %f169, %f170;
	st.volatile.shared.f32 	[%r24], %f171;
	ld.volatile.shared.f32 	%f172, [%r24+16];
	add.f32 	%f173, %f171, %f172;
	st.volatile.shared.f32 	[%r24], %f173;
	ld.volatile.shared.f32 	%f174, [%r24+8];
	add.f32 	%f175, %f173, %f174;
	st.volatile.shared.f32 	[%r24], %f175;
	ld.volatile.shared.f32 	%f176, [%r24+4];
	add.f32 	%f177, %f175, %f176;
	st.volatile.shared.f32 	[%r24], %f177;
$L__BB9_47:
	bar.sync 	0;
	ld.volatile.shared.f32 	%f40, [_ZZ17dev_normalizeCorrILi7EEvPKfS1_PfE5shmem];
	bar.sync 	0;
	mov.b32 	%r87, 0;
	st.shared.u32 	[%r24+512], %r87;
	st.shared.u32 	[%r24], %r87;
	bar.sync 	0;
	ld.const.u32 	%r25, [templateNY];
	ld.const.u32 	%r26, [imageNX];
	mul.lo.s32 	%r27, %r26, %r25;
	setp.lt.s32 	%p27, %r27, 1;
	mov.f32 	%f294, 0f00000000;
	mov.f32 	%f295, %f294;
	@%p27 bra 	$L__BB9_78;
	add.s32 	%r28, %r24, 4;
	ld.const.u32 	%r67, [templateNX];
	shl.b32 	%r68, %r67, 2;
	add.s32 	%r29, %r28, %r68;
	mov.f32 	%f295, 0f00000000;
	mov.b32 	%r87, 0;
	mov.f32 	%f294, %f295;
$L__BB9_49:
	setp.eq.s32 	%p28, %r1, 0;
	add.s32 	%r69, %r87, %r1;
	mul.wide.s32 	%rd43, %r69, 4;
	add.s64 	%rd44, %rd2, %rd43;
	ld.global.f32 	%f43, [%rd44];
	st.volatile.shared.f32 	[%r28], %f43;
	bar.sync 	0;
	mov.f32 	%f281, %f43;
	@%p28 bra 	$L__BB9_51;
	ld.volatile.shared.f32 	%f180, [%r24];
	add.f32 	%f281, %f43, %f180;
$L__BB9_51:
	setp.lt.u32 	%p29, %r1, 2;
	bar.sync 	0;
	st.volatile.shared.f32 	[%r28], %f281;
	bar.sync 	0;
	@%p29 bra 	$L__BB9_53;
	ld.volatile.shared.f32 	%f181, [%r24+-4];
	add.f32 	%f281, %f281, %f181;
$L__BB9_53:
	setp.lt.u32 	%p30, %r1, 4;
	bar.sync 	0;
	st.volatile.shared.f32 	[%r28], %f281;
	bar.sync 	0;
	@%p30 bra 	$L__BB9_55;
	ld.volatile.shared.f32 	%f182, [%r24+-12];
	add.f32 	%f281, %f281, %f182;
$L__BB9_55:
	setp.lt.u32 	%p31, %r1, 8;
	bar.sync 	0;
	st.volatile.shared.f32 	[%r28], %f281;
	bar.sync 	0;
	@%p31 bra 	$L__BB9_57;
	ld.volatile.shared.f32 	%f183, [%r24+-28];
	add.f32 	%f281, %f281, %f183;
$L__BB9_57:
	setp.lt.u32 	%p32, %r1, 16;
	bar.sync 	0;
	st.volatile.shared.f32 	[%r28], %f281;
	bar.sync 	0;
	@%p32 bra 	$L__BB9_59;
	ld.volatile.shared.f32 	%f184, [%r24+-60];
	add.f32 	%f281, %f281, %f184;
$L__BB9_59:
	setp.lt.u32 	%p33, %r1, 32;
	bar.sync 	0;
	st.volatile.shared.f32 	[%r28], %f281;
	bar.sync 	0;
	@%p33 bra 	$L__BB9_61;
	ld.volatile.shared.f32 	%f185, [%r24+-124];
	add.f32 	%f281, %f281, %f185;
$L__BB9_61:
	setp.lt.u32 	%p34, %r1, 64;
	bar.sync 	0;
	st.volatile.shared.f32 	[%r28], %f281;
	bar.sync 	0;
	@%p34 bra 	$L__BB9_63;
	ld.volatile.shared.f32 	%f186, [%r24+-252];
	add.f32 	%f281, %f281, %f186;
$L__BB9_63:
	setp.eq.s32 	%p35, %r1, 0;
	bar.sync 	0;
	st.volatile.shared.f32 	[%r24+4], %f281;
	bar.sync 	0;
	mul.f32 	%f288, %f43, %f43;
	st.volatile.shared.f32 	[%r24+520], %f288;
	bar.sync 	0;
	@%p35 bra 	$L__BB9_65;
	ld.volatile.shared.f32 	%f187, [%r24+516];
	add.f32 	%f288, %f288, %f187;
$L__BB9_65:
	setp.lt.u32 	%p36, %r1, 2;
	bar.sync 	0;
	st.volatile.shared.f32 	[%r24+520], %f288;
	bar.sync 	0;
	@%p36 bra 	$L__BB9_67;
	ld.volatile.shared.f32 	%f188, [%r24+512];
	add.f32 	%f288, %f288, %f188;
$L__BB9_67:
	setp.lt.u32 	%p37, %r1, 4;
	bar.sync 	0;
	st.volatile.shared.f32 	[%r24+520], %f288;
	bar.sync 	0;
	@%p37 bra 	$L__BB9_69;
	ld.volatile.shared.f32 	%f189, [%r24+504];
	add.f32 	%f288, %f288, %f189;
$L__BB9_69:
	setp.lt.u32 	%p38, %r1, 8;
	bar.sync 	0;
	st.volatile.shared.f32 	[%r24+520], %f288;
	bar.sync 	0;
	@%p38 bra 	$L__BB9_71;
	ld.volatile.shared.f32 	%f190, [%r24+488];
	add.f32 	%f288, %f288, %f190;
$L__BB9_71:
	setp.lt.u32 	%p39, %r1, 16;
	bar.sync 	0;
	st.volatile.shared.f32 	[%r24+520], %f288;
	bar.sync 	0;
	@%p39 bra 	$L__BB9_73;
	ld.volatile.shared.f32 	%f191, [%r24+456];
	add.f32 	%f288, %f288, %f191;
$L__BB9_73:
	setp.lt.u32 	%p40, %r1, 32;
	bar.sync 	0;
	st.volatile.shared.f32 	[%r24+520], %f288;
	bar.sync 	0;
	@%p40 bra 	$L__BB9_75;
	ld.volatile.shared.f32 	%f192, [%r24+392];
	add.f32 	%f288, %f288, %f192;
$L__BB9_75:
	setp.lt.u32 	%p41, %r1, 64;
	bar.sync 	0;
	st.volatile.shared.f32 	[%r24+520], %f288;
	bar.sync 	0;
	@%p41 bra 	$L__BB9_77;
	ld.volatile.shared.f32 	%f193, [%r24+264];
	add.f32 	%f288, %f288, %f193;
$L__BB9_77:
	bar.sync 	0;
	st.volatile.shared.f32 	[%r24+520], %f288;
	bar.sync 	0;
	ld.volatile.shared.f32 	%f194, [%r29+-4];
	ld.volatile.shared.f32 	%f195, [%r24];
	sub.f32 	%f196, %f194, %f195;
	ld.volatile.shared.f32 	%f197, [%r29+512];
	ld.volatile.shared.f32 	%f198, [%r24+516];
	sub.f32 	%f199, %f197, %f198;
	bar.sync 	0;
	add.f32 	%f294, %f294, %f196;
	add.f32 	%f295, %f295, %f199;
	add.s32 	%r87, %r26, %r87;
	setp.lt.s32 	%p42, %r87, %r27;
	@%p42 bra 	$L__BB9_49;
$L__BB9_78:
	ld.const.u32 	%r33, [resultNX];
	setp.ge.s32 	%p43, %r1, %r33;
	@%p43 bra 	$L__BB9_80;
	mul.f32 	%f200, %f294, %f294;
	ld.const.f32 	%f201, [templateCoeff];
	mul.f32 	%f202, %f200, %f201;
	sub.f32 	%f203, %f295, %f202;
	fma.rn.f32 	%f204, %f40, %f203, 0f34000000;
	rsqrt.approx.f32 	%f205, %f204;
	mul.wide.u32 	%rd45, %r1, 4;
	add.s64 	%rd46, %rd4, %rd45;
	ld.global.f32 	%f206, [%rd46];
	mul.f32 	%f207, %f205, %f206;
	st.global.f32 	[%rd46], %f207;
$L__BB9_80:
	setp.ge.s32 	%p44, %r87, %r3;
	@%p44 bra 	$L__BB9_141;
	sub.s32 	%r34, %r1, %r27;
	add.s32 	%r35, %r24, 4;
	ld.const.u32 	%r70, [templateNX];
	shl.b32 	%r71, %r70, 2;
	add.s32 	%r36, %r35, %r71;
	shl.b32 	%r72, %r33, 8;
	shr.s32 	%r37, %r72, 8;
	ld.const.f32 	%f77, [templateCoeff];
$L__BB9_82:
	setp.eq.s32 	%p45, %r1, 0;
	add.s32 	%r73, %r34, %r87;
	mul.wide.s32 	%rd47, %r73, 4;
	add.s64 	%rd48, %rd2, %rd47;
	ld.global.f32 	%f80, [%rd48];
	st.volatile.shared.f32 	[%r35], %f80;
	bar.sync 	0;
	mov.f32 	%f299, %f80;
	@%p45 bra 	$L__BB9_84;
	ld.volatile.shared.f32 	%f208, [%r24];
	add.f32 	%f299, %f80, %f208;
$L__BB9_84:
	setp.lt.u32 	%p46, %r1, 2;
	bar.sync 	0;
	st.volatile.shared.f32 	[%r35], %f299;
	bar.sync 	0;
	@%p46 bra 	$L__BB9_86;
	ld.volatile.shared.f32 	%f209, [%r24+-4];
	add.f32 	%f299, %f299, %f209;
$L__BB9_86:
	setp.lt.u32 	%p47, %r1, 4;
	bar.sync 	0;
	st.volatile.shared.f32 	[%r35], %f299;
	bar.sync 	0;
	@%p47 bra 	$L__BB9_88;
	ld.volatile.shared.f32 	%f210, [%r24+-12];
	add.f32 	%f299, %f299, %f210;
$L__BB9_88:
	setp.lt.u32 	%p48, %r1, 8;
	bar.sync 	0;
	st.volatile.shared.f32 	[%r35], %f299;
	bar.sync 	0;
	@%p48 bra 	$L__BB9_90;
	ld.volatile.shared.f32 	%f211, [%r24+-28];
	add.f32 	%f299, %f299, %f211;
$L__BB9_90:
	setp.lt.u32 	%p49, %r1, 16;
	bar.sync 	0;
	st.volatile.shared.f32 	[%r35], %f299;
	bar.sync 	0;
	@%p49 bra 	$L__BB9_92;
	ld.volatile.shared.f32 	%f212, [%r24+-60];
	add.f32 	%f299, %f299, %f212;
$L__BB9_92:
	setp.lt.u32 	%p50, %r1, 32;
	bar.sync 	0;
	st.volatile.shared.f32 	[%r35], %f299;
	bar.sync 	0;
	@%p50 bra 	$L__BB9_94;
	ld.volatile.shared.f32 	%f213, [%r24+-124];
	add.f32 	%f299, %f299, %f213;
$L__BB9_94:
	setp.lt.u32 	%p51, %r1, 64;
	bar.sync 	0;
	st.volatile.shared.f32 	[%r35], %f299;
	bar.sync 	0;
	@%p51 bra 	$L__BB9_96;
	ld.volatile.shared.f32 	%f214, [%r24+-252];
	add.f32 	%f299, %f299, %f214;
$L__BB9_96:
	setp.eq.s32 	%p52, %r1, 0;
	bar.sync 	0;
	st.volatile.shared.f32 	[%r24+4], %f299;
	bar.sync 	0;
	mul.f32 	%f306, %f80, %f80;
	st.volatile.shared.f32 	[%r24+520], %f306;
	bar.sync 	0;
	@%p52 bra 	$L__BB9_98;
	ld.volatile.shared.f32 	%f215, [%r24+516];
	add.f32 	%f306, %f306, %f215;
$L__BB9_98:
	setp.lt.u32 	%p53, %r1, 2;
	bar.sync 	0;
	st.volatile.shared.f32 	[%r24+520], %f306;
	bar.sync 	0;
	@%p53 bra 	$L__BB9_100;
	ld.volatile.shared.f32 	%f216, [%r24+512];
	add.f32 	%f306, %f306, %f216;
$L__BB9_100:
	setp.lt.u32 	%p54, %r1, 4;
	bar.sync 	0;
	st.volatile.shared.f32 	[%r24+520], %f306;
	bar.sync 	0;
	@%p54 bra 	$L__BB9_102;
	ld.volatile.shared.f32 	%f217, [%r24+504];
	add.f32 	%f306, %f306, %f217;
$L__BB9_102:
	setp.lt.u32 	%p55, %r1, 8;
	bar.sync 	0;
	st.volatile.shared.f32 	[%r24+520], %f306;
	bar.sync 	0;
	@%p55 bra 	$L__BB9_104;
	ld.volatile.shared.f32 	%f218, [%r24+488];
	add.f32 	%f306, %f306, %f218;
$L__BB9_104:
	setp.lt.u32 	%p56, %r1, 16;
	bar.sync 	0;
	st.volatile.shared.f32 	[%r24+520], %f306;
	bar.sync 	0;
	@%p56 bra 	$L__BB9_106;
	ld.volatile.shared.f32 	%f219, [%r24+456];
	add.f32 	%f306, %f306, %f219;
$L__BB9_106:
	setp.lt.u32 	%p57, %r1, 32;
	bar.sync 	0;
	st.volatile.shared.f32 	[%r24+520], %f306;
	bar.sync 	0;
	@%p57 bra 	$L__BB9_108;
	ld.volatile.shared.f32 	%f220, [%r24+392];
	add.f32 	%f306, %f306, %f220;
$L__BB9_108:
	setp.lt.u32 	%p58, %r1, 64;
	bar.sync 	0;
	st.volatile.shared.f32 	[%r24+520], %f306;
	bar.sync 	0;
	@%p58 bra 	$L__BB9_110;
	ld.volatile.shared.f32 	%f221, [%r24+264];
	add.f32 	%f306, %f306, %f221;
$L__BB9_110:
	setp.eq.s32 	%p59, %r1, 0;
	bar.sync 	0;
	st.volatile.shared.f32 	[%r24+520], %f306;
	bar.sync 	0;
	ld.volatile.shared.f32 	%f222, [%r36+-4];
	ld.volatile.shared.f32 	%f223, [%r24];
	sub.f32 	%f110, %f222, %f223;
	ld.volatile.shared.f32 	%f224, [%r36+512];
	ld.volatile.shared.f32 	%f225, [%r24+516];
	sub.f32 	%f111, %f224, %f225;
	bar.sync 	0;
	add.s32 	%r74, %r87, %r1;
	mul.wide.s32 	%rd49, %r74, 4;
	add.s64 	%rd50, %rd2, %rd49;
	ld.global.f32 	%f112, [%rd50];
	st.volatile.shared.f32 	[%r24+4], %f112;
	bar.sync 	0;
	mov.f32 	%f313, %f112;
	@%p59 bra 	$L__BB9_112;
	ld.volatile.shared.f32 	%f226, [%r24];
	add.f32 	%f313, %f112, %f226;
$L__BB9_112:
	setp.lt.u32 	%p60, %r1, 2;
	bar.sync 	0;
	st.volatile.shared.f32 	[%r35], %f313;
	bar.sync 	0;
	@%p60 bra 	$L__BB9_114;
	ld.volatile.shared.f32 	%f227, [%r24+-4];
	add.f32 	%f313, %f313, %f227;
$L__BB9_114:
	setp.lt.u32 	%p61, %r1, 4;
	bar.sync 	0;
	st.volatile.shared.f32 	[%r35], %f313;
	bar.sync 	0;
	@%p61 bra 	$L__BB9_116;
	ld.volatile.shared.f32 	%f228, [%r24+-12];
	add.f32 	%f313, %f313, %f228;
$L__BB9_116:
	setp.lt.u32 	%p62, %r1, 8;
	bar.sync 	0;
	st.volatile.shared.f32 	[%r35], %f313;
	bar.sync 	0;
	@%p62 bra 	$L__BB9_118;
	ld.volatile.shared.f32 	%f229, [%r24+-28];
	add.f32 	%f313, %f313, %f229;
$L__BB9_118:
	setp.lt.u32 	%p63, %r1, 16;
	bar.sync 	0;
	st.volatile.shared.f32 	[%r35], %f313;
	bar.sync 	0;
	@%p63 bra 	$L__BB9_120;
	ld.volatile.shared.f32 	%f230, [%r24+-60];
	add.f32 	%f313, %f313, %f230;
$L__BB9_120:
	setp.lt.u32 	%p64, %r1, 32;
	bar.sync 	0;
	st.volatile.shared.f32 	[%r35], %f313;
	bar.sync 	0;
	@%p64 bra 	$L__BB9_122;
	ld.volatile.shared.f32 	%f231, [%r24+-124];
	add.f32 	%f313, %f313, %f231;
$L__BB9_122:
	setp.lt.u32 	%p65, %r1, 64;
	bar.sync 	0;
	st.volatile.shared.f32 	[%r35], %f313;
	bar.sync 	0;
	@%p65 bra 	$L__BB9_124;
	ld.volatile.shared.f32 	%f232, [%r24+-252];
	add.f32 	%f313, %f313, %f232;
$L__BB9_124:
	setp.eq.s32 	%p66, %r1, 0;
	bar.sync 	0;
	st.volatile.shared.f32 	[%r24+4], %f313;
	bar.sync 	0;
	mul.f32 	%f320, %f112, %f112;
	st.volatile.shared.f32 	[%r24+520], %f320;
	bar.sync 	0;
	@%p66 bra 	$L__BB9_126;
	ld.volatile.shared.f32 	%f233, [%r24+516];
	add.f32 	%f320, %f320, %f233;
$L__BB9_126:
	setp.lt.u32 	%p67, %r1, 2;
	bar.sync 	0;
	st.volatile.shared.f32 	[%r24+520], %f320;
	bar.sync 	0;
	@%p67 bra 	$L__BB9_128;
	ld.volatile.shared.f32 	%f234, [%r24+512];
	add.f32 	%f320, %f320, %f234;
$L__BB9_128:
	setp.lt.u32 	%p68, %r1, 4;
	bar.sync 	0;
	st.volatile.shared.f32 	[%r24+520], %f320;
	bar.sync 	0;
	@%p68 bra 	$L__BB9_130;
	ld.volatile.shared.f32 	%f235, [%r24+504];
	add.f32 	%f320, %f320, %f235;
$L__BB9_130:
	setp.lt.u32 	%p69, %r1, 8;
	bar.sync 	0;
	st.volatile.shared.f32 	[%r24+520], %f320;
	bar.sync 	0;
	@%p69 bra 	$L__BB9_132;
	ld.volatile.shared.f32 	%f236, [%r24+488];
	add.f32 	%f320, %f320, %f236;
$L__BB9_132:
	setp.lt.u32 	%p70, %r1, 16;
	bar.sync 	0;
	st.volatile.shared.f32 	[%r24+520], %f320;
	bar.sync 	0;
	@%p70 bra 	$L__BB9_134;
	ld.volatile.shared.f32 	%f237, [%r24+456];
	add.f32 	%f320, %f320, %f237;
$L__BB9_134:
	setp.lt.u32 	%p71, %r1, 32;
	bar.sync 	0;
	st.volatile.shared.f32 	[%r24+520], %f320;
	bar.sync 	0;
	@%p71 bra 	$L__BB9_136;
	ld.volatile.shared.f32 	%f238, [%r24+392];
	add.f32 	%f320, %f320, %f238;
$L__BB9_136:
	setp.lt.u32 	%p72, %r1, 64;
	bar.sync 	0;
	st.volatile.shared.f32 	[%r24+520], %f320;
	bar.sync 	0;
	@%p72 bra 	$L__BB9_138;
	ld.volatile.shared.f32 	%f239, [%r24+264];
	add.f32 	%f320, %f320, %f239;
$L__BB9_138:
	setp.ge.s32 	%p73, %r1, %r33;
	bar.sync 	0;
	st.volatile.shared.f32 	[%r24+520], %f320;
	bar.sync 	0;
	ld.volatile.shared.f32 	%f240, [%r36+-4];
	ld.volatile.shared.f32 	%f241, [%r24];
	sub.f32 	%f242, %f240, %f241;
	ld.volatile.shared.f32 	%f243, [%r36+512];
	ld.volatile.shared.f32 	%f244, [%r24+516];
	sub.f32 	%f245, %f243, %f244;
	bar.sync 	0;
	sub.f32 	%f246, %f242, %f110;
	add.f32 	%f294, %f294, %f246;
	sub.f32 	%f247, %f245, %f111;
	add.f32 	%f295, %f295, %f247;
	add.s32 	%r87, %r26, %r87;
	@%p73 bra 	$L__BB9_140;
	div.s32 	%r75, %r87, %r26;
	sub.s32 	%r76, %r75, %r25;
	shl.b32 	%r77, %r76, 8;
	shr.s32 	%r78, %r77, 8;
	mul.f32 	%f248, %f294, %f294;
	mul.f32 	%f249, %f248, %f77;
	sub.f32 	%f250, %f295, %f249;
	fma.rn.f32 	%f251, %f40, %f250, 0f34000000;
	rsqrt.approx.f32 	%f252, %f251;
	mad.lo.s32 	%r79, %r78, %r37, %r1;
	mul.wide.s32 	%rd51, %r79, 4;
	add.s64 	%rd52, %rd4, %rd51;
	ld.global.f32 	%f253, [%rd52];
	mul.f32 	%f254, %f252, %f253;
	st.global.f32 	[%rd52], %f254;
$L__BB9_140:
	setp.lt.s32 	%p74, %r87, %r3;
	@%p74 bra 	$L__BB9_82;
$L__BB9_141:
	ret;

}
	// .globl	_Z17dev_normalizeCorrILi8EEvPKfS1_Pf
.visible .entry _Z17dev_normalizeCorrILi8EEvPKfS1_Pf(
	.param .u64 .ptr .align 1 _Z17dev_normalizeCorrILi8EEvPKfS1_Pf_param_0,
	.param .u64 .ptr .align 1 _Z17dev_normalizeCorrILi8EEvPKfS1_Pf_param_1,
	.param .u64 .ptr .align 1 _Z17dev_normalizeCorrILi8EEvPKfS1_Pf_param_2
)
{
	.reg .pred 	%p<82>;
	.reg .b32 	%r<89>;
	.reg .b32 	%f<354>;
	.reg .b64 	%rd<54>;
	// demoted variable
	.shared .align 4 .b8 _ZZ17dev_normalizeCorrILi8EEvPKfS1_PfE5shmem[3072];
	ld.param.u64 	%rd9, [_Z17dev_normalizeCorrILi8EEvPKfS1_Pf_param_0];
	ld.param.u64 	%rd11, [_Z17dev_normalizeCorrILi8EEvPKfS1_Pf_param_1];
	ld.param.u64 	%rd10, [_Z17dev_normalizeCorrILi8EEvPKfS1_Pf_param_2];
	cvta.to.global.u64 	%rd1, %rd11;
	mov.u32 	%r1, %tid.x;
	mov.u32 	%r2, %ctaid.x;
	ld.const.u32 	%r40, [nImages];
	setp.ge.s32 	%p1, %r2, %r40;
	@%p1 bra 	$L__BB10_155;
	cvta.to.global.u64 	%rd12, %rd10;
	cvta.to.global.u64 	%rd13, %rd9;
	ld.const.u32 	%r3, [imageSize];
	mul.lo.s32 	%r41, %r3, %r2;
	ld.const.u32 	%r4, [templateSize];
	mul.lo.s32 	%r42, %r4, %r2;
	ld.const.u32 	%r43, [resultSize];
	mul.lo.s32 	%r44, %r43, %r2;
	mul.wide.s32 	%rd14, %r41, 4;
	add.s64 	%rd2, %rd13, %rd14;
	cvt.s64.s32 	%rd3, %r42;
	mul.wide.s32 	%rd15, %r44, 4;
	add.s64 	%rd4, %rd12, %rd15;
	setp.lt.s32 	%p2, %r4, 1;
	mov.f32 	%f297, 0f00000000;
	@%p2 bra 	$L__BB10_43;
	max.u32 	%r46, %r4, 256;
	add.s32 	%r5, %r46, -1;
	shr.u32 	%r47, %r5, 8;
	add.s32 	%r6, %r47, 1;
	and.b32  	%r7, %r6, 7;
	setp.lt.u32 	%p3, %r4, 1793;
	mov.f32 	%f297, 0f00000000;
	mov.b32 	%r84, 0;
	@%p3 bra 	$L__BB10_22;
	and.b32  	%r49, %r6, 33554424;
	neg.s32 	%r80, %r49;
	cvt.u64.u32 	%rd16, %r1;
	add.s64 	%rd17, %rd3, %rd16;
	shl.b64 	%rd18, %rd17, 2;
	add.s64 	%rd19, %rd18, %rd1;
	add.s64 	%rd53, %rd19, 4096;
	mov.f32 	%f297, 0f00000000;
	mov.b32 	%r82, 1024;
	mov.u32 	%r81, %r1;
$L__BB10_4:
	.pragma "nounroll";
	setp.ge.s32 	%p4, %r81, %r4;
	@%p4 bra 	$L__BB10_6;
	ld.global.f32 	%f162, [%rd53+-4096];
	fma.rn.f32 	%f297, %f162, %f162, %f297;
$L__BB10_6:
	add.s32 	%r50, %r81, 256;
	setp.ge.s32 	%p5, %r50, %r4;
	@%p5 bra 	$L__BB10_8;
	ld.global.f32 	%f163, [%rd53+-3072];
	fma.rn.f32 	%f297, %f163, %f163, %f297;
$L__BB10_8:
	add.s32 	%r51, %r81, 512;
	setp.ge.s32 	%p6, %r51, %r4;
	@%p6 bra 	$L__BB10_10;
	ld.global.f32 	%f164, [%rd53+-2048];
	fma.rn.f32 	%f297, %f164, %f164, %f297;
$L__BB10_10:
	add.s32 	%r52, %r81, 768;
	setp.ge.s32 	%p7, %r52, %r4;
	@%p7 bra 	$L__BB10_12;
	ld.global.f32 	%f165, [%rd53+-1024];
	fma.rn.f32 	%f297, %f165, %f165, %f297;
$L__BB10_12:
	add.s32 	%r53, %r81, 1024;
	setp.ge.s32 	%p8, %r53, %r4;
	@%p8 bra 	$L__BB10_14;
	ld.global.f32 	%f166, [%rd53];
	fma.rn.f32 	%f297, %f166, %f166, %f297;
$L__BB10_14:
	add.s32 	%r54, %r81, 1280;
	setp.ge.s32 	%p9, %r54, %r4;
	@%p9 bra 	$L__BB10_16;
	ld.global.f32 	%f167, [%rd53+1024];
	fma.rn.f32 	%f297, %f167, %f167, %f297;
$L__BB10_16:
	add.s32 	%r55, %r81, 1536;
	setp.ge.s32 	%p10, %r55, %r4;
	@%p10 bra 	$L__BB10_18;
	ld.global.f32 	%f168, [%rd53+2048];
	fma.rn.f32 	%f297, %f168, %f168, %f297;
$L__BB10_18:
	add.s32 	%r56, %r81, 1792;
	setp.ge.s32 	%p11, %r56, %r4;
	@%p11 bra 	$L__BB10_20;
	ld.global.f32 	%f169, [%rd53+3072];
	fma.rn.f32 	%f297, %f169, %f169, %f297;
$L__BB10_20:
	add.s32 	%r82, %r82, 2048;
	add.s32 	%r81, %r81, 2048;
	add.s32 	%r80, %r80, 8;
	add.s64 	%rd53, %rd53, 8192;
	setp.ne.s32 	%p12, %r80, 0;
	@%p12 bra 	$L__BB10_4;
	add.s32 	%r84, %r82, -1024;
$L__BB10_22:
	setp.eq.s32 	%p13, %r7, 0;
	@%p13 bra 	$L__BB10_43;
	setp.lt.u32 	%p14, %r7, 4;
	@%p14 bra 	$L__BB10_33;
	add.s32 	%r17, %r84, %r1;
	setp.ge.s32 	%p15, %r17, %r4;
	@%p15 bra 	$L__BB10_26;
	cvt.u64.u32 	%rd20, %r17;
	add.s64 	%rd21, %rd20, %rd3;
	shl.b64 	%rd22, %rd21, 2;
	add.s64 	%rd23, %rd1, %rd22;
	ld.global.f32 	%f171, [%rd23];
	fma.rn.f32 	%f297, %f171, %f171, %f297;
$L__BB10_26:
	add.s32 	%r57, %r17, 256;
	setp.ge.s32 	%p16, %r57, %r4;
	cvt.u64.u32 	%rd24, %r1;
	cvt.u64.u32 	%rd25, %r84;
	add.s64 	%rd26, %rd25, %rd24;
	add.s64 	%rd27, %rd26, %rd3;
	shl.b64 	%rd28, %rd27, 2;
	add.s64 	%rd8, %rd1, %rd28;
	@%p16 bra 	$L__BB10_28;
	ld.global.f32 	%f172, [%rd8+1024];
	fma.rn.f32 	%f297, %f172, %f172, %f297;
$L__BB10_28:
	add.s32 	%r58, %r17, 512;
	setp.ge.s32 	%p17, %r58, %r4;
	@%p17 bra 	$L__BB10_30;
	ld.global.f32 	%f173, [%rd8+2048];
	fma.rn.f32 	%f297, %f173, %f173, %f297;
$L__BB10_30:
	add.s32 	%r59, %r17, 768;
	setp.ge.s32 	%p18, %r59, %r4;
	@%p18 bra 	$L__BB10_32;
	ld.global.f32 	%f174, [%rd8+3072];
	fma.rn.f32 	%f297, %f174, %f174, %f297;
$L__BB10_32:
	add.s32 	%r84, %r84, 1024;
$L__BB10_33:
	and.b32  	%r60, %r6, 3;
	setp.eq.s32 	%p19, %r60, 0;
	@%p19 bra 	$L__BB10_43;
	setp.eq.s32 	%p20, %r60, 1;
	@%p20 bra 	$L__BB10_40;
	add.s32 	%r20, %r84, %r1;
	setp.ge.s32 	%p21, %r20, %r4;
	@%p21 bra 	$L__BB10_37;
	cvt.u64.u32 	%rd29, %r20;
	add.s64 	%rd30, %rd29, %rd3;
	shl.b64 	%rd31, %rd30, 2;
	add.s64 	%rd32, %rd1, %rd31;
	ld.global.f32 	%f176, [%rd32];
	fma.rn.f32 	%f297, %f176, %f176, %f297;
$L__BB10_37:
	add.s32 	%r61, %r20, 256;
	setp.ge.s32 	%p22, %r61, %r4;
	@%p22 bra 	$L__BB10_39;
	cvt.u64.u32 	%rd33, %r1;
	cvt.u64.u32 	%rd34, %r84;
	add.s64 	%rd35, %rd34, %rd33;
	add.s64 	%rd36, %rd35, %rd3;
	shl.b64 	%rd37, %rd36, 2;
	add.s64 	%rd38, %rd1, %rd37;
	ld.global.f32 	%f177, [%rd38+1024];
	fma.rn.f32 	%f297, %f177, %f177, %f297;
$L__BB10_39:
	add.s32 	%r84, %r84, 512;
$L__BB10_40:
	and.b32  	%r62, %r5, 256;
	setp.ne.s32 	%p23, %r62, 0;
	@%p23 bra 	$L__BB10_43;
	add.s32 	%r23, %r84, %r1;
	setp.ge.s32 	%p24, %r23, %r4;
	@%p24 bra 	$L__BB10_43;
	cvt.u64.u32 	%rd39, %r23;
	add.s64 	%rd40, %rd39, %rd3;
	shl.b64 	%rd41, %rd40, 2;
	add.s64 	%rd42, %rd1, %rd41;
	ld.global.f32 	%f178, [%rd42];
	fma.rn.f32 	%f297, %f178, %f178, %f297;
$L__BB10_43:
	shl.b32 	%r63, %r1, 2;
	mov.u32 	%r64, _ZZ17dev_normalizeCorrILi8EEvPKfS1_PfE5shmem;
	add.s32 	%r24, %r64, %r63;
	st.volatile.shared.f32 	[%r24], %f297;
	bar.sync 	0;
	setp.gt.u32 	%p25, %r1, 127;
	@%p25 bra 	$L__BB10_45;
	ld.volatile.shared.f32 	%f179, [%r24+512];
	add.f32 	%f297, %f297, %f179;
	st.volatile.shared.f32 	[%r24], %f297;
$L__BB10_45:
	bar.sync 	0;
	setp.gt.u32 	%p26, %r1, 63;
	@%p26 bra 	$L__BB10_47;
	ld.volatile.shared.f32 	%f180, [%r24+256];
	add.f32 	%f297, %f297, %f180;
	st.volatile.shared.f32 	[%r24], %f297;
$L__BB10_47:
	bar.sync 	0;
	setp.gt.u32 	%p27, %r1, 31;
	@%p27 bra 	$L__BB10_49;
	ld.volatile.shared.f32 	%f181, [%r24+128];
	add.f32 	%f182, %f297, %f181;
	st.volatile.shared.f32 	[%r24], %f182;
	ld.volatile.shared.f32 	%f183, [%r24+64];
	add.f32 	%f184, %f182, %f183;
	st.volatile.shared.f32 	[%r24], %f184;
	ld.volatile.shared.f32 	%f185, [%r24+32];
	add.f32 	%f186, %f184, %f185;
	st.volatile.shared.f32 	[%r24], %f186;
	ld.volatile.shared.f32 	%f187, [%r24+16];
	add.f32 	%f188, %f186, %f187;
	st.volatile.shared.f32 	[%r24], %f188;
	ld.volatile.shared.f32 	%f189, [%r24+8];
	add.f32 	%f190, %f188, %f189;
	st.volatile.shared.f32 	[%r24], %f190;
	ld.volatile.shared.f32 	%f191, [%r24+4];
	add.f32 	%f192, %f190, %f191;
	st.volatile.shared.f32 	[%r24], %f192;
$L__BB10_49:
	bar.sync 	0;
	ld.volatile.shared.f32 	%f42, [_ZZ17dev_normalizeCorrILi8EEvPKfS1_PfE5shmem];
	bar.sync 	0;
	mov.b32 	%r87, 0;
	st.shared.u32 	[%r24+1024], %r87;
	st.shared.u32 	[%r24], %r87;
	bar.sync 	0;
	ld.const.u32 	%r25, [templateNY];
	ld.const.u32 	%r26, [imageNX];
	mul.lo.s32 	%r27, %r26, %r25;
	setp.lt.s32 	%p28, %r27, 1;
	mov.f32 	%f318, 0f00000000;
	mov.f32 	%f319, %f318;
	@%p28 bra 	$L__BB10_84;
	add.s32 	%r28, %r24, 4;
	ld.const.u32 	%r67, [templateNX];
	shl.b32 	%r68, %r67, 2;
	add.s32 	%r29, %r28, %r68;
	mov.f32 	%f319, 0f00000000;
	mov.b32 	%r87, 0;
	mov.f32 	%f318, %f319;
$L__BB10_51:
	setp.eq.s32 	%p29, %r1, 0;
	add.s32 	%r69, %r87, %r1;
	mul.wide.s32 	%rd43, %r69, 4;
	add.s64 	%rd44, %rd2, %rd43;
	ld.global.f32 	%f45, [%rd44];
	st.volatile.shared.f32 	[%r28], %f45;
	bar.sync 	0;
	mov.f32 	%f303, %f45;
	@%p29 bra 	$L__BB10_53;
	ld.volatile.shared.f32 	%f195, [%r24];
	add.f32 	%f303, %f45, %f195;
$L__BB10_53:
	setp.lt.u32 	%p30, %r1, 2;
	bar.sync 	0;
	st.volatile.shared.f32 	[%r28], %f303;
	bar.sync 	0;
	@%p30 bra 	$L__BB10_55;
	ld.volatile.shared.f32 	%f196, [%r24+-4];
	add.f32 	%f303, %f303, %f196;
$L__BB10_55:
	setp.lt.u32 	%p31, %r1, 4;
	bar.sync 	0;
	st.volatile.shared.f32 	[%r28], %f303;
	bar.sync 	0;
	@%p31 bra 	$L__BB10_57;
	ld.volatile.shared.f32 	%f197, [%r24+-12];
	add.f32 	%f303, %f303, %f197;
$L__BB10_57:
	setp.lt.u32 	%p32, %r1, 8;
	bar.sync 	0;
	st.volatile.shared.f32 	[%r28], %f303;
	bar.sync 	0;
	@%p32 bra 	$L__BB10_59;
	ld.volatile.shared.f32 	%f198, [%r24+-28];
	add.f32 	%f303, %f303, %f198;
$L__BB10_59:
	setp.lt.u32 	%p33, %r1, 16;
	bar.sync 	0;
	st.volatile.shared.f32 	[%r28], %f303;
	bar.sync 	0;
	@%p33 bra 	$L__BB10_61;
	ld.volatile.shared.f32 	%f199, [%r24+-60];
	add.f32 	%f303, %f303, %f199;
$L__BB10_61:
	setp.lt.u32 	%p34, %r1, 32;
	bar.sync 	0;
	st.volatile.shared.f32 	[%r28], %f303;
	bar.sync 	0;
	@%p34 bra 	$L__BB10_63;
	ld.volatile.shared.f32 	%f200, [%r24+-124];
	add.f32 	%f303, %f303, %f200;
$L__BB10_63:
	setp.lt.u32 	%p35, %r1, 64;
	bar.sync 	0;
	st.volatile.shared.f32 	[%r28], %f303;
	bar.sync 	0;
	@%p35 bra 	$L__BB10_65;
	ld.volatile.shared.f32 	%f201, [%r24+-252];
	add.f32 	%f303, %f303, %f201;
$L__BB10_65:
	setp.lt.u32 	%p36, %r1, 128;
	bar.sync 	0;
	st.volatile.shared.f32 	[%r28], %f303;
	bar.sync 	0;
	@%p36 bra 	$L__BB10_67;
	ld.volatile.shared.f32 	%f202, [%r24+-508];
	add.f32 	%f303, %f303, %f202;
$L__BB10_67:
	setp.eq.s32 	%p37, %r1, 0;
	bar.sync 	0;
	st.volatile.shared.f32 	[%r24+4], %f303;
	bar.sync 	0;
	mul.f32 	%f311, %f45, %f45;
	st.volatile.shared.f32 	[%r24+1032], %f311;
	bar.sync 	0;
	@%p37 bra 	$L__BB10_69;
	ld.volatile.shared.f32 	%f203, [%r24+1028];
	add.f32 	%f311, %f311, %f203;
$L__BB10_69:
	setp.lt.u32 	%p38, %r1, 2;
	bar.sync 	0;
	st.volatile.shared.f32 	[%r24+1032], %f311;
	bar.sync 	0;
	@%p38 bra 	$L__BB10_71;
	ld.volatile.shared.f32 	%f204, [%r24+1024];
	add.f32 	%f311, %f311, %f204;
$L__BB10_71:
	setp.lt.u32 	%p39, %r1, 4;
	bar.sync 	0;
	st.volatile.shared.f32 	[%r24+1032], %f311;
	bar.sync 	0;
	@%p39 bra 	$L__BB10_73;
	ld.volatile.shared.f32 	%f205, [%r24+1016];
	add.f32 	%f311, %f311, %f205;
$L__BB10_73:
	setp.lt.u32 	%p40, %r1, 8;
	bar.sync 	0;
	st.volatile.shared.f32 	[%r24+1032], %f311;
	bar.sync 	0;
	@%p40 bra 	$L__BB10_75;
	ld.volatile.shared.f32 	%f206, [%r24+1000];
	add.f32 	%f311, %f311, %f206;
$L__BB10_75:
	setp.lt.u32 	%p41, %r1, 16;
	bar.sync 	0;
	st.volatile.shared.f32 	[%r24+1032], %f311;
	bar.sync 	0;
	@%p41 bra 	$L__BB10_77;
	ld.volatile.shared.f32 	%f207, [%r24+968];
	add.f32 	%f311, %f311, %f207;
$L__BB10_77:
	setp.lt.u32 	%p42, %r1, 32;
	bar.sync 	0;
	st.volatile.shared.f32 	[%r24+1032], %f311;
	bar.sync 	0;
	@%p42 bra 	$L__BB10_79;
	ld.volatile.shared.f32 	%f208, [%r24+904];
	add.f32 	%f311, %f311, %f208;
$L__BB10_79:
	setp.lt.u32 	%p43, %r1, 64;
	bar.sync 	0;
	st.volatile.shared.f32 	[%r24+1032], %f311;
	bar.sync 	0;
	@%p43 bra 	$L__BB10_81;
	ld.volatile.shared.f32 	%f209, [%r24+776];
	add.f32 	%f311, %f311, %f209;
$L__BB10_81:
	setp.lt.u32 	%p44, %r1, 128;
	bar.sync 	0;
	st.volatile.shared.f32 	[%r24+1032], %f311;
	bar.sync 	0;
	@%p44 bra 	$L__BB10_83;
	ld.volatile.shared.f32 	%f210, [%r24+520];
	add.f32 	%f311, %f311, %f210;
$L__BB10_83:
	bar.sync 	0;
	st.volatile.shared.f32 	[%r24+1032], %f311;
	bar.sync 	0;
	ld.volatile.shared.f32 	%f211, [%r29+-4];
	ld.volatile.shared.f32 	%f212, [%r24];
	sub.f32 	%f213, %f211, %f212;
	ld.volatile.shared.f32 	%f214, [%r29+1024];
	ld.volatile.shared.f32 	%f215, [%r24+1028];
	sub.f32 	%f216, %f214, %f215;
	bar.sync 	0;
	add.f32 	%f318, %f318, %f213;
	add.f32 	%f319, %f319, %f216;
	add.s32 	%r87, %r26, %r87;
	setp.lt.s32 	%p45, %r87, %r27;
	@%p45 bra 	$L__BB10_51;
$L__BB10_84:
	ld.const.u32 	%r33, [resultNX];
	setp.ge.s32 	%p46, %r1, %r33;
	@%p46 bra 	$L__BB10_86;
	mul.f32 	%f217, %f318, %f318;
	ld.const.f32 	%f218, [templateCoeff];
	mul.f32 	%f219, %f217, %f218;
	sub.f32 	%f220, %f319, %f219;
	fma.rn.f32 	%f221, %f42, %f220, 0f34000000;
	rsqrt.approx.f32 	%f222, %f221;
	mul.wide.u32 	%rd45, %r1, 4;
	add.s64 	%rd46, %rd4, %rd45;
	ld.global.f32 	%f223, [%rd46];
	mul.f32 	%f224, %f222, %f223;
	st.global.f32 	[%rd46], %f224;
$L__BB10_86:
	setp.ge.s32 	%p47, %r87, %r3;
	@%p47 bra 	$L__BB10_155;
	sub.s32 	%r34, %r1, %r27;
	add.s32 	%r35, %r24, 4;
	ld.const.u32 	%r70, [templateNX];
	shl.b32 	%r71, %r70, 2;
	add.s32 	%r36, %r35, %r71;
	shl.b32 	%r72, %r33, 8;
	shr.s32 	%r37, %r72, 8;
	ld.const.f32 	%f83, [templateCoeff];
$L__BB10_88:
	setp.eq.s32 	%p48, %r1, 0;
	add.s32 	%r73, %r34, %r87;
	mul.wide.s32 	%rd47, %r73, 4;
	add.s64 	%rd48, %rd2, %rd47;
	ld.global.f32 	%f86, [%rd48];
	st.volatile.shared.f32 	[%r35], %f86;
	bar.sync 	0;
	mov.f32 	%f323, %f86;
	@%p48 bra 	$L__BB10_90;
	ld.volatile.shared.f32 	%f225, [%r24];
	add.f32 	%f323, %f86, %f225;
$L__BB10_90:
	setp.lt.u32 	%p49, %r1, 2;
	bar.sync 	0;
	st.volatile.shared.f32 	[%r35], %f323;
	bar.sync 	0;
	@%p49 bra 	$L__BB10_92;
	ld.volatile.shared.f32 	%f226, [%r24+-4];
	add.f32 	%f323, %f323, %f226;
$L__BB10_92:
	setp.lt.u32 	%p50, %r1, 4;
	bar.sync 	0;
	st.volatile.shared.f32 	[%r35], %f323;
	bar.sync 	0;
	@%p50 bra 	$L__BB10_94;
	ld.volatile.shared.f32 	%f227, [%r24+-12];
	add.f32 	%f323, %f323, %f227;
$L__BB10_94:
	setp.lt.u32 	%p51, %r1, 8;
	bar.sync 	0;
	st.volatile.shared.f32 	[%r35], %f323;
	bar.sync 	0;
	@%p51 bra 	$L__BB10_96;
	ld.volatile.shared.f32 	%f228, [%r24+-28];
	add.f32 	%f323, %f323, %f228;
$L__BB10_96:
	setp.lt.u32 	%p52, %r1, 16;
	bar.sync 	0;
	st.volatile.shared.f32 	[%r35], %f323;
	bar.sync 	0;
	@%p52 bra 	$L__BB10_98;
	ld.volatile.shared.f32 	%f229, [%r24+-60];
	add.f32 	%f323, %f323, %f229;
$L__BB10_98:
	setp.lt.u32 	%p53, %r1, 32;
	bar.sync 	0;
	st.volatile.shared.f32 	[%r35], %f323;
	bar.sync 	0;
	@%p53 bra 	$L__BB10_100;
	ld.volatile.shared.f32 	%f230, [%r24+-124];
	add.f32 	%f323, %f323, %f230;
$L__BB10_100:
	setp.lt.u32 	%p54, %r1, 64;
	bar.sync 	0;
	st.volatile.shared.f32 	[%r35], %f323;
	bar.sync 	0;
	@%p54 bra 	$L__BB10_102;
	ld.volatile.shared.f32 	%f231, [%r24+-252];
	add.f32 	%f323, %f323, %f231;
$L__BB10_102:
	setp.lt.u32 	%p55, %r1, 128;
	bar.sync 	0;
	st.volatile.shared.f32 	[%r35], %f323;
	bar.sync 	0;
	@%p55 bra 	$L__BB10_104;
	ld.volatile.shared.f32 	%f232, [%r24+-508];
	add.f32 	%f323, %f323, %f232;
$L__BB10_104:
	setp.eq.s32 	%p56, %r1, 0;
	bar.sync 	0;
	st.volatile.shared.f32 	[%r24+4], %f323;
	bar.sync 	0;
	mul.f32 	%f331, %f86, %f86;
	st.volatile.shared.f32 	[%r24+1032], %f331;
	bar.sync 	0;
	@%p56 bra 	$L__BB10_106;
	ld.volatile.shared.f32 	%f233, [%r24+1028];
	add.f32 	%f331, %f331, %f233;
$L__BB10_106:
	setp.lt.u32 	%p57, %r1, 2;
	bar.sync 	0;
	st.volatile.shared.f32 	[%r24+1032], %f331;
	bar.sync 	0;
	@%p57 bra 	$L__BB10_108;
	ld.volatile.shared.f32 	%f234, [%r24+1024];
	add.f32 	%f331, %f331, %f234;
$L__BB10_108:
	setp.lt.u32 	%p58, %r1, 4;
	bar.sync 	0;
	st.volatile.shared.f32 	[%r24+1032], %f331;
	bar.sync 	0;
	@%p58 bra 	$L__BB10_110;
	ld.volatile.shared.f32 	%f235, [%r24+1016];
	add.f32 	%f331, %f331, %f235;
$L__BB10_110:
	setp.lt.u32 	%p59, %r1, 8;
	bar.sync 	0;
	st.volatile.shared.f32 	[%r24+1032], %f331;
	bar.sync 	0;
	@%p59 bra 	$L__BB10_112;
	ld.volatile.shared.f32 	%f236, [%r24+1000];
	add.f32 	%f331, %f331, %f236;
$L__BB10_112:
	setp.lt.u32 	%p60, %r1, 16;
	bar.sync 	0;
	st.volatile.shared.f32 	[%r24+1032], %f331;
	bar.sync 	0;
	@%p60 bra 	$L__BB10_114;
	ld.volatile.shared.f32 	%f237, [%r24+968];
	add.f32 	%f331, %f331, %f237;
$L__BB10_114:
	setp.lt.u32 	%p61, %r1, 32;
	bar.sync 	0;
	st.volatile.shared.f32 	[%r24+1032], %f331;
	bar.sync 	0;
	@%p61 bra 	$L__BB10_116;
	ld.volatile.shared.f32 	%f238, [%r24+904];
	add.f32 	%f331, %f331, %f238;
$L__BB10_116:
	setp.lt.u32 	%p62, %r1, 64;
	bar.sync 	0;
	st.volatile.shared.f32 	[%r24+1032], %f331;
	bar.sync 	0;
	@%p62 bra 	$L__BB10_118;
	ld.volatile.shared.f32 	%f239, [%r24+776];
	add.f32 	%f331, %f331, %f239;
$L__BB10_118:
	setp.lt.u32 	%p63, %r1, 128;
	bar.sync 	0;
	st.volatile.shared.f32 	[%r24+1032], %f331;
	bar.sync 	0;
	@%p63 bra 	$L__BB10_120;
	ld.volatile.shared.f32 	%f240, [%r24+520];
	add.f32 	%f331, %f331, %f240;
$L__BB10_120:
	setp.eq.s32 	%p64, %r1, 0;
	bar.sync 	0;
	st.volatile.shared.f32 	[%r24+1032], %f331;
	bar.sync 	0;
	ld.volatile.shared.f32 	%f241, [%r36+-4];
	ld.volatile.shared.f32 	%f242, [%r24];
	sub.f32 	%f120, %f241, %f242;
	ld.volatile.shared.f32 	%f243, [%r36+1024];
	ld.volatile.shared.f32 	%f244, [%r24+1028];
	sub.f32 	%f121, %f243, %f244;
	bar.sync 	0;
	add.s32 	%r74, %r87, %r1;
	mul.wide.s32 	%rd49, %r74, 4;
	add.s64 	%rd50, %rd2, %rd49;
	ld.global.f32 	%f122, [%rd50];
	st.volatile.shared.f32 	[%r24+4], %f122;
	bar.sync 	0;
	mov.f32 	%f339, %f122;
	@%p64 bra 	$L__BB10_122;
	ld.volatile.shared.f32 	%f245, [%r24];
	add.f32 	%f339, %f122, %f245;
$L__BB10_122:
	setp.lt.u32 	%p65, %r1, 2;
	bar.sync 	0;
	st.volatile.shared.f32 	[%r35], %f339;
	bar.sync 	0;
	@%p65 bra 	$L__BB10_124;
	ld.volatile.shared.f32 	%f246, [%r24+-4];
	add.f32 	%f339, %f339, %f246;
$L__BB10_124:
	setp.lt.u32 	%p66, %r1, 4;
	bar.sync 	0;
	st.volatile.shared.f32 	[%r35], %f339;
	bar.sync 	0;
	@%p66 bra 	$L__BB10_126;
	ld.volatile.shared.f32 	%f247, [%r24+-12];
	add.f32 	%f339, %f339, %f247;
$L__BB10_126:
	setp.lt.u32 	%p67, %r1, 8;
	bar.sync 	0;
	st.volatile.shared.f32 	[%r35], %f339;
	bar.sync 	0;
	@%p67 bra 	$L__BB10_128;
	ld.volatile.shared.f32 	%f248, [%r24+-28];
	add.f32 	%f339, %f339, %f248;
$L__BB10_128:
	setp.lt.u32 	%p68, %r1, 16;
	bar.sync 	0;
	st.volatile.shared.f32 	[%r35], %f339;
	bar.sync 	0;
	@%p68 bra 	$L__BB10_130;
	ld.volatile.shared.f32 	%f249, [%r24+-60];
	add.f32 	%f339, %f339, %f249;
$L__BB10_130:
	setp.lt.u32 	%p69, %r1, 32;
	bar.sync 	0;
	st.volatile.shared.f32 	[%r35], %f339;
	bar.sync 	0;
	@%p69 bra 	$L__BB10_132;
	ld.volatile.shared.f32 	%f250, [%r24+-124];
	add.f32 	%f339, %f339, %f250;
$L__BB10_132:
	setp.lt.u32 	%p70, %r1, 64;
	bar.sync 	0;
	st.volatile.shared.f32 	[%r35], %f339;
	bar.sync 	0;
	@%p70 bra 	$L__BB10_134;
	ld.volatile.shared.f32 	%f251, [%r24+-252];
	add.f32 	%f339, %f339, %f251;
$L__BB10_134:
	setp.lt.u32 	%p71, %r1, 128;
	bar.sync 	0;
	st.volatile.shared.f32 	[%r35], %f339;
	bar.sync 	0;
	@%p71 bra 	$L__BB10_136;
	ld.volatile.shared.f32 	%f252, [%r24+-508];
	add.f32 	%f339, %f339, %f252;
$L__BB10_136:
	setp.eq.s32 	%p72, %r1, 0;
	bar.sync 	0;
	st.volatile.shared.f32 	[%r24+4], %f339;
	bar.sync 	0;
	mul.f32 	%f347, %f122, %f122;
	st.volatile.shared.f32 	[%r24+1032], %f347;
	bar.sync 	0;
	@%p72 bra 	$L__BB10_138;
	ld.volatile.shared.f32 	%f253, [%r24+1028];
	add.f32 	%f347, %f347, %f253;
$L__BB10_138:
	setp.lt.u32 	%p73, %r1, 2;
	bar.sync 	0;
	st.volatile.shared.f32 	[%r24+1032], %f347;
	bar.sync 	0;
	@%p73 bra 	$L__BB10_140;
	ld.volatile.shared.f32 	%f254, [%r24+1024];
	add.f32 	%f347, %f347, %f254;
$L__BB10_140:
	setp.lt.u32 	%p74, %r1, 4;
	bar.sync 	0;
	st.volatile.shared.f32 	[%r24+1032], %f347;
	bar.sync 	0;
	@%p74 bra 	$L__BB10_142;
	ld.volatile.shared.f32 	%f255, [%r24+1016];
	add.f32 	%f347, %f347, %f255;
$L__BB10_142:
	setp.lt.u32 	%p75, %r1, 8;
	bar.sync 	0;
	st.volatile.shared.f32 	[%r24+1032], %f347;
	bar.sync 	0;
	@%p75 bra 	$L__BB10_144;
	ld.volatile.shared.f32 	%f256, [%r24+1000];
	add.f32 	%f347, %f347, %f256;
$L__BB10_144:
	setp.lt.u32 	%p76, %r1, 16;
	bar.sync 	0;
	st.volatile.shared.f32 	[%r24+1032], %f347;
	bar.sync 	0;
	@%p76 bra 	$L__BB10_146;
	ld.volatile.shared.f32 	%f257, [%r24+968];
	add.f32 	%f347, %f347, %f257;
$L__BB10_146:
	setp.lt.u32 	%p77, %r1, 32;
	bar.sync 	0;
	st.volatile.shared.f32 	[%r24+1032], %f347;
	bar.sync 	0;
	@%p77 bra 	$L__BB10_148;
	ld.volatile.shared.f32 	%f258, [%r24+904];
	add.f32 	%f347, %f347, %f258;
$L__BB10_148:
	setp.lt.u32 	%p78, %r1, 64;
	bar.sync 	0;
	st.volatile.shared.f32 	[%r24+1032], %f347;
	bar.sync 	0;
	@%p78 bra 	$L__BB10_150;
	ld.volatile.shared.f32 	%f259, [%r24+776];
	add.f32 	%f347, %f347, %f259;
$L__BB10_150:
	setp.lt.u32 	%p79, %r1, 128;
	bar.sync 	0;
	st.volatile.shared.f32 	[%r24+1032], %f347;
	bar.sync 	0;
	@%p79 bra 	$L__BB10_152;
	ld.volatile.shared.f32 	%f260, [%r24+520];
	add.f32 	%f347, %f347, %f260;
$L__BB10_152:
	setp.ge.s32 	%p80, %r1, %r33;
	bar.sync 	0;
	st.volatile.shared.f32 	[%r24+1032], %f347;
	bar.sync 	0;
	ld.volatile.shared.f32 	%f261, [%r36+-4];
	ld.volatile.shared.f32 	%f262, [%r24];
	sub.f32 	%f263, %f261, %f262;
	ld.volatile.shared.f32 	%f264, [%r36+1024];
	ld.volatile.shared.f32 	%f265, [%r24+1028];
	sub.f32 	%f266, %f264, %f265;
	bar.sync 	0;
	sub.f32 	%f267, %f263, %f120;
	add.f32 	%f318, %f318, %f267;
	sub.f32 	%f268, %f266, %f121;
	add.f32 	%f319, %f319, %f268;
	add.s32 	%r87, %r26, %r87;
	@%p80 bra 	$L__BB10_154;
	div.s32 	%r75, %r87, %r26;
	sub.s32 	%r76, %r75, %r25;
	shl.b32 	%r77, %r76, 8;
	shr.s32 	%r78, %r77, 8;
	mul.f32 	%f269, %f318, %f318;
	mul.f32 	%f270, %f269, %f83;
	sub.f32 	%f271, %f319, %f270;
	fma.rn.f32 	%f272, %f42, %f271, 0f34000000;
	rsqrt.approx.f32 	%f273, %f272;
	mad.lo.s32 	%r79, %r78, %r37, %r1;
	mul.wide.s32 	%rd51, %r79, 4;
	add.s64 	%rd52, %rd4, %rd51;
	ld.global.f32 	%f274, [%rd52];
	mul.f32 	%f275, %f273, %f274;
	st.global.f32 	[%rd52], %f275;
$L__BB10_154:
	setp.lt.s32 	%p81, %r87, %r3;
	@%p81 bra 	$L__BB10_88;
$L__BB10_155:
	ret;

}
	// .globl	_Z17dev_normalizeCorrILi9EEvPKfS1_Pf
.visible .entry _Z17dev_normalizeCorrILi9EEvPKfS1_Pf(
	.param .u64 .ptr .align 1 _Z17dev_normalizeCorrILi9EEvPKfS1_Pf_param_0,
	.param .u64 .ptr .align 1 _Z17dev_normalizeCorrILi9EEvPKfS1_Pf_param_1,
	.param .u64 .ptr .align 1 _Z17dev_normalizeCorrILi9EEvPKfS1_Pf_param_2
)
{
	.reg .pred 	%p<89>;
	.reg .b32 	%r<89>;
	.reg .b32 	%f<382>;
	.reg .b64 	%rd<54>;
	// demoted variable
	.shared .align 4 .b8 _ZZ17dev_normalizeCorrILi9EEvPKfS1_PfE5shmem[6144];
	ld.param.u64 	%rd9, [_Z17dev_normalizeCorrILi9EEvPKfS1_Pf_param_0];
	ld.param.u64 	%rd11, [_Z17dev_normalizeCorrILi9EEvPKfS1_Pf_param_1];
	ld.param.u64 	%rd10, [_Z17dev_normalizeCorrILi9EEvPKfS1_Pf_param_2];
	cvta.to.global.u64 	%rd1, %rd11;
	mov.u32 	%r1, %tid.x;
	mov.u32 	%r2, %ctaid.x;
	ld.const.u32 	%r40, [nImages];
	setp.ge.s32 	%p1, %r2, %r40;
	@%p1 bra 	$L__BB11_169;
	cvta.to.global.u64 	%rd12, %rd10;
	cvta.to.global.u64 	%rd13, %rd9;
	ld.const.u32 	%r3, [imageSize];
	mul.lo.s32 	%r41, %r3, %r2;
	ld.const.u32 	%r4, [templateSize];
	mul.lo.s32 	%r42, %r4, %r2;
	ld.const.u32 	%r43, [resultSize];
	mul.lo.s32 	%r44, %r43, %r2;
	mul.wide.s32 	%rd14, %r41, 4;
	add.s64 	%rd2, %rd13, %rd14;
	cvt.s64.s32 	%rd3, %r42;
	mul.wide.s32 	%rd15, %r44, 4;
	add.s64 	%rd4, %rd12, %rd15;
	setp.lt.s32 	%p2, %r4, 1;
	mov.f32 	%f318, 0f00000000;
	@%p2 bra 	$L__BB11_43;
	max.u32 	%r46, %r4, 512;
	add.s32 	%r5, %r46, -1;
	shr.u32 	%r47, %r5, 9;
	add.s32 	%r6, %r47, 1;
	and.b32  	%r7, %r6, 7;
	setp.lt.u32 	%p3, %r4, 3585;
	mov.f32 	%f318, 0f00000000;
	mov.b32 	%r84, 0;
	@%p3 bra 	$L__BB11_22;
	and.b32  	%r49, %r6, 16777208;
	neg.s32 	%r80, %r49;
	cvt.u64.u32 	%rd16, %r1;
	add.s64 	%rd17, %rd3, %rd16;
	shl.b64 	%rd18, %rd17, 2;
	add.s64 	%rd19, %rd18, %rd1;
	add.s64 	%rd53, %rd19, 8192;
	mov.f32 	%f318, 0f00000000;
	mov.b32 	%r82, 2048;
	mov.u32 	%r81, %r1;
$L__BB11_4:
	.pragma "nounroll";
	setp.ge.s32 	%p4, %r81, %r4;
	@%p4 bra 	$L__BB11_6;
	ld.global.f32 	%f176, [%rd53+-8192];
	fma.rn.f32 	%f318, %f176, %f176, %f318;
$L__BB11_6:
	add.s32 	%r50, %r81, 512;
	setp.ge.s32 	%p5, %r50, %r4;
	@%p5 bra 	$L__BB11_8;
	ld.global.f32 	%f177, [%rd53+-6144];
	fma.rn.f32 	%f318, %f177, %f177, %f318;
$L__BB11_8:
	add.s32 	%r51, %r81, 1024;
	setp.ge.s32 	%p6, %r51, %r4;
	@%p6 bra 	$L__BB11_10;
	ld.global.f32 	%f178, [%rd53+-4096];
	fma.rn.f32 	%f318, %f178, %f178, %f318;
$L__BB11_10:
	add.s32 	%r52, %r81, 1536;
	setp.ge.s32 	%p7, %r52, %r4;
	@%p7 bra 	$L__BB11_12;
	ld.global.f32 	%f179, [%rd53+-2048];
	fma.rn.f32 	%f318, %f179, %f179, %f318;
$L__BB11_12:
	add.s32 	%r53, %r81, 2048;
	setp.ge.s32 	%p8, %r53, %r4;
	@%p8 bra 	$L__BB11_14;
	ld.global.f32 	%f180, [%rd53];
	fma.rn.f32 	%f318, %f180, %f180, %f318;
$L__BB11_14:
	add.s32 	%r54, %r81, 2560;
	setp.ge.s32 	%p9, %r54, %r4;
	@%p9 bra 	$L__BB11_16;
	ld.global.f32 	%f181, [%rd53+2048];
	fma.rn.f32 	%f318, %f181, %f181, %f318;
$L__BB11_16:
	add.s32 	%r55, %r81, 3072;
	setp.ge.s32 	%p10, %r55, %r4;
	@%p10 bra 	$L__BB11_18;
	ld.global.f32 	%f182, [%rd53+4096];
	fma.rn.f32 	%f318, %f182, %f182, %f318;
$L__BB11_18:
	add.s32 	%r56, %r81, 3584;
	setp.ge.s32 	%p11, %r56, %r4;
	@%p11 bra 	$L__BB11_20;
	ld.global.f32 	%f183, [%rd53+6144];
	fma.rn.f32 	%f318, %f183, %f183, %f318;
$L__BB11_20:
	add.s32 	%r82, %r82, 4096;
	add.s32 	%r81, %r81, 4096;
	add.s32 	%r80, %r80, 8;
	add.s64 	%rd53, %rd53, 16384;
	setp.ne.s32 	%p12, %r80, 0;
	@%p12 bra 	$L__BB11_4;
	add.s32 	%r84, %r82, -2048;
$L__BB11_22:
	setp.eq.s32 	%p13, %r7, 0;
	@%p13 bra 	$L__BB11_43;
	setp.lt.u32 	%p14, %r7, 4;
	@%p14 bra 	$L__BB11_33;
	add.s32 	%r17, %r84, %r1;
	setp.ge.s32 	%p15, %r17, %r4;
	@%p15 bra 	$L__BB11_26;
	cvt.u64.u32 	%rd20, %r17;
	add.s64 	%rd21, %rd20, %rd3;
	shl.b64 	%rd22, %rd21, 2;
	add.s64 	%rd23, %rd1, %rd22;
	ld.global.f32 	%f185, [%rd23];
	fma.rn.f32 	%f318, %f185, %f185, %f318;
$L__BB11_26:
	add.s32 	%r57, %r17, 512;
	setp.ge.s32 	%p16, %r57, %r4;
	cvt.u64.u32 	%rd24, %r1;
	cvt.u64.u32 	%rd25, %r84;
	add.s64 	%rd26, %rd25, %rd24;
	add.s64 	%rd27, %rd26, %rd3;
	shl.b64 	%rd28, %rd27, 2;
	add.s64 	%rd8, %rd1, %rd28;
	@%p16 bra 	$L__BB11_28;
	ld.global.f32 	%f186, [%rd8+2048];
	fma.rn.f32 	%f318, %f186, %f186, %f318;
$L__BB11_28:
	add.s32 	%r58, %r17, 1024;
	setp.ge.s32 	%p17, %r58, %r4;
	@%p17 bra 	$L__BB11_30;
	ld.global.f32 	%f187, [%rd8+4096];
	fma.rn.f32 	%f318, %f187, %f187, %f318;
$L__BB11_30:
	add.s32 	%r59, %r17, 1536;
	setp.ge.s32 	%p18, %r59, %r4;
	@%p18 bra 	$L__BB11_32;
	ld.global.f32 	%f188, [%rd8+6144];
	fma.rn.f32 	%f318, %f188, %f188, %f318;
$L__BB11_32:
	add.s32 	%r84, %r84, 2048;
$L__BB11_33:
	and.b32  	%r60, %r6, 3;
	setp.eq.s32 	%p19, %r60, 0;
	@%p19 bra 	$L__BB11_43;
	setp.eq.s32 	%p20, %r60, 1;
	@%p20 bra 	$L__BB11_40;
	add.s32 	%r20, %r84, %r1;
	setp.ge.s32 	%p21, %r20, %r4;
	@%p21 bra 	$L__BB11_37;
	cvt.u64.u32 	%rd29, %r20;
	add.s64 	%rd30, %rd29, %rd3;
	shl.b64 	%rd31, %rd30, 2;
	add.s64 	%rd32, %rd1, %rd31;
	ld.global.f32 	%f190, [%rd32];
	fma.rn.f32 	%f318, %f190, %f190, %f318;
$L__BB11_37:
	add.s32 	%r61, %r20, 512;
	setp.ge.s32 	%p22, %r61, %r4;
	@%p22 bra 	$L__BB11_39;
	cvt.u64.u32 	%rd33, %r1;
	cvt.u64.u32 	%rd34, %r84;
	add.s64 	%rd35, %rd34, %rd33;
	add.s64 	%rd36, %rd35, %rd3;
	shl.b64 	%rd37, %rd36, 2;
	add.s64 	%rd38, %rd1, %rd37;
	ld.global.f32 	%f191, [%rd38+2048];
	fma.rn.f32 	%f318, %f191, %f191, %f318;
$L__BB11_39:
	add.s32 	%r84, %r84, 1024;
$L__BB11_40:
	and.b32  	%r62, %r5, 512;
	setp.ne.s32 	%p23, %r62, 0;
	@%p23 bra 	$L__BB11_43;
	add.s32 	%r23, %r84, %r1;
	setp.ge.s32 	%p24, %r23, %r4;
	@%p24 bra 	$L__BB11_43;
	cvt.u64.u32 	%rd39, %r23;
	add.s64 	%rd40, %rd39, %rd3;
	shl.b64 	%rd41, %rd40, 2;
	add.s64 	%rd42, %rd1, %rd41;
	ld.global.f32 	%f192, [%rd42];
	fma.rn.f32 	%f318, %f192, %f192, %f318;
$L__BB11_43:
	shl.b32 	%r63, %r1, 2;
	mov.u32 	%r64, _ZZ17dev_normalizeCorrILi9EEvPKfS1_PfE5shmem;
	add.s32 	%r24, %r64, %r63;
	st.volatile.shared.f32 	[%r24], %f318;
	bar.sync 	0;
	setp.gt.u32 	%p25, %r1, 255;
	@%p25 bra 	$L__BB11_45;
	ld.volatile.shared.f32 	%f193, [%r24+1024];
	add.f32 	%f318, %f318, %f193;
	st.volatile.shared.f32 	[%r24], %f318;
$L__BB11_45:
	bar.sync 	0;
	setp.gt.u32 	%p26, %r1, 127;
	@%p26 bra 	$L__BB11_47;
	ld.volatile.shared.f32 	%f194, [%r24+512];
	add.f32 	%f318, %f318, %f194;
	st.volatile.shared.f32 	[%r24], %f318;
$L__BB11_47:
	bar.sync 	0;
	setp.gt.u32 	%p27, %r1, 63;
	@%p27 bra 	$L__BB11_49;
	ld.volatile.shared.f32 	%f195, [%r24+256];
	add.f32 	%f318, %f318, %f195;
	st.volatile.shared.f32 	[%r24], %f318;
$L__BB11_49:
	bar.sync 	0;
	setp.gt.u32 	%p28, %r1, 31;
	@%p28 bra 	$L__BB11_51;
	ld.volatile.shared.f32 	%f196, [%r24+128];
	add.f32 	%f197, %f318, %f196;
	st.volatile.shared.f32 	[%r24], %f197;
	ld.volatile.shared.f32 	%f198, [%r24+64];
	add.f32 	%f199, %f197, %f198;
	st.volatile.shared.f32 	[%r24], %f199;
	ld.volatile.shared.f32 	%f200, [%r24+32];
	add.f32 	%f201, %f199, %f200;
	st.volatile.shared.f32 	[%r24], %f201;
	ld.volatile.shared.f32 	%f202, [%r24+16];
	add.f32 	%f203, %f201, %f202;
	st.volatile.shared.f32 	[%r24], %f203;
	ld.volatile.shared.f32 	%f204, [%r24+8];
	add.f32 	%f205, %f203, %f204;
	st.volatile.shared.f32 	[%r24], %f205;
	ld.volatile.shared.f32 	%f206, [%r24+4];
	add.f32 	%f207, %f205, %f206;
	st.volatile.shared.f32 	[%r24], %f207;
$L__BB11_51:
	bar.sync 	0;
	ld.volatile.shared.f32 	%f44, [_ZZ17dev_normalizeCorrILi9EEvPKfS1_PfE5shmem];
	bar.sync 	0;
	mov.b32 	%r87, 0;
	st.shared.u32 	[%r24+2048], %r87;
	st.shared.u32 	[%r24], %r87;
	bar.sync 	0;
	ld.const.u32 	%r25, [templateNY];
	ld.const.u32 	%r26, [imageNX];
	mul.lo.s32 	%r27, %r26, %r25;
	setp.lt.s32 	%p29, %r27, 1;
	mov.f32 	%f342, 0f00000000;
	mov.f32 	%f343, %f342;
	@%p29 bra 	$L__BB11_90;
	add.s32 	%r28, %r24, 4;
	ld.const.u32 	%r67, [templateNX];
	shl.b32 	%r68, %r67, 2;
	add.s32 	%r29, %r28, %r68;
	mov.f32 	%f343, 0f00000000;
	mov.b32 	%r87, 0;
	mov.f32 	%f342, %f343;
$L__BB11_53:
	setp.eq.s32 	%p30, %r1, 0;
	add.s32 	%r69, %r87, %r1;
	mul.wide.s32 	%rd43, %r69, 4;
	add.s64 	%rd44, %rd2, %rd43;
	ld.global.f32 	%f47, [%rd44];
	st.volatile.shared.f32 	[%r28], %f47;
	bar.sync 	0;
	mov.f32 	%f325, %f47;
	@%p30 bra 	$L__BB11_55;
	ld.volatile.shared.f32 	%f210, [%r24];
	add.f32 	%f325, %f47, %f210;
$L__BB11_55:
	setp.lt.u32 	%p31, %r1, 2;
	bar.sync 	0;
	st.volatile.shared.f32 	[%r28], %f325;
	bar.sync 	0;
	@%p31 bra 	$L__BB11_57;
	ld.volatile.shared.f32 	%f211, [%r24+-4];
	add.f32 	%f325, %f325, %f211;
$L__BB11_57:
	setp.lt.u32 	%p32, %r1, 4;
	bar.sync 	0;
	st.volatile.shared.f32 	[%r28], %f325;
	bar.sync 	0;
	@%p32 bra 	$L__BB11_59;
	ld.volatile.shared.f32 	%f212, [%r24+-12];
	add.f32 	%f325, %f325, %f212;
$L__BB11_59:
	setp.lt.u32 	%p33, %r1, 8;
	bar.sync 	0;
	st.volatile.shared.f32 	[%r28], %f325;
	bar.sync 	0;
	@%p33 bra 	$L__BB11_61;
	ld.volatile.shared.f32 	%f213, [%r24+-28];
	add.f32 	%f325, %f325, %f213;
$L__BB11_61:
	setp.lt.u32 	%p34, %r1, 16;
	bar.sync 	0;
	st.volatile.shared.f32 	[%r28], %f325;
	bar.sync 	0;
	@%p34 bra 	$L__BB11_63;
	ld.volatile.shared.f32 	%f214, [%r24+-60];
	add.f32 	%f325, %f325, %f214;
$L__BB11_63:
	setp.lt.u32 	%p35, %r1, 32;
	bar.sync 	0;
	st.volatile.shared.f32 	[%r28], %f325;
	bar.sync 	0;
	@%p35 bra 	$L__BB11_65;
	ld.volatile.shared.f32 	%f215, [%r24+-124];
	add.f32 	%f325, %f325, %f215;
$L__BB11_65:
	setp.lt.u32 	%p36, %r1, 64;
	bar.sync 	0;
	st.volatile.shared.f32 	[%r28], %f325;
	bar.sync 	0;
	@%p36 bra 	$L__BB11_67;
	ld.volatile.shared.f32 	%f216, [%r24+-252];
	add.f32 	%f325, %f325, %f216;
$L__BB11_67:
	setp.lt.u32 	%p37, %r1, 128;
	bar.sync 	0;
	st.volatile.shared.f32 	[%r28], %f325;
	bar.sync 	0;
	@%p37 bra 	$L__BB11_69;
	ld.volatile.shared.f32 	%f217, [%r24+-508];
	add.f32 	%f325, %f325, %f217;
$L__BB11_69:
	setp.lt.u32 	%p38, %r1, 256;
	bar.sync 	0;
	st.volatile.shared.f32 	[%r28], %f325;
	bar.sync 	0;
	@%p38 bra 	$L__BB11_71;
	ld.volatile.shared.f32 	%f218, [%r24+-1020];
	add.f32 	%f325, %f325, %f218;
$L__BB11_71:
	setp.eq.s32 	%p39, %r1, 0;
	bar.sync 	0;
	st.volatile.shared.f32 	[%r24+4], %f325;
	bar.sync 	0;
	mul.f32 	%f334, %f47, %f47;
	st.volatile.shared.f32 	[%r24+2056], %f334;
	bar.sync 	0;
	@%p39 bra 	$L__BB11_73;
	ld.volatile.shared.f32 	%f219, [%r24+2052];
	add.f32 	%f334, %f334, %f219;
$L__BB11_73:
	setp.lt.u32 	%p40, %r1, 2;
	bar.sync 	0;
	st.volatile.shared.f32 	[%r24+2056], %f334;
	bar.sync 	0;
	@%p40 bra 	$L__BB11_75;
	ld.volatile.shared.f32 	%f220, [%r24+2048];
	add.f32 	%f334, %f334, %f220;
$L__BB11_75:
	setp.lt.u32 	%p41, %r1, 4;
	bar.sync 	0;
	st.volatile.shared.f32 	[%r24+2056], %f334;
	bar.sync 	0;
	@%p41 bra 	$L__BB11_77;
	ld.volatile.shared.f32 	%f221, [%r24+2040];
	add.f32 	%f334, %f334, %f221;
$L__BB11_77:
	setp.lt.u32 	%p42, %r1, 8;
	bar.sync 	0;
	st.volatile.shared.f32 	[%r24+2056], %f334;
	bar.sync 	0;
	@%p42 bra 	$L__BB11_79;
	ld.volatile.shared.f32 	%f222, [%r24+2024];
	add.f32 	%f334, %f334, %f222;
$L__BB11_79:
	setp.lt.u32 	%p43, %r1, 16;
	bar.sync 	0;
	st.volatile.shared.f32 	[%r24+2056], %f334;
	bar.sync 	0;
	@%p43 bra 	$L__BB11_81;
	ld.volatile.shared.f32 	%f223, [%r24+1992];
	add.f32 	%f334, %f334, %f223;
$L__BB11_81:
	setp.lt.u32 	%p44, %r1, 32;
	bar.sync 	0;
	st.volatile.shared.f32 	[%r24+2056], %f334;
	bar.sync 	0;
	@%p44 bra 	$L__BB11_83;
	ld.volatile.shared.f32 	%f224, [%r24+1928];
	add.f32 	%f334, %f334, %f224;
$L__BB11_83:
	setp.lt.u32 	%p45, %r1, 64;
	bar.sync 	0;
	st.volatile.shared.f32 	[%r24+2056], %f334;
	bar.sync 	0;
	@%p45 bra 	$L__BB11_85;
	ld.volatile.shared.f32 	%f225, [%r24+1800];
	add.f32 	%f334, %f334, %f225;
$L__BB11_85:
	setp.lt.u32 	%p46, %r1, 128;
	bar.sync 	0;
	st.volatile.shared.f32 	[%r24+2056], %f334;
	bar.sync 	0;
	@%p46 bra 	$L__BB11_87;
	ld.volatile.shared.f32 	%f226, [%r24+1544];
	add.f32 	%f334, %f334, %f226;
$L__BB11_87:
	setp.lt.u32 	%p47, %r1, 256;
	bar.sync 	0;
	st.volatile.shared.f32 	[%r24+2056], %f334;
	bar.sync 	0;
	@%p47 bra 	$L__BB11_89;
	ld.volatile.shared.f32 	%f227, [%r24+1032];
	add.f32 	%f334, %f334, %f227;
$L__BB11_89:
	bar.sync 	0;
	st.volatile.shared.f32 	[%r24+2056], %f334;
	bar.sync 	0;
	ld.volatile.shared.f32 	%f228, [%r29+-4];
	ld.volatile.shared.f32 	%f229, [%r24];
	sub.f32 	%f230, %f228, %f229;
	ld.volatile.shared.f32 	%f231, [%r29+2048];
	ld.volatile.shared.f32 	%f232, [%r24+2052];
	sub.f32 	%f233, %f231, %f232;
	bar.sync 	0;
	add.f32 	%f342, %f342, %f230;
	add.f32 	%f343, %f343, %f233;
	add.s32 	%r87, %r26, %r87;
	setp.lt.s32 	%p48, %r87, %r27;
	@%p48 bra 	$L__BB11_53;
$L__BB11_90:
	ld.const.u32 	%r33, [resultNX];
	setp.ge.s32 	%p49, %r1, %r33;
	@%p49 bra 	$L__BB11_92;
	mul.f32 	%f234, %f342, %f342;
	ld.const.f32 	%f235, [templateCoeff];
	mul.f32 	%f236, %f234, %f235;
	sub.f32 	%f237, %f343, %f236;
	fma.rn.f32 	%f238, %f44, %f237, 0f34000000;
	rsqrt.approx.f32 	%f239, %f238;
	mul.wide.u32 	%rd45, %r1, 4;
	add.s64 	%rd46, %rd4, %rd45;
	ld.global.f32 	%f240, [%rd46];
	mul.f32 	%f241, %f239, %f240;
	st.global.f32 	[%rd46], %f241;
$L__BB11_92:
	setp.ge.s32 	%p50, %r87, %r3;
	@%p50 bra 	$L__BB11_169;
	sub.s32 	%r34, %r1, %r27;
	add.s32 	%r35, %r24, 4;
	ld.const.u32 	%r70, [templateNX];
	shl.b32 	%r71, %r70, 2;
	add.s32 	%r36, %r35, %r71;
	shl.b32 	%r72, %r33, 8;
	shr.s32 	%r37, %r72, 8;
	ld.const.f32 	%f89, [templateCoeff];
$L__BB11_94:
	setp.eq.s32 	%p51, %r1, 0;
	add.s32 	%r73, %r34, %r87;
	mul.wide.s32 	%rd47, %r73, 4;
	add.s64 	%rd48, %rd2, %rd47;
	ld.global.f32 	%f92, [%rd48];
	st.volatile.shared.f32 	[%r35], %f92;
	bar.sync 	0;
	mov.f32 	%f347, %f92;
	@%p51 bra 	$L__BB11_96;
	ld.volatile.shared.f32 	%f242, [%r24];
	add.f32 	%f347, %f92, %f242;
$L__BB11_96:
	setp.lt.u32 	%p52, %r1, 2;
	bar.sync 	0;
	st.volatile.shared.f32 	[%r35], %f347;
	bar.sync 	0;
	@%p52 bra 	$L__BB11_98;
	ld.volatile.shared.f32 	%f243, [%r24+-4];
	add.f32 	%f347, %f347, %f243;
$L__BB11_98:
	setp.lt.u32 	%p53, %r1, 4;
	bar.sync 	0;
	st.volatile.shared.f32 	[%r35], %f347;
	bar.sync 	0;
	@%p53 bra 	$L__BB11_100;
	ld.volatile.shared.f32 	%f244, [%r24+-12];
	add.f32 	%f347, %f347, %f244;
$L__BB11_100:
	setp.lt.u32 	%p54, %r1, 8;
	bar.sync 	0;
	st.volatile.shared.f32 	[%r35], %f347;
	bar.sync 	0;
	@%p54 bra 	$L__BB11_102;
	ld.volatile.shared.f32 	%f245, [%r24+-28];
	add.f32 	%f347, %f347, %f245;
$L__BB11_102:
	setp.lt.u32 	%p55, %r1, 16;
	bar.sync 	0;
	st.volatile.shared.f32 	[%r35], %f347;
	bar.sync 	0;
	@%p55 bra 	$L__BB11_104;
	ld.volatile.shared.f32 	%f246, [%r24+-60];
	add.f32 	%f347, %f347, %f246;
$L__BB11_104:
	setp.lt.u32 	%p56, %r1, 32;
	bar.sync 	0;
	st.volatile.shared.f32 	[%r35], %f347;
	bar.sync 	0;
	@%p56 bra 	$L__BB11_106;
	ld.volatile.shared.f32 	%f247, [%r24+-124];
	add.f32 	%f347, %f347, %f247;
$L__BB11_106:
	setp.lt.u32 	%p57, %r1, 64;
	bar.sync 	0;
	st.volatile.shared.f32 	[%r35], %f347;
	bar.sync 	0;
	@%p57 bra 	$L__BB11_108;
	ld.volatile.shared.f32 	%f248, [%r24+-252];
	add.f32 	%f347, %f347, %f248;
$L__BB11_108:
	setp.lt.u32 	%p58, %r1, 128;
	bar.sync 	0;
	st.volatile.shared.f32 	[%r35], %f347;
	bar.sync 	0;
	@%p58 bra 	$L__BB11_110;
	ld.volatile.shared.f32 	%f249, [%r24+-508];
	add.f32 	%f347, %f347, %f249;
$L__BB11_110:
	setp.lt.u32 	%p59, %r1, 256;
	bar.sync 	0;
	st.volatile.shared.f32 	[%r35], %f347;
	bar.sync 	0;
	@%p59 bra 	$L__BB11_112;
	ld.volatile.shared.f32 	%f250, [%r24+-1020];
	add.f32 	%f347, %f347, %f250;
$L__BB11_112:
	setp.eq.s32 	%p60, %r1, 0;
	bar.sync 	0;
	st.volatile.shared.f32 	[%r24+4], %f347;
	bar.sync 	0;
	mul.f32 	%f356, %f92, %f92;
	st.volatile.shared.f32 	[%r24+2056], %f356;
	bar.sync 	0;
	@%p60 bra 	$L__BB11_114;
	ld.volatile.shared.f32 	%f251, [%r24+2052];
	add.f32 	%f356, %f356, %f251;
$L__BB11_114:
	setp.lt.u32 	%p61, %r1, 2;
	bar.sync 	0;
	st.volatile.shared.f32 	[%r24+2056], %f356;
	bar.sync 	0;
	@%p61 bra 	$L__BB11_116;
	ld.volatile.shared.f32 	%f252, [%r24+2048];
	add.f32 	%f356, %f356, %f252;
$L__BB11_116:
	setp.lt.u32 	%p62, %r1, 4;
	bar.sync 	0;
	st.volatile.shared.f32 	[%r24+2056], %f356;
	bar.sync 	0;
	@%p62 bra 	$L__BB11_118;
	ld.volatile.shared.f32 	%f253, [%r24+2040];
	add.f32 	%f356, %f356, %f253;
$L__BB11_118:
	setp.lt.u32 	%p63, %r1, 8;
	bar.sync 	0;
	st.volatile.shared.f32 	[%r24+2056], %f356;
	bar.sync 	0;
	@%p63 bra 	$L__BB11_120;
	ld.volatile.shared.f32 	%f254, [%r24+2024];
	add.f32 	%f356, %f356, %f254;
$L__BB11_120:
	setp.lt.u32 	%p64, %r1, 16;
	bar.sync 	0;
	st.volatile.shared.f32 	[%r24+2056], %f356;
	bar.sync 	0;
	@%p64 bra 	$L__BB11_122;
	ld.volatile.shared.f32 	%f255, [%r24+1992];
	add.f32 	%f356, %f356, %f255;
$L__BB11_122:
	setp.lt.u32 	%p65, %r1, 32;
	bar.sync 	0;
	st.volatile.shared.f32 	[%r24+2056], %f356;
	bar.sync 	0;
	@%p65 bra 	$L__BB11_124;
	ld.volatile.shared.f32 	%f256, [%r24+1928];
	add.f32 	%f356, %f356, %f256;
$L__BB11_124:
	setp.lt.u32 	%p66, %r1, 64;
	bar.sync 	0;
	st.volatile.shared.f32 	[%r24+2056], %f356;
	bar.sync 	0;
	@%p66 bra 	$L__BB11_126;
	ld.volatile.shared.f32 	%f257, [%r24+1800];
	add.f32 	%f356, %f356, %f257;
$L__BB11_126:
	setp.lt.u32 	%p67, %r1, 128;
	bar.sync 	0;
	st.volatile.shared.f32 	[%r24+2056], %f356;
	bar.sync 	0;
	@%p67 bra 	$L__BB11_128;
	ld.volatile.shared.f32 	%f258, [%r24+1544];
	add.f32 	%f356, %f356, %f258;
$L__BB11_128:
	setp.lt.u32 	%p68, %r1, 256;
	bar.sync 	0;
	st.volatile.shared.f32 	[%r24+2056], %f356;
	bar.sync 	0;
	@%p68 bra 	$L__BB11_130;
	ld.volatile.shared.f32 	%f259, [%r24+1032];
	add.f32 	%f356, %f356, %f259;
$L__BB11_130:
	setp.eq.s32 	%p69, %r1, 0;
	bar.sync 	0;
	st.volatile.shared.f32 	[%r24+2056], %f356;
	bar.sync 	0;
	ld.volatile.shared.f32 	%f260, [%r36+-4];
	ld.volatile.shared.f32 	%f261, [%r24];
	sub.f32 	%f130, %f260, %f261;
	ld.volatile.shared.f32 	%f262, [%r36+2048];
	ld.volatile.shared.f32 	%f263, [%r24+2052];
	sub.f32 	%f131, %f262, %f263;
	bar.sync 	0;
	add.s32 	%r74, %r87, %r1;
	mul.wide.s32 	%rd49, %r74, 4;
	add.s64 	%rd50, %rd2, %rd49;
	ld.global.f32 	%f132, [%rd50];
	st.volatile.shared.f32 	[%r24+4], %f132;
	bar.sync 	0;
	mov.f32 	%f365, %f132;
	@%p69 bra 	$L__BB11_132;
	ld.volatile.shared.f32 	%f264, [%r24];
	add.f32 	%f365, %f132, %f264;
$L__BB11_132:
	setp.lt.u32 	%p70, %r1, 2;
	bar.sync 	0;
	st.volatile.shared.f32 	[%r35], %f365;
	bar.sync 	0;
	@%p70 bra 	$L__BB11_134;
	ld.volatile.shared.f32 	%f265, [%r24+-4];
	add.f32 	%f365, %f365, %f265;
$L__BB11_134:
	setp.lt.u32 	%p71, %r1, 4;
	bar.sync 	0;
	st.volatile.shared.f32 	[%r35], %f365;
	bar.sync 	0;
	@%p71 bra 	$L__BB11_136;
	ld.volatile.shared.f32 	%f266, [%r24+-12];
	add.f32 	%f365, %f365, %f266;
$L__BB11_136:
	setp.lt.u32 	%p72, %r1, 8;
	bar.sync 	0;
	st.volatile.shared.f32 	[%r35], %f365;
	bar.sync 	0;
	@%p72 bra 	$L__BB11_138;
	ld.volatile.shared.f32 	%f267, [%r24+-28];
	add.f32 	%f365, %f365, %f267;
$L__BB11_138:
	setp.lt.u32 	%p73, %r1, 16;
	bar.sync 	0;
	st.volatile.shared.f32 	[%r35], %f365;
	bar.sync 	0;
	@%p73 bra 	$L__BB11_140;
	ld.volatile.shared.f32 	%f268, [%r24+-60];
	add.f32 	%f365, %f365, %f268;
$L__BB11_140:
	setp.lt.u32 	%p74, %r1, 32;
	bar.sync 	0;
	st.volatile.shared.f32 	[%r35], %f365;
	bar.sync 	0;
	@%p74 bra 	$L__BB11_142;
	ld.volatile.shared.f32 	%f269, [%r24+-124];
	add.f32 	%f365, %f365, %f269;
$L__BB11_142:
	setp.lt.u32 	%p75, %r1, 64;
	bar.sync 	0;
	st.volatile.shared.f32 	[%r35], %f365;
	bar.sync 	0;
	@%p75 bra 	$L__BB11_144;
	ld.volatile.shared.f32 	%f270, [%r24+-252];
	add.f32 	%f365, %f365, %f270;
$L__BB11_144:
	setp.lt.u32 	%p76, %r1, 128;
	bar.sync 	0;
	st.volatile.shared.f32 	[%r35], %f365;
	bar.sync 	0;
	@%p76 bra 	$L__BB11_146;
	ld.volatile.shared.f32 	%f271, [%r24+-508];
	add.f32 	%f365, %f365, %f271;
$L__BB11_146:
	setp.lt.u32 	%p77, %r1, 256;
	bar.sync 	0;
	st.volatile.shared.f32 	[%r35], %f365;
	bar.sync 	0;
	@%p77 bra 	$L__BB11_148;
	ld.volatile.shared.f32 	%f272, [%r24+-1020];
	add.f32 	%f365, %f365, %f272;
$L__BB11_148:
	setp.eq.s32 	%p78, %r1, 0;
	bar.sync 	0;
	st.volatile.shared.f32 	[%r24+4], %f365;
	bar.sync 	0;
	mul.f32 	%f374, %f132, %f132;
	st.volatile.shared.f32 	[%r24+2056], %f374;
	bar.sync 	0;
	@%p78 bra 	$L__BB11_150;
	ld.volatile.shared.f32 	%f273, [%r24+2052];
	add.f32 	%f374, %f374, %f273;
$L__BB11_150:
	setp.lt.u32 	%p79, %r1, 2;
	bar.sync 	0;
	st.volatile.shared.f32 	[%r24+2056], %f374;
	bar.sync 	0;
	@%p79 bra 	$L__BB11_152;
	ld.volatile.shared.f32 	%f274, [%r24+2048];
	add.f32 	%f374, %f374, %f274;
$L__BB11_152:
	setp.lt.u32 	%p80, %r1, 4;
	bar.sync 	0;
	st.volatile.shared.f32 	[%r24+2056], %f374;
	bar.sync 	0;
	@%p80 bra 	$L__BB11_154;
	ld.volatile.shared.f32 	%f275, [%r24+2040];
	add.f32 	%f374, %f374, %f275;
$L__BB11_154:
	setp.lt.u32 	%p81, %r1, 8;
	bar.sync 	0;
	st.volatile.shared.f32 	[%r24+2056], %f374;
	bar.sync 	0;
	@%p81 bra 	$L__BB11_156;
	ld.volatile.shared.f32 	%f276, [%r24+2024];
	add.f32 	%f374, %f374, %f276;
$L__BB11_156:
	setp.lt.u32 	%p82, %r1, 16;
	bar.sync 	0;
	st.volatile.shared.f32 	[%r24+2056], %f374;
	bar.sync 	0;
	@%p82 bra 	$L__BB11_158;
	ld.volatile.shared.f32 	%f277, [%r24+1992];
	add.f32 	%f374, %f374, %f277;
$L__BB11_158:
	setp.lt.u32 	%p83, %r1, 32;
	bar.sync 	0;
	st.volatile.shared.f32 	[%r24+2056], %f374;
	bar.sync 	0;
	@%p83 bra 	$L__BB11_160;
	ld.volatile.shared.f32 	%f278, [%r24+1928];
	add.f32 	%f374, %f374, %f278;
$L__BB11_160:
	setp.lt.u32 	%p84, %r1, 64;
	bar.sync 	0;
	st.volatile.shared.f32 	[%r24+2056], %f374;
	bar.sync 	0;
	@%p84 bra 	$L__BB11_162;
	ld.volatile.shared.f32 	%f279, [%r24+1800];
	add.f32 	%f374, %f374, %f279;
$L__BB11_162:
	setp.lt.u32 	%p85, %r1, 128;
	bar.sync 	0;
	st.volatile.shared.f32 	[%r24+2056], %f374;
	bar.sync 	0;
	@%p85 bra 	$L__BB11_164;
	ld.volatile.shared.f32 	%f280, [%r24+1544];
	add.f32 	%f374, %f374, %f280;
$L__BB11_164:
	setp.lt.u32 	%p86, %r1, 256;
	bar.sync 	0;
	st.volatile.shared.f32 	[%r24+2056], %f374;
	bar.sync 	0;
	@%p86 bra 	$L__BB11_166;
	ld.volatile.shared.f32 	%f281, [%r24+1032];
	add.f32 	%f374, %f374, %f281;
$L__BB11_166:
	setp.ge.s32 	%p87, %r1, %r33;
	bar.sync 	0;
	st.volatile.shared.f32 	[%r24+2056], %f374;
	bar.sync 	0;
	ld.volatile.shared.f32 	%f282, [%r36+-4];
	ld.volatile.shared.f32 	%f283, [%r24];
	sub.f32 	%f284, %f282, %f283;
	ld.volatile.shared.f32 	%f285, [%r36+2048];
	ld.volatile.shared.f32 	%f286, [%r24+2052];
	sub.f32 	%f287, %f285, %f286;
	bar.sync 	0;
	sub.f32 	%f288, %f284, %f130;
	add.f32 	%f342, %f342, %f288;
	sub.f32 	%f289, %f287, %f131;
	add.f32 	%f343, %f343, %f289;
	add.s32 	%r87, %r26, %r87;
	@%p87 bra 	$L__BB11_168;
	div.s32 	%r75, %r87, %r26;
	sub.s32 	%r76, %r75, %r25;
	shl.b32 	%r77, %r76, 8;
	shr.s32 	%r78, %r77, 8;
	mul.f32 	%f290, %f342, %f342;
	mul.f32 	%f291, %f290, %f89;
	sub.f32 	%f292, %f343, %f291;
	fma.rn.f32 	%f293, %f44, %f292, 0f34000000;
	rsqrt.approx.f32 	%f294, %f293;
	mad.lo.s32 	%r79, %r78, %r37, %r1;
	mul.wide.s32 	%rd51, %r79, 4;
	add.s64 	%rd52, %rd4, %rd51;
	ld.global.f32 	%f295, [%rd52];
	mul.f32 	%f296, %f294, %f295;
	st.global.f32 	[%rd52], %f296;
$L__BB11_168:
	setp.lt.s32 	%p88, %r87, %r3;
	@%p88 bra 	$L__BB11_94;
$L__BB11_169:
	ret;

}


// ===== COMPILED SASS (sm_100) =====

	.target	sm_100

	.elftype	@"ET_EXEC"


//--------------------- .note.nv.tkinfo           --------------------------
	.section	.note.nv.tkinfo,"",@"SHT_NOTE"
	.sectionflags	@"SHF_NOTE_NV_TKINFO"
	.tkinfo
        /*0018*/ 	.word	0x00000002
        /*0030*/ 	.string	""
        /*0030*/ 	.string	"ptxas"
        /*0030*/ 	.string	"Cuda compilation tools, release 13.0, V13.0.88"
        /*0030*/ 	.string	"Build cuda_13.0.r13.0/compiler.36424714_0"
        /*0030*/ 	.string	"-arch sm_100 -m 64 "



//--------------------- .note.nv.cuinfo           --------------------------
	.section	.note.nv.cuinfo,"",@"SHT_NOTE"
	.sectionflags	@"SHF_NOTE_NV_CUINFO"
        /*0018*/ 	.short	0x0002
        /*001a*/ 	.short	0x0064
        /*001c*/ 	.short	0x0082
	.zero		2


//--------------------- .nv.info                  --------------------------
	.section	.nv.info,"",@"SHT_CUDA_INFO"
	.align	4


	//----- nvinfo : EIATTR_REGCOUNT
	.align		4
        /*0000*/ 	.byte	0x04, 0x2f
        /*0002*/ 	.short	(.L_12 - .L_11)
	.align		4
.L_11:
        /*0004*/ 	.word	index@(_Z13dev_transposeILi16EEvPfPKfiii)
        /*0008*/ 	.word	0x0000000e


	//----- nvinfo : EIATTR_FRAME_SIZE
	.align		4
.L_12:
        /*000c*/ 	.byte	0x04, 0x11
        /*000e*/ 	.short	(.L_14 - .L_13)
	.align		4
.L_13:
        /*0010*/ 	.word	index@(_Z13dev_transposeILi16EEvPfPKfiii)
        /*0014*/ 	.word	0x00000000


	//----- nvinfo : EIATTR_REGCOUNT
	.align		4
.L_14:
        /*0018*/ 	.byte	0x04, 0x2f
        /*001a*/ 	.short	(.L_16 - .L_15)
	.align		4
.L_15:
        /*001c*/ 	.word	index@(_Z19dev_computeTemplateILi512EEvPf)
        /*0020*/ 	.word	0x00000020


	//----- nvinfo : EIATTR_FRAME_SIZE
	.align		4
.L_16:
        /*0024*/ 	.byte	0x04, 0x11
        /*0026*/ 	.short	(.L_18 - .L_17)
	.align		4
.L_17:
        /*0028*/ 	.word	index@(_Z19dev_computeTemplateILi512EEvPf)
        /*002c*/ 	.word	0x00000000


	//----- nvinfo : EIATTR_REGCOUNT
	.align		4
.L_18:
        /*0030*/ 	.byte	0x04, 0x2f
        /*0032*/ 	.short	(.L_20 - .L_19)
	.align		4
.L_19:
        /*0034*/ 	.word	index@(_Z9dev_nxcorILi64ELi3EEvPKfS1_Pf)
        /*0038*/ 	.word	0x0000001f


	//----- nvinfo : EIATTR_FRAME_SIZE
	.align		4
.L_20:
        /*003c*/ 	.byte	0x04, 0x11
        /*003e*/ 	.short	(.L_22 - .L_21)
	.align		4
.L_21:
        /*0040*/ 	.word	index@($__internal_5_$__cuda_sm20_div_s16)
        /*0044*/ 	.word	0x00000000


	//----- nvinfo : EIATTR_FRAME_SIZE
	.align		4
.L_22:
        /*0048*/ 	.byte	0x04, 0x11
        /*004a*/ 	.short	(.L_24 - .L_23)
	.align		4
.L_23:
        /*004c*/ 	.word	index@(_Z9dev_nxcorILi64ELi3EEvPKfS1_Pf)
        /*0050*/ 	.word	0x00000000


	//----- nvinfo : EIATTR_REGCOUNT
	.align		4
.L_24:
        /*0054*/ 	.byte	0x04, 0x2f
        /*0056*/ 	.short	(.L_26 - .L_25)
	.align		4
.L_25:
        /*0058*/ 	.word	index@(_Z9dev_nxcorILi128ELi3EEvPKfS1_Pf)
        /*005c*/ 	.word	0x0000001f


	//----- nvinfo : EIATTR_FRAME_SIZE
	.align		4
.L_26:
        /*0060*/ 	.byte	0x04, 0x11
        /*0062*/ 	.short	(.L_28 - .L_27)
	.align		4
.L_27:
        /*0064*/ 	.word	index@($__internal_4_$__cuda_sm20_div_s16)
        /*0068*/ 	.word	0x00000000


	//----- nvinfo : EIATTR_FRAME_SIZE
	.align		4
.L_28:
        /*006c*/ 	.byte	0x04, 0x11
        /*006e*/ 	.short	(.L_30 - .L_29)
	.align		4
.L_29:
        /*0070*/ 	.word	index@(_Z9dev_nxcorILi128ELi3EEvPKfS1_Pf)
        /*0074*/ 	.word	0x00000000


	//----- nvinfo : EIATTR_REGCOUNT
	.align		4
.L_30:
        /*0078*/ 	.byte	0x04, 0x2f
        /*007a*/ 	.short	(.L_32 - .L_31)
	.align		4
.L_31:
        /*007c*/ 	.word	index@(_Z9dev_nxcorILi192ELi3EEvPKfS1_Pf)
        /*0080*/ 	.word	0x0000001f


	//----- nvinfo : EIATTR_FRAME_SIZE
	.align		4
.L_32:
        /*0084*/ 	.byte	0x04, 0x11
        /*0086*/ 	.short	(.L_34 - .L_33)
	.align		4
.L_33:
        /*0088*/ 	.word	index@($__internal_3_$__cuda_sm20_div_s16)
        /*008c*/ 	.word	0x00000000


	//----- nvinfo : EIATTR_FRAME_SIZE
	.align		4
.L_34:
        /*0090*/ 	.byte	0x04, 0x11
        /*0092*/ 	.short	(.L_36 - .L_35)
	.align		4
.L_35:
        /*0094*/ 	.word	index@(_Z9dev_nxcorILi192ELi3EEvPKfS1_Pf)
        /*0098*/ 	.word	0x00000000


	//----- nvinfo : EIATTR_REGCOUNT
	.align		4
.L_36:
        /*009c*/ 	.byte	0x04, 0x2f
        /*009e*/ 	.short	(.L_38 - .L_37)
	.align		4
.L_37:
        /*00a0*/ 	.word	index@(_Z9dev_nxcorILi256ELi3EEvPKfS1_Pf)
        /*00a4*/ 	.word	0x0000001f


	//----- nvinfo : EIATTR_FRAME_SIZE
	.align		4
.L_38:
        /*00a8*/ 	.byte	0x04, 0x11
        /*00aa*/ 	.short	(.L_40 - .L_39)
	.align		4
.L_39:
        /*00ac*/ 	.word	index@($__internal_2_$__cuda_sm20_div_s16)
        /*00b0*/ 	.word	0x00000000


	//----- nvinfo : EIATTR_FRAME_SIZE
	.align		4
.L_40:
        /*00b4*/ 	.byte	0x04, 0x11
        /*00b6*/ 	.short	(.L_42 - .L_41)
	.align		4
.L_41:
        /*00b8*/ 	.word	index@(_Z9dev_nxcorILi256ELi3EEvPKfS1_Pf)
        /*00bc*/ 	.word	0x00000000


	//----- nvinfo : EIATTR_REGCOUNT
	.align		4
.L_42:
        /*00c0*/ 	.byte	0x04, 0x2f
        /*00c2*/ 	.short	(.L_44 - .L_43)
	.align		4
.L_43:
        /*00c4*/ 	.word	index@(_Z9dev_nxcorILi384ELi3EEvPKfS1_Pf)
        /*00c8*/ 	.word	0x0000001f


	//----- nvinfo : EIATTR_FRAME_SIZE
	.align		4
.L_44:
        /*00cc*/ 	.byte	0x04, 0x11
        /*00ce*/ 	.short	(.L_46 - .L_45)
	.align		4
.L_45:
        /*00d0*/ 	.word	index@($__internal_1_$__cuda_sm20_div_s16)
        /*00d4*/ 	.word	0x00000000


	//----- nvinfo : EIATTR_FRAME_SIZE
	.align		4
.L_46:
        /*00d8*/ 	.byte	0x04, 0x11
        /*00da*/ 	.short	(.L_48 - .L_47)
	.align		4
.L_47:
        /*00dc*/ 	.word	index@(_Z9dev_nxcorILi384ELi3EEvPKfS1_Pf)
        /*00e0*/ 	.word	0x00000000


	//----- nvinfo : EIATTR_REGCOUNT
	.align		4
.L_48:
        /*00e4*/ 	.byte	0x04, 0x2f
        /*00e6*/ 	.short	(.L_50 - .L_49)
	.align		4
.L_49:
        /*00e8*/ 	.word	index@(_Z9dev_nxcorILi512ELi3EEvPKfS1_Pf)
        /*00ec*/ 	.word	0x0000001f


	//----- nvinfo : EIATTR_FRAME_SIZE
	.align		4
.L_50:
        /*00f0*/ 	.byte	0x04, 0x11
        /*00f2*/ 	.short	(.L_52 - .L_51)
	.align		4
.L_51:
        /*00f4*/ 	.word	index@($__internal_0_$__cuda_sm20_div_s16)
        /*00f8*/ 	.word	0x00000000


	//----- nvinfo : EIATTR_FRAME_SIZE
	.align		4
.L_52:
        /*00fc*/ 	.byte	0x04, 0x11
        /*00fe*/ 	.short	(.L_54 - .L_53)
	.align		4
.L_53:
        /*0100*/ 	.word	index@(_Z9dev_nxcorILi512ELi3EEvPKfS1_Pf)
        /*0104*/ 	.word	0x00000000


	//----- nvinfo : EIATTR_REGCOUNT
	.align		4
.L_54:
        /*0108*/ 	.byte	0x04, 0x2f
        /*010a*/ 	.short	(.L_56 - .L_55)
	.align		4
.L_55:
        /*010c*/ 	.word	index@(_Z17dev_normalizeCorrILi6EEvPKfS1_Pf)
        /*0110*/ 	.word	0x0000001a


	//----- nvinfo : EIATTR_FRAME_SIZE
	.align		4
.L_56:
        /*0114*/ 	.byte	0x04, 0x11
        /*0116*/ 	.short	(.L_58 - .L_57)
	.align		4
.L_57:
        /*0118*/ 	.word	index@(_Z17dev_normalizeCorrILi6EEvPKfS1_Pf)
        /*011c*/ 	.word	0x00000000


	//----- nvinfo : EIATTR_REGCOUNT
	.align		4
.L_58:
        /*0120*/ 	.byte	0x04, 0x2f
        /*0122*/ 	.short	(.L_60 - .L_59)
	.align		4
.L_59:
        /*0124*/ 	.word	index@(_Z17dev_normalizeCorrILi7EEvPKfS1_Pf)
        /*0128*/ 	.word	0x0000001a


	//----- nvinfo : EIATTR_FRAME_SIZE
	.align		4
.L_60:
        /*012c*/ 	.byte	0x04, 0x11
        /*012e*/ 	.short	(.L_62 - .L_61)
	.align		4
.L_61:
        /*0130*/ 	.word	index@(_Z17dev_normalizeCorrILi7EEvPKfS1_Pf)
        /*0134*/ 	.word	0x00000000


	//----- nvinfo : EIATTR_REGCOUNT
	.align		4
.L_62:
        /*0138*/ 	.byte	0x04, 0x2f
        /*013a*/ 	.short	(.L_64 - .L_63)
	.align		4
.L_63:
        /*013c*/ 	.word	index@(_Z17dev_normalizeCorrILi8EEvPKfS1_Pf)
        /*0140*/ 	.word	0x0000001a


	//----- nvinfo : EIATTR_FRAME_SIZE
	.align		4
.L_64:
        /*0144*/ 	.byte	0x04, 0x11
        /*0146*/ 	.short	(.L_66 - .L_65)
	.align		4
.L_65:
        /*0148*/ 	.word	index@(_Z17dev_normalizeCorrILi8EEvPKfS1_Pf)
        /*014c*/ 	.word	0x00000000


	//----- nvinfo : EIATTR_REGCOUNT
	.align		4
.L_66:
        /*0150*/ 	.byte	0x04, 0x2f
        /*0152*/ 	.short	(.L_68 - .L_67)
	.align		4
.L_67:
        /*0154*/ 	.word	index@(_Z17dev_normalizeCorrILi9EEvPKfS1_Pf)
        /*0158*/ 	.word	0x0000001a


	//----- nvinfo : EIATTR_FRAME_SIZE
	.align		4
.L_68:
        /*015c*/ 	.byte	0x04, 0x11
        /*015e*/ 	.short	(.L_70 - .L_69)
	.align		4
.L_69:
        /*0160*/ 	.word	index@(_Z17dev_normalizeCorrILi9EEvPKfS1_Pf)
        /*0164*/ 	.word	0x00000000


	//----- nvinfo : EIATTR_MIN_STACK_SIZE
	.align		4
.L_70:
        /*0168*/ 	.byte	0x04, 0x12
        /*016a*/ 	.short	(.L_72 - .L_71)
	.align		4
.L_71:
        /*016c*/ 	.word	index@(_Z17dev_normalizeCorrILi9EEvPKfS1_Pf)
        /*0170*/ 	.word	0x00000000


	//----- nvinfo : EIATTR_MIN_STACK_SIZE
	.align		4
.L_72:
        /*0174*/ 	.byte	0x04, 0x12
        /*0176*/ 	.short	(.L_74 - .L_73)
	.align		4
.L_73:
        /*0178*/ 	.word	index@(_Z17dev_normalizeCorrILi8EEvPKfS1_Pf)
        /*017c*/ 	.word	0x00000000


	//----- nvinfo : EIATTR_MIN_STACK_SIZE
	.align		4
.L_74:
        /*0180*/ 	.byte	0x04, 0x12
        /*0182*/ 	.short	(.L_76 - .L_75)
	.align		4
.L_75:
        /*0184*/ 	.word	index@(_Z17dev_normalizeCorrILi7EEvPKfS1_Pf)
        /*0188*/ 	.word	0x00000000


	//----- nvinfo : EIATTR_MIN_STACK_SIZE
	.align		4
.L_76:
        /*018c*/ 	.byte	0x04, 0x12
        /*018e*/ 	.short	(.L_78 - .L_77)
	.align		4
.L_77:
        /*0190*/ 	.word	index@(_Z17dev_normalizeCorrILi6EEvPKfS1_Pf)
        /*0194*/ 	.word	0x00000000


	//----- nvinfo : EIATTR_MIN_STACK_SIZE
	.align		4
.L_78:
        /*0198*/ 	.byte	0x04, 0x12
        /*019a*/ 	.short	(.L_80 - .L_79)
	.align		4
.L_79:
        /*019c*/ 	.word	index@(_Z9dev_nxcorILi512ELi3EEvPKfS1_Pf)
        /*01a0*/ 	.word	0x00000000


	//----- nvinfo : EIATTR_MIN_STACK_SIZE
	.align		4
.L_80:
        /*01a4*/ 	.byte	0x04, 0x12
        /*01a6*/ 	.short	(.L_82 - .L_81)
	.align		4
.L_81:
        /*01a8*/ 	.word	index@(_Z9dev_nxcorILi384ELi3EEvPKfS1_Pf)
        /*01ac*/ 	.word	0x00000000


	//----- nvinfo : EIATTR_MIN_STACK_SIZE
	.align		4
.L_82:
        /*01b0*/ 	.byte	0x04, 0x12
        /*01b2*/ 	.short	(.L_84 - .L_83)
	.align		4
.L_83:
        /*01b4*/ 	.word	index@(_Z9dev_nxcorILi256ELi3EEvPKfS1_Pf)
        /*01b8*/ 	.word	0x00000000


	//----- nvinfo : EIATTR_MIN_STACK_SIZE
	.align		4
.L_84:
        /*01bc*/ 	.byte	0x04, 0x12
        /*01be*/ 	.short	(.L_86 - .L_85)
	.align		4
.L_85:
        /*01c0*/ 	.word	index@(_Z9dev_nxcorILi192ELi3EEvPKfS1_Pf)
        /*01c4*/ 	.word	0x00000000


	//----- nvinfo : EIATTR_MIN_STACK_SIZE
	.align		4
.L_86:
        /*01c8*/ 	.byte	0x04, 0x12
        /*01ca*/ 	.short	(.L_88 - .L_87)
	.align		4
.L_87:
        /*01cc*/ 	.word	index@(_Z9dev_nxcorILi128ELi3EEvPKfS1_Pf)
        /*01d0*/ 	.word	0x00000000


	//----- nvinfo : EIATTR_MIN_STACK_SIZE
	.align		4
.L_88:
        /*01d4*/ 	.byte	0x04, 0x12
        /*01d6*/ 	.short	(.L_90 - .L_89)
	.align		4
.L_89:
        /*01d8*/ 	.word	index@(_Z9dev_nxcorILi64ELi3EEvPKfS1_Pf)
        /*01dc*/ 	.word	0x00000000


	//----- nvinfo : EIATTR_MIN_STACK_SIZE
	.align		4
.L_90:
        /*01e0*/ 	.byte	0x04, 0x12
        /*01e2*/ 	.short	(.L_92 - .L_91)
	.align		4
.L_91:
        /*01e4*/ 	.word	index@(_Z19dev_computeTemplateILi512EEvPf)
        /*01e8*/ 	.word	0x00000000


	//----- nvinfo : EIATTR_MIN_STACK_SIZE
	.align		4
.L_92:
        /*01ec*/ 	.byte	0x04, 0x12
        /*01ee*/ 	.short	(.L_94 - .L_93)
	.align		4
.L_93:
        /*01f0*/ 	.word	index@(_Z13dev_transposeILi16EEvPfPKfiii)
        /*01f4*/ 	.word	0x00000000
.L_94:


//--------------------- .nv.compat                --------------------------
	.section	.nv.compat,"",@"SHT_CUDA_COMPAT_INFO"
	.align	4
        /*0000*/ 	.byte	0x02, 0x09, 0x00, 0x00, 0x02, 0x02, 0x01, 0x00, 0x02, 0x05, 0x05, 0x00, 0x03, 0x07, 0x01, 0x01
        /*0010*/ 	.byte	0x02, 0x03, 0x00, 0x00, 0x02, 0x06, 0x01, 0x00, 0x04, 0x0b, 0x08, 0x00, 0x01, 0x00, 0x00, 0x00
        /*0020*/ 	.byte	0x00, 0x00, 0x00, 0x00


//--------------------- .nv.info._Z17dev_normalizeCorrILi9EEvPKfS1_Pf --------------------------
	.section	.nv.info._Z17dev_normalizeCorrILi9EEvPKfS1_Pf,"",@"SHT_CUDA_INFO"
	.sectionflags	@""
	.align	4


	//----- nvinfo : EIATTR_CUDA_API_VERSION
	.align		4
        /*0000*/ 	.byte	0x04, 0x37
        /*0002*/ 	.short	(.L_96 - .L_95)
.L_95:
        /*0004*/ 	.word	0x00000082


	//----- nvinfo : EIATTR_KPARAM_INFO
	.align		4
.L_96:
        /*0008*/ 	.byte	0x04, 0x17
        /*000a*/ 	.short	(.L_98 - .L_97)
.L_97:
        /*000c*/ 	.word	0x00000000
        /*0010*/ 	.short	0x0002
        /*0012*/ 	.short	0x0010
        /*0014*/ 	.byte	0x00, 0xf5, 0x21, 0x00


	//----- nvinfo : EIATTR_KPARAM_INFO
	.align		4
.L_98:
        /*0018*/ 	.byte	0x04, 0x17
        /*001a*/ 	.short	(.L_100 - .L_99)
.L_99:
        /*001c*/ 	.word	0x00000000
        /*0020*/ 	.short	0x0001
        /*0022*/ 	.short	0x0008
        /*0024*/ 	.byte	0x00, 0xf5, 0x21, 0x00


	//----- nvinfo : EIATTR_KPARAM_INFO
	.align		4
.L_100:
        /*0028*/ 	.byte	0x04, 0x17
        /*002a*/ 	.short	(.L_102 - .L_101)
.L_101:
        /*002c*/ 	.word	0x00000000
        /*0030*/ 	.short	0x0000
        /*0032*/ 	.short	0x0000
        /*0034*/ 	.byte	0x00, 0xf5, 0x21, 0x00


	//----- nvinfo : EIATTR_SPARSE_MMA_MASK
	.align		4
.L_102:
        /*0038*/ 	.byte	0x03, 0x50
        /*003a*/ 	.short	0x0000


	//----- nvinfo : EIATTR_MAXREG_COUNT
	.align		4
        /*003c*/ 	.byte	0x03, 0x1b
        /*003e*/ 	.short	0x00ff


	//----- nvinfo : EIATTR_NUM_BARRIERS
	.align		4
        /*0040*/ 	.byte	0x02, 0x4c
        /*0042*/ 	.byte	0x01
	.zero		1


	//----- nvinfo : EIATTR_MERCURY_ISA_VERSION
	.align		4
        /*0044*/ 	.byte	0x03, 0x5f
        /*0046*/ 	.short	0x0101


	//----- nvinfo : EIATTR_VRC_CTA_INIT_COUNT
	.align		4
        /*0048*/ 	.byte	0x02, 0x4a
	.zero		1
	.zero		1


	//----- nvinfo : EIATTR_EXIT_INSTR_OFFSETS
	.align		4
        /*004c*/ 	.byte	0x04, 0x1c
        /*004e*/ 	.short	(.L_104 - .L_103)


	//   ....[0]....
.L_103:
        /*0050*/ 	.word	0x00000040


	//   ....[1]....
        /*0054*/ 	.word	0x00001660


	//   ....[2]....
        /*0058*/ 	.word	0x000028d0


	//----- nvinfo : EIATTR_CRS_STACK_SIZE
	.align		4
.L_104:
        /*005c*/ 	.byte	0x04, 0x1e
        /*005e*/ 	.short	(.L_106 - .L_105)
.L_105:
        /*0060*/ 	.word	0x00000000


	//----- nvinfo : EIATTR_CBANK_PARAM_SIZE
	.align		4
.L_106:
        /*0064*/ 	.byte	0x03, 0x19
        /*0066*/ 	.short	0x0018


	//----- nvinfo : EIATTR_PARAM_CBANK
	.align		4
        /*0068*/ 	.byte	0x04, 0x0a
        /*006a*/ 	.short	(.L_108 - .L_107)
	.align		4
.L_107:
        /*006c*/ 	.word	index@(.nv.constant0._Z17dev_normalizeCorrILi9EEvPKfS1_Pf)
        /*0070*/ 	.short	0x0380
        /*0072*/ 	.short	0x0018


	//----- nvinfo : EIATTR_SW_WAR
	.align		4
.L_108:
        /*0074*/ 	.byte	0x04, 0x36
        /*0076*/ 	.short	(.L_110 - .L_109)
.L_109:
        /*0078*/ 	.word	0x00000008
.L_110:


//--------------------- .nv.info._Z17dev_normalizeCorrILi8EEvPKfS1_Pf --------------------------
	.section	.nv.info._Z17dev_normalizeCorrILi8EEvPKfS1_Pf,"",@"SHT_CUDA_INFO"
	.sectionflags	@""
	.align	4


	//----- nvinfo : EIATTR_CUDA_API_VERSION
	.align		4
        /*0000*/ 	.byte	0x04, 0x37
        /*0002*/ 	.short	(.L_112 - .L_111)
.L_111:
        /*0004*/ 	.word	0x00000082


	//----- nvinfo : EIATTR_KPARAM_INFO
	.align		4
.L_112:
        /*0008*/ 	.byte	0x04, 0x17
        /*000a*/ 	.short	(.L_114 - .L_113)
.L_113:
        /*000c*/ 	.word	0x00000000
        /*0010*/ 	.short	0x0002
        /*0012*/ 	.short	0x0010
        /*0014*/ 	.byte	0x00, 0xf5, 0x21, 0x00


	//----- nvinfo : EIATTR_KPARAM_INFO
	.align		4
.L_114:
        /*0018*/ 	.byte	0x04, 0x17
        /*001a*/ 	.short	(.L_116 - .L_115)
.L_115:
        /*001c*/ 	.word	0x00000000
        /*0020*/ 	.short	0x0001
        /*0022*/ 	.short	0x0008
        /*0024*/ 	.byte	0x00, 0xf5, 0x21, 0x00


	//----- nvinfo : EIATTR_KPARAM_INFO
	.align		4
.L_116:
        /*0028*/ 	.byte	0x04, 0x17
        /*002a*/ 	.short	(.L_118 - .L_117)
.L_117:
        /*002c*/ 	.word	0x00000000
        /*0030*/ 	.short	0x0000
        /*0032*/ 	.short	0x0000
        /*0034*/ 	.byte	0x00, 0xf5, 0x21, 0x00


	//----- nvinfo : EIATTR_SPARSE_MMA_MASK
	.align		4
.L_118:
        /*0038*/ 	.byte	0x03, 0x50
        /*003a*/ 	.short	0x0000


	//----- nvinfo : EIATTR_MAXREG_COUNT
	.align		4
        /*003c*/ 	.byte	0x03, 0x1b
        /*003e*/ 	.short	0x00ff


	//----- nvinfo : EIATTR_NUM_BARRIERS
	.align		4
        /*0040*/ 	.byte	0x02, 0x4c
        /*0042*/ 	.byte	0x01
	.zero		1


	//----- nvinfo : EIATTR_MERCURY_ISA_VERSION
	.align		4
        /*0044*/ 	.byte	0x03, 0x5f
        /*0046*/ 	.short	0x0101


	//----- nvinfo : EIATTR_VRC_CTA_INIT_COUNT
	.align		4
        /*0048*/ 	.byte	0x02, 0x4a
	.zero		1
	.zero		1


	//----- nvinfo : EIATTR_EXIT_INSTR_OFFSETS
	.align		4
        /*004c*/ 	.byte	0x04, 0x1c
        /*004e*/ 	.short	(.L_120 - .L_119)


	//   ....[0]....
.L_119:
        /*0050*/ 	.word	0x00000040


	//   ....[1]....
        /*0054*/ 	.word	0x00001550


	//   ....[2]....
        /*0058*/ 	.word	0x00002640


	//----- nvinfo : EIATTR_CRS_STACK_SIZE
	.align		4
.L_120:
        /*005c*/ 	.byte	0x04, 0x1e
        /*005e*/ 	.short	(.L_122 - .L_121)
.L_121:
        /*0060*/ 	.word	0x00000000


	//----- nvinfo : EIATTR_CBANK_PARAM_SIZE
	.align		4
.L_122:
        /*0064*/ 	.byte	0x03, 0x19
        /*0066*/ 	.short	0x0018


	//----- nvinfo : EIATTR_PARAM_CBANK
	.align		4
        /*0068*/ 	.byte	0x04, 0x0a
        /*006a*/ 	.short	(.L_124 - .L_123)
	.align		4
.L_123:
        /*006c*/ 	.word	index@(.nv.constant0._Z17dev_normalizeCorrILi8EEvPKfS1_Pf)
        /*0070*/ 	.short	0x0380
        /*0072*/ 	.short	0x0018


	//----- nvinfo : EIATTR_SW_WAR
	.align		4
.L_124:
        /*0074*/ 	.byte	0x04, 0x36
        /*0076*/ 	.short	(.L_126 - .L_125)
.L_125:
        /*0078*/ 	.word	0x00000008
.L_126:


//--------------------- .nv.info._Z17dev_normalizeCorrILi7EEvPKfS1_Pf --------------------------
	.section	.nv.info._Z17dev_normalizeCorrILi7EEvPKfS1_Pf,"",@"SHT_CUDA_INFO"
	.sectionflags	@""
	.align	4


	//----- nvinfo : EIATTR_CUDA_API_VERSION
	.align		4
        /*0000*/ 	.byte	0x04, 0x37
        /*0002*/ 	.short	(.L_128 - .L_127)
.L_127:
        /*0004*/ 	.word	0x00000082


	//----- nvinfo : EIATTR_KPARAM_INFO
	.align		4
.L_128:
        /*0008*/ 	.byte	0x04, 0x17
        /*000a*/ 	.short	(.L_130 - .L_129)
.L_129:
        /*000c*/ 	.word	0x00000000
        /*0010*/ 	.short	0x0002
        /*0012*/ 	.short	0x0010
        /*0014*/ 	.byte	0x00, 0xf5, 0x21, 0x00


	//----- nvinfo : EIATTR_KPARAM_INFO
	.align		4
.L_130:
        /*0018*/ 	.byte	0x04, 0x17
        /*001a*/ 	.short	(.L_132 - .L_131)
.L_131:
        /*001c*/ 	.word	0x00000000
        /*0020*/ 	.short	0x0001
        /*0022*/ 	.short	0x0008
        /*0024*/ 	.byte	0x00, 0xf5, 0x21, 0x00


	//----- nvinfo : EIATTR_KPARAM_INFO
	.align		4
.L_132:
        /*0028*/ 	.byte	0x04, 0x17
        /*002a*/ 	.short	(.L_134 - .L_133)
.L_133:
        /*002c*/ 	.word	0x00000000
        /*0030*/ 	.short	0x0000
        /*0032*/ 	.short	0x0000
        /*0034*/ 	.byte	0x00, 0xf5, 0x21, 0x00


	//----- nvinfo : EIATTR_SPARSE_MMA_MASK
	.align		4
.L_134:
        /*0038*/ 	.byte	0x03, 0x50
        /*003a*/ 	.short	0x0000


	//----- nvinfo : EIATTR_MAXREG_COUNT
	.align		4
        /*003c*/ 	.byte	0x03, 0x1b
        /*003e*/ 	.short	0x00ff


	//----- nvinfo : EIATTR_NUM_BARRIERS
	.align		4
        /*0040*/ 	.byte	0x02, 0x4c
        /*0042*/ 	.byte	0x01
	.zero		1


	//----- nvinfo : EIATTR_MERCURY_ISA_VERSION
	.align		4
        /*0044*/ 	.byte	0x03, 0x5f
        /*0046*/ 	.short	0x0101


	//----- nvinfo : EIATTR_VRC_CTA_INIT_COUNT
	.align		4
        /*0048*/ 	.byte	0x02, 0x4a
	.zero		1
	.zero		1


	//----- nvinfo : EIATTR_EXIT_INSTR_OFFSETS
	.align		4
        /*004c*/ 	.byte	0x04, 0x1c
        /*004e*/ 	.short	(.L_136 - .L_135)


	//   ....[0]....
.L_135:
        /*0050*/ 	.word	0x00000040


	//   ....[1]....
        /*0054*/ 	.word	0x00001420


	//   ....[2]....
        /*0058*/ 	.word	0x00002330


	//----- nvinfo : EIATTR_CRS_STACK_SIZE
	.align		4
.L_136:
        /*005c*/ 	.byte	0x04, 0x1e
        /*005e*/ 	.short	(.L_138 - .L_137)
.L_137:
        /*0060*/ 	.word	0x00000000


	//----- nvinfo : EIATTR_CBANK_PARAM_SIZE
	.align		4
.L_138:
        /*0064*/ 	.byte	0x03, 0x19
        /*0066*/ 	.short	0x0018


	//----- nvinfo : EIATTR_PARAM_CBANK
	.align		4
        /*0068*/ 	.byte	0x04, 0x0a
        /*006a*/ 	.short	(.L_140 - .L_139)
	.align		4
.L_139:
        /*006c*/ 	.word	index@(.nv.constant0._Z17dev_normalizeCorrILi7EEvPKfS1_Pf)
        /*0070*/ 	.short	0x0380
        /*0072*/ 	.short	0x0018


	//----- nvinfo : EIATTR_SW_WAR
	.align		4
.L_140:
        /*0074*/ 	.byte	0x04, 0x36
        /*0076*/ 	.short	(.L_142 - .L_141)
.L_141:
        /*0078*/ 	.word	0x00000008
.L_142:


//--------------------- .nv.info._Z17dev_normalizeCorrILi6EEvPKfS1_Pf --------------------------
	.section	.nv.info._Z17dev_normalizeCorrILi6EEvPKfS1_Pf,"",@"SHT_CUDA_INFO"
	.sectionflags	@""
	.align	4


	//----- nvinfo : EIATTR_CUDA_API_VERSION
	.align		4
        /*0000*/ 	.byte	0x04, 0x37
        /*0002*/ 	.short	(.L_144 - .L_143)
.L_143:
        /*0004*/ 	.word	0x00000082


	//----- nvinfo : EIATTR_KPARAM_INFO
	.align		4
.L_144:
        /*0008*/ 	.byte	0x04, 0x17
        /*000a*/ 	.short	(.L_146 - .L_145)
.L_145:
        /*000c*/ 	.word	0x00000000
        /*0010*/ 	.short	0x0002
        /*0012*/ 	.short	0x0010
        /*0014*/ 	.byte	0x00, 0xf5, 0x21, 0x00


	//----- nvinfo : EIATTR_KPARAM_INFO
	.align		4
.L_146:
        /*0018*/ 	.byte	0x04, 0x17
        /*001a*/ 	.short	(.L_148 - .L_147)
.L_147:
        /*001c*/ 	.word	0x00000000
        /*0020*/ 	.short	0x0001
        /*0022*/ 	.short	0x0008
        /*0024*/ 	.byte	0x00, 0xf5, 0x21, 0x00


	//----- nvinfo : EIATTR_KPARAM_INFO
	.align		4
.L_148:
        /*0028*/ 	.byte	0x04, 0x17
        /*002a*/ 	.short	(.L_150 - .L_149)
.L_149:
        /*002c*/ 	.word	0x00000000
        /*0030*/ 	.short	0x0000
        /*0032*/ 	.short	0x0000
        /*0034*/ 	.byte	0x00, 0xf5, 0x21, 0x00


	//----- nvinfo : EIATTR_SPARSE_MMA_MASK
	.align		4
.L_150:
        /*0038*/ 	.byte	0x03, 0x50
        /*003a*/ 	.short	0x0000


	//----- nvinfo : EIATTR_MAXREG_COUNT
	.align		4
        /*003c*/ 	.byte	0x03, 0x1b
        /*003e*/ 	.short	0x00ff


	//----- nvinfo : EIATTR_NUM_BARRIERS
	.align		4
        /*0040*/ 	.byte	0x02, 0x4c
        /*0042*/ 	.byte	0x01
	.zero		1


	//----- nvinfo : EIATTR_MERCURY_ISA_VERSION
	.align		4
        /*0044*/ 	.byte	0x03, 0x5f
        /*0046*/ 	.short	0x0101


	//----- nvinfo : EIATTR_VRC_CTA_INIT_COUNT
	.align		4
        /*0048*/ 	.byte	0x02, 0x4a
	.zero		1
	.zero		1


	//----- nvinfo : EIATTR_EXIT_INSTR_OFFSETS
	.align		4
        /*004c*/ 	.byte	0x04, 0x1c
        /*004e*/ 	.short	(.L_152 - .L_151)


	//   ....[0]....
.L_151:
        /*0050*/ 	.word	0x00000040


	//   ....[1]....
        /*0054*/ 	.word	0x00001320


	//   ....[2]....
        /*0058*/ 	.word	0x000020e0


	//----- nvinfo : EIATTR_CRS_STACK_SIZE
	.align		4
.L_152:
        /*005c*/ 	.byte	0x04, 0x1e
        /*005e*/ 	.short	(.L_154 - .L_153)
.L_153:
        /*0060*/ 	.word	0x00000000


	//----- nvinfo : EIATTR_CBANK_PARAM_SIZE
	.align		4
.L_154:
        /*0064*/ 	.byte	0x03, 0x19
        /*0066*/ 	.short	0x0018


	//----- nvinfo : EIATTR_PARAM_CBANK
	.align		4
        /*0068*/ 	.byte	0x04, 0x0a
        /*006a*/ 	.short	(.L_156 - .L_155)
	.align		4
.L_155:
        /*006c*/ 	.word	index@(.nv.constant0._Z17dev_normalizeCorrILi6EEvPKfS1_Pf)
        /*0070*/ 	.short	0x0380
        /*0072*/ 	.short	0x0018


	//----- nvinfo : EIATTR_SW_WAR
	.align		4
.L_156:
        /*0074*/ 	.byte	0x04, 0x36
        /*0076*/ 	.short	(.L_158 - .L_157)
.L_157:
        /*0078*/ 	.word	0x00000008
.L_158:


//--------------------- .nv.info._Z9dev_nxcorILi512ELi3EEvPKfS1_Pf --------------------------
	.section	.nv.info._Z9dev_nxcorILi512ELi3EEvPKfS1_Pf,"",@"SHT_CUDA_INFO"
	.sectionflags	@""
	.align	4


	//----- nvinfo : EIATTR_CUDA_API_VERSION
	.align		4
        /*0000*/ 	.byte	0x04, 0x37
        /*0002*/ 	.short	(.L_160 - .L_159)
.L_159:
        /*0004*/ 	.word	0x00000082


	//----- nvinfo : EIATTR_KPARAM_INFO
	.align		4
.L_160:
        /*0008*/ 	.byte	0x04, 0x17
        /*000a*/ 	.short	(.L_162 - .L_161)
.L_161:
        /*000c*/ 	.word	0x00000000
        /*0010*/ 	.short	0x0002
        /*0012*/ 	.short	0x0010
        /*0014*/ 	.byte	0x00, 0xf5, 0x21, 0x00


	//----- nvinfo : EIATTR_KPARAM_INFO
	.align		4
.L_162:
        /*0018*/ 	.byte	0x04, 0x17
        /*001a*/ 	.short	(.L_164 - .L_163)
.L_163:
        /*001c*/ 	.word	0x00000000
        /*0020*/ 	.short	0x0001
        /*0022*/ 	.short	0x0008
        /*0024*/ 	.byte	0x00, 0xf5, 0x21, 0x00


	//----- nvinfo : EIATTR_KPARAM_INFO
	.align		4
.L_164:
        /*0028*/ 	.byte	0x04, 0x17
        /*002a*/ 	.short	(.L_166 - .L_165)
.L_165:
        /*002c*/ 	.word	0x00000000
        /*0030*/ 	.short	0x0000
        /*0032*/ 	.short	0x0000
        /*0034*/ 	.byte	0x00, 0xf5, 0x21, 0x00


	//----- nvinfo : EIATTR_SPARSE_MMA_MASK
	.align		4
.L_166:
        /*0038*/ 	.byte	0x03, 0x50
        /*003a*/ 	.short	0x0000


	//----- nvinfo : EIATTR_MAXREG_COUNT
	.align		4
        /*003c*/ 	.byte	0x03, 0x1b
        /*003e*/ 	.short	0x00ff


	//----- nvinfo : EIATTR_NUM_BARRIERS
	.align		4
        /*0040*/ 	.byte	0x02, 0x4c
        /*0042*/ 	.byte	0x01
	.zero		1


	//----- nvinfo : EIATTR_MERCURY_ISA_VERSION
	.align		4
        /*0044*/ 	.byte	0x03, 0x5f
        /*0046*/ 	.short	0x0101


	//----- nvinfo : EIATTR_VRC_CTA_INIT_COUNT
	.align		4
        /*0048*/ 	.byte	0x02, 0x4a
	.zero		1
	.zero		1


	//----- nvinfo : EIATTR_EXIT_INSTR_OFFSETS
	.align		4
        /*004c*/ 	.byte	0x04, 0x1c
        /*004e*/ 	.short	(.L_168 - .L_167)


	//   ....[0]....
.L_167:
        /*0050*/ 	.word	0x00001850


	//   ....[1]....
        /*0054*/ 	.word	0x00001990


	//   ....[2]....
        /*0058*/ 	.word	0x00001a00


	//----- nvinfo : EIATTR_CRS_STACK_SIZE
	.align		4
.L_168:
        /*005c*/ 	.byte	0x04, 0x1e
        /*005e*/ 	.short	(.L_170 - .L_169)
.L_169:
        /*0060*/ 	.word	0x00000000


	//----- nvinfo : EIATTR_CBANK_PARAM_SIZE
	.align		4
.L_170:
        /*0064*/ 	.byte	0x03, 0x19
        /*0066*/ 	.short	0x0018


	//----- nvinfo : EIATTR_PARAM_CBANK
	.align		4
        /*0068*/ 	.byte	0x04, 0x0a
        /*006a*/ 	.short	(.L_172 - .L_171)
	.align		4
.L_171:
        /*006c*/ 	.word	index@(.nv.constant0._Z9dev_nxcorILi512ELi3EEvPKfS1_Pf)
        /*0070*/ 	.short	0x0380
        /*0072*/ 	.short	0x0018


	//----- nvinfo : EIATTR_SW_WAR
	.align		4
.L_172:
        /*0074*/ 	.byte	0x04, 0x36
        /*0076*/ 	.short	(.L_174 - .L_173)
.L_173:
        /*0078*/ 	.word	0x00000008
.L_174:


//--------------------- .nv.info._Z9dev_nxcorILi384ELi3EEvPKfS1_Pf --------------------------
	.section	.nv.info._Z9dev_nxcorILi384ELi3EEvPKfS1_Pf,"",@"SHT_CUDA_INFO"
	.sectionflags	@""
	.align	4


	//----- nvinfo : EIATTR_CUDA_API_VERSION
	.align		4
        /*0000*/ 	.byte	0x04, 0x37
        /*0002*/ 	.short	(.L_176 - .L_175)
.L_175:
        /*0004*/ 	.word	0x00000082


	//----- nvinfo : EIATTR_KPARAM_INFO
	.align		4
.L_176:
        /*0008*/ 	.byte	0x04, 0x17
        /*000a*/ 	.short	(.L_178 - .L_177)
.L_177:
        /*000c*/ 	.word	0x00000000
        /*0010*/ 	.short	0x0002
        /*0012*/ 	.short	0x0010
        /*0014*/ 	.byte	0x00, 0xf5, 0x21, 0x00


	//----- nvinfo : EIATTR_KPARAM_INFO
	.align		4
.L_178:
        /*0018*/ 	.byte	0x04, 0x17
        /*001a*/ 	.short	(.L_180 - .L_179)
.L_179:
        /*001c*/ 	.word	0x00000000
        /*0020*/ 	.short	0x0001
        /*0022*/ 	.short	0x0008
        /*0024*/ 	.byte	0x00, 0xf5, 0x21, 0x00


	//----- nvinfo : EIATTR_KPARAM_INFO
	.align		4
.L_180:
        /*0028*/ 	.byte	0x04, 0x17
        /*002a*/ 	.short	(.L_182 - .L_181)
.L_181:
        /*002c*/ 	.word	0x00000000
        /*0030*/ 	.short	0x0000
        /*0032*/ 	.short	0x0000
        /*0034*/ 	.byte	0x00, 0xf5, 0x21, 0x00


	//----- nvinfo : EIATTR_SPARSE_MMA_MASK
	.align		4
.L_182:
        /*0038*/ 	.byte	0x03, 0x50
        /*003a*/ 	.short	0x0000


	//----- nvinfo : EIATTR_MAXREG_COUNT
	.align		4
        /*003c*/ 	.byte	0x03, 0x1b
        /*003e*/ 	.short	0x00ff


	//----- nvinfo : EIATTR_NUM_BARRIERS
	.align		4
        /*0040*/ 	.byte	0x02, 0x4c
        /*0042*/ 	.byte	0x01
	.zero		1


	//----- nvinfo : EIATTR_MERCURY_ISA_VERSION
	.align		4
        /*0044*/ 	.byte	0x03, 0x5f
        /*0046*/ 	.short	0x0101


	//----- nvinfo : EIATTR_VRC_CTA_INIT_COUNT
	.align		4
        /*0048*/ 	.byte	0x02, 0x4a
	.zero		1
	.zero		1


	//----- nvinfo : EIATTR_EXIT_INSTR_OFFSETS
	.align		4
        /*004c*/ 	.byte	0x04, 0x1c
        /*004e*/ 	.short	(.L_184 - .L_183)


	//   ....[0]....
.L_183:
        /*0050*/ 	.word	0x00001850


	//   ....[1]....
        /*0054*/ 	.word	0x00001990


	//   ....[2]....
        /*0058*/ 	.word	0x00001a00


	//----- nvinfo : EIATTR_CRS_STACK_SIZE
	.align		4
.L_184:
        /*005c*/ 	.byte	0x04, 0x1e
        /*005e*/ 	.short	(.L_186 - .L_185)
.L_185:
        /*0060*/ 	.word	0x00000000


	//----- nvinfo : EIATTR_CBANK_PARAM_SIZE
	.align		4
.L_186:
        /*0064*/ 	.byte	0x03, 0x19
        /*0066*/ 	.short	0x0018


	//----- nvinfo : EIATTR_PARAM_CBANK
	.align		4
        /*0068*/ 	.byte	0x04, 0x0a
        /*006a*/ 	.short	(.L_188 - .L_187)
	.align		4
.L_187:
        /*006c*/ 	.word	index@(.nv.constant0._Z9dev_nxcorILi384ELi3EEvPKfS1_Pf)
        /*0070*/ 	.short	0x0380
        /*0072*/ 	.short	0x0018


	//----- nvinfo : EIATTR_SW_WAR
	.align		4
.L_188:
        /*0074*/ 	.byte	0x04, 0x36
        /*0076*/ 	.short	(.L_190 - .L_189)
.L_189:
        /*0078*/ 	.word	0x00000008
.L_190:


//--------------------- .nv.info._Z9dev_nxcorILi256ELi3EEvPKfS1_Pf --------------------------
	.section	.nv.info._Z9dev_nxcorILi256ELi3EEvPKfS1_Pf,"",@"SHT_CUDA_INFO"
	.sectionflags	@""
	.align	4


	//----- nvinfo : EIATTR_CUDA_API_VERSION
	.align		4
        /*0000*/ 	.byte	0x04, 0x37
        /*0002*/ 	.short	(.L_192 - .L_191)
.L_191:
        /*0004*/ 	.word	0x00000082


	//----- nvinfo : EIATTR_KPARAM_INFO
	.align		4
.L_192:
        /*0008*/ 	.byte	0x04, 0x17
        /*000a*/ 	.short	(.L_194 - .L_193)
.L_193:
        /*000c*/ 	.word	0x00000000
        /*0010*/ 	.short	0x0002
        /*0012*/ 	.short	0x0010
        /*0014*/ 	.byte	0x00, 0xf5, 0x21, 0x00


	//----- nvinfo : EIATTR_KPARAM_INFO
	.align		4
.L_194:
        /*0018*/ 	.byte	0x04, 0x17
        /*001a*/ 	.short	(.L_196 - .L_195)
.L_195:
        /*001c*/ 	.word	0x00000000
        /*0020*/ 	.short	0x0001
        /*0022*/ 	.short	0x0008
        /*0024*/ 	.byte	0x00, 0xf5, 0x21, 0x00


	//----- nvinfo : EIATTR_KPARAM_INFO
	.align		4
.L_196:
        /*0028*/ 	.byte	0x04, 0x17
        /*002a*/ 	.short	(.L_198 - .L_197)
.L_197:
        /*002c*/ 	.word	0x00000000
        /*0030*/ 	.short	0x0000
        /*0032*/ 	.short	0x0000
        /*0034*/ 	.byte	0x00, 0xf5, 0x21, 0x00


	//----- nvinfo : EIATTR_SPARSE_MMA_MASK
	.align		4
.L_198:
        /*0038*/ 	.byte	0x03, 0x50
        /*003a*/ 	.short	0x0000


	//----- nvinfo : EIATTR_MAXREG_COUNT
	.align		4
        /*003c*/ 	.byte	0x03, 0x1b
        /*003e*/ 	.short	0x00ff


	//----- nvinfo : EIATTR_NUM_BARRIERS
	.align		4
        /*0040*/ 	.byte	0x02, 0x4c
        /*0042*/ 	.byte	0x01
	.zero		1


	//----- nvinfo : EIATTR_MERCURY_ISA_VERSION
	.align		4
        /*0044*/ 	.byte	0x03, 0x5f
        /*0046*/ 	.short	0x0101


	//----- nvinfo : EIATTR_VRC_CTA_INIT_COUNT
	.align		4
        /*0048*/ 	.byte	0x02, 0x4a
	.zero		1
	.zero		1


	//----- nvinfo : EIATTR_EXIT_INSTR_OFFSETS
	.align		4
        /*004c*/ 	.byte	0x04, 0x1c
        /*004e*/ 	.short	(.L_200 - .L_199)


	//   ....[0]....
.L_199:
        /*0050*/ 	.word	0x00001850


	//   ....[1]....
        /*0054*/ 	.word	0x00001990


	//   ....[2]....
        /*0058*/ 	.word	0x00001a00


	//----- nvinfo : EIATTR_CRS_STACK_SIZE
	.align		4
.L_200:
        /*005c*/ 	.byte	0x04, 0x1e
        /*005e*/ 	.short	(.L_202 - .L_201)
.L_201:
        /*0060*/ 	.word	0x00000000


	//----- nvinfo : EIATTR_CBANK_PARAM_SIZE
	.align		4
.L_202:
        /*0064*/ 	.byte	0x03, 0x19
        /*0066*/ 	.short	0x0018


	//----- nvinfo : EIATTR_PARAM_CBANK
	.align		4
        /*0068*/ 	.byte	0x04, 0x0a
        /*006a*/ 	.short	(.L_204 - .L_203)
	.align		4
.L_203:
        /*006c*/ 	.word	index@(.nv.constant0._Z9dev_nxcorILi256ELi3EEvPKfS1_Pf)
        /*0070*/ 	.short	0x0380
        /*0072*/ 	.short	0x0018


	//----- nvinfo : EIATTR_SW_WAR
	.align		4
.L_204:
        /*0074*/ 	.byte	0x04, 0x36
        /*0076*/ 	.short	(.L_206 - .L_205)
.L_205:
        /*0078*/ 	.word	0x00000008
.L_206:


//--------------------- .nv.info._Z9dev_nxcorILi192ELi3EEvPKfS1_Pf --------------------------
	.section	.nv.info._Z9dev_nxcorILi192ELi3EEvPKfS1_Pf,"",@"SHT_CUDA_INFO"
	.sectionflags	@""
	.align	4


	//----- nvinfo : EIATTR_CUDA_API_VERSION
	.align		4
        /*0000*/ 	.byte	0x04, 0x37
        /*0002*/ 	.short	(.L_208 - .L_207)
.L_207:
        /*0004*/ 	.word	0x00000082


	//----- nvinfo : EIATTR_KPARAM_INFO
	.align		4
.L_208:
        /*0008*/ 	.byte	0x04, 0x17
        /*000a*/ 	.short	(.L_210 - .L_209)
.L_209:
        /*000c*/ 	.word	0x00000000
        /*0010*/ 	.short	0x0002
        /*0012*/ 	.short	0x0010
        /*0014*/ 	.byte	0x00, 0xf5, 0x21, 0x00


	//----- nvinfo : EIATTR_KPARAM_INFO
	.align		4
.L_210:
        /*0018*/ 	.byte	0x04, 0x17
        /*001a*/ 	.short	(.L_212 - .L_211)
.L_211:
        /*001c*/ 	.word	0x00000000
        /*0020*/ 	.short	0x0001
        /*0022*/ 	.short	0x0008
        /*0024*/ 	.byte	0x00, 0xf5, 0x21, 0x00


	//----- nvinfo : EIATTR_KPARAM_INFO
	.align		4
.L_212:
        /*0028*/ 	.byte	0x04, 0x17
        /*002a*/ 	.short	(.L_214 - .L_213)
.L_213:
        /*002c*/ 	.word	0x00000000
        /*0030*/ 	.short	0x0000
        /*0032*/ 	.short	0x0000
        /*0034*/ 	.byte	0x00, 0xf5, 0x21, 0x00


	//----- nvinfo : EIATTR_SPARSE_MMA_MASK
	.align		4
.L_214:
        /*0038*/ 	.byte	0x03, 0x50
        /*003a*/ 	.short	0x0000


	//----- nvinfo : EIATTR_MAXREG_COUNT
	.align		4
        /*003c*/ 	.byte	0x03, 0x1b
        /*003e*/ 	.short	0x00ff


	//----- nvinfo : EIATTR_NUM_BARRIERS
	.align		4
        /*0040*/ 	.byte	0x02, 0x4c
        /*0042*/ 	.byte	0x01
	.zero		1


	//----- nvinfo : EIATTR_MERCURY_ISA_VERSION
	.align		4
        /*0044*/ 	.byte	0x03, 0x5f
        /*0046*/ 	.short	0x0101


	//----- nvinfo : EIATTR_VRC_CTA_INIT_COUNT
	.align		4
        /*0048*/ 	.byte	0x02, 0x4a
	.zero		1
	.zero		1


	//----- nvinfo : EIATTR_EXIT_INSTR_OFFSETS
	.align		4
        /*004c*/ 	.byte	0x04, 0x1c
        /*004e*/ 	.short	(.L_216 - .L_215)


	//   ....[0]....
.L_215:
        /*0050*/ 	.word	0x00001850


	//   ....[1]....
        /*0054*/ 	.word	0x00001990


	//   ....[2]....
        /*0058*/ 	.word	0x00001a00


	//----- nvinfo : EIATTR_CRS_STACK_SIZE
	.align		4
.L_216:
        /*005c*/ 	.byte	0x04, 0x1e
        /*005e*/ 	.short	(.L_218 - .L_217)
.L_217:
        /*0060*/ 	.word	0x00000000


	//----- nvinfo : EIATTR_CBANK_PARAM_SIZE
	.align		4
.L_218:
        /*0064*/ 	.byte	0x03, 0x19
        /*0066*/ 	.short	0x0018


	//----- nvinfo : EIATTR_PARAM_CBANK
	.align		4
        /*0068*/ 	.byte	0x04, 0x0a
        /*006a*/ 	.short	(.L_220 - .L_219)
	.align		4
.L_219:
        /*006c*/ 	.word	index@(.nv.constant0._Z9dev_nxcorILi192ELi3EEvPKfS1_Pf)
        /*0070*/ 	.short	0x0380
        /*0072*/ 	.short	0x0018


	//----- nvinfo : EIATTR_SW_WAR
	.align		4
.L_220:
        /*0074*/ 	.byte	0x04, 0x36
        /*0076*/ 	.short	(.L_222 - .L_221)
.L_221:
        /*0078*/ 	.word	0x00000008
.L_222:


//--------------------- .nv.info._Z9dev_nxcorILi128ELi3EEvPKfS1_Pf --------------------------
	.section	.nv.info._Z9dev_nxcorILi128ELi3EEvPKfS1_Pf,"",@"SHT_CUDA_INFO"
	.sectionflags	@""
	.align	4


	//----- nvinfo : EIATTR_CUDA_API_VERSION
	.align		4
        /*0000*/ 	.byte	0x04, 0x37
        /*0002*/ 	.short	(.L_224 - .L_223)
.L_223:
        /*0004*/ 	.word	0x00000082


	//----- nvinfo : EIATTR_KPARAM_INFO
	.align		4
.L_224:
        /*0008*/ 	.byte	0x04, 0x17
        /*000a*/ 	.short	(.L_226 - .L_225)
.L_225:
        /*000c*/ 	.word	0x00000000
        /*0010*/ 	.short	0x0002
        /*0012*/ 	.short	0x0010
        /*0014*/ 	.byte	0x00, 0xf5, 0x21, 0x00


	//----- nvinfo : EIATTR_KPARAM_INFO
	.align		4
.L_226:
        /*0018*/ 	.byte	0x04, 0x17
        /*001a*/ 	.short	(.L_228 - .L_227)
.L_227:
        /*001c*/ 	.word	0x00000000
        /*0020*/ 	.short	0x0001
        /*0022*/ 	.short	0x0008
        /*0024*/ 	.byte	0x00, 0xf5, 0x21, 0x00


	//----- nvinfo : EIATTR_KPARAM_INFO
	.align		4
.L_228:
        /*0028*/ 	.byte	0x04, 0x17
        /*002a*/ 	.short	(.L_230 - .L_229)
.L_229:
        /*002c*/ 	.word	0x00000000
        /*0030*/ 	.short	0x0000
        /*0032*/ 	.short	0x0000
        /*0034*/ 	.byte	0x00, 0xf5, 0x21, 0x00


	//----- nvinfo : EIATTR_SPARSE_MMA_MASK
	.align		4
.L_230:
        /*0038*/ 	.byte	0x03, 0x50
        /*003a*/ 	.short	0x0000


	//----- nvinfo : EIATTR_MAXREG_COUNT
	.align		4
        /*003c*/ 	.byte	0x03, 0x1b
        /*003e*/ 	.short	0x00ff


	//----- nvinfo : EIATTR_NUM_BARRIERS
	.align		4
        /*0040*/ 	.byte	0x02, 0x4c
        /*0042*/ 	.byte	0x01
	.zero		1


	//----- nvinfo : EIATTR_MERCURY_ISA_VERSION
	.align		4
        /*0044*/ 	.byte	0x03, 0x5f
        /*0046*/ 	.short	0x0101


	//----- nvinfo : EIATTR_VRC_CTA_INIT_COUNT
	.align		4
        /*0048*/ 	.byte	0x02, 0x4a
	.zero		1
	.zero		1


	//----- nvinfo : EIATTR_EXIT_INSTR_OFFSETS
	.align		4
        /*004c*/ 	.byte	0x04, 0x1c
        /*004e*/ 	.short	(.L_232 - .L_231)


	//   ....[0]....
.L_231:
        /*0050*/ 	.word	0x00001850


	//   ....[1]....
        /*0054*/ 	.word	0x00001990


	//   ....[2]....
        /*0058*/ 	.word	0x00001a00


	//----- nvinfo : EIATTR_CRS_STACK_SIZE
	.align		4
.L_232:
        /*005c*/ 	.byte	0x04, 0x1e
        /*005e*/ 	.short	(.L_234 - .L_233)
.L_233:
        /*0060*/ 	.word	0x00000000


	//----- nvinfo : EIATTR_CBANK_PARAM_SIZE
	.align		4
.L_234:
        /*0064*/ 	.byte	0x03, 0x19
        /*0066*/ 	.short	0x0018


	//----- nvinfo : EIATTR_PARAM_CBANK
	.align		4
        /*0068*/ 	.byte	0x04, 0x0a
        /*006a*/ 	.short	(.L_236 - .L_235)
	.align		4
.L_235:
        /*006c*/ 	.word	index@(.nv.constant0._Z9dev_nxcorILi128ELi3EEvPKfS1_Pf)
        /*0070*/ 	.short	0x0380
        /*0072*/ 	.short	0x0018


	//----- nvinfo : EIATTR_SW_WAR
	.align		4
.L_236:
        /*0074*/ 	.byte	0x04, 0x36
        /*0076*/ 	.short	(.L_238 - .L_237)
.L_237:
        /*0078*/ 	.word	0x00000008
.L_238:


//--------------------- .nv.info._Z9dev_nxcorILi64ELi3EEvPKfS1_Pf --------------------------
	.section	.nv.info._Z9dev_nxcorILi64ELi3EEvPKfS1_Pf,"",@"SHT_CUDA_INFO"
	.sectionflags	@""
	.align	4


	//----- nvinfo : EIATTR_CUDA_API_VERSION
	.align		4
        /*0000*/ 	.byte	0x04, 0x37
        /*0002*/ 	.short	(.L_240 - .L_239)
.L_239:
        /*0004*/ 	.word	0x00000082


	//----- nvinfo : EIATTR_KPARAM_INFO
	.align		4
.L_240:
        /*0008*/ 	.byte	0x04, 0x17
        /*000a*/ 	.short	(.L_242 - .L_241)
.L_241:
        /*000c*/ 	.word	0x00000000
        /*0010*/ 	.short	0x0002
        /*0012*/ 	.short	0x0010
        /*0014*/ 	.byte	0x00, 0xf5, 0x21, 0x00


	//----- nvinfo : EIATTR_KPARAM_INFO
	.align		4
.L_242:
        /*0018*/ 	.byte	0x04, 0x17
        /*001a*/ 	.short	(.L_244 - .L_243)
.L_243:
        /*001c*/ 	.word	0x00000000
        /*0020*/ 	.short	0x0001
        /*0022*/ 	.short	0x0008
        /*0024*/ 	.byte	0x00, 0xf5, 0x21, 0x00


	//----- nvinfo : EIATTR_KPARAM_INFO
	.align		4
.L_244:
        /*0028*/ 	.byte	0x04, 0x17
        /*002a*/ 	.short	(.L_246 - .L_245)
.L_245:
        /*002c*/ 	.word	0x00000000
        /*0030*/ 	.short	0x0000
        /*0032*/ 	.short	0x0000
        /*0034*/ 	.byte	0x00, 0xf5, 0x21, 0x00


	//----- nvinfo : EIATTR_SPARSE_MMA_MASK
	.align		4
.L_246:
        /*0038*/ 	.byte	0x03, 0x50
        /*003a*/ 	.short	0x0000


	//----- nvinfo : EIATTR_MAXREG_COUNT
	.align		4
        /*003c*/ 	.byte	0x03, 0x1b
        /*003e*/ 	.short	0x00ff


	//----- nvinfo : EIATTR_NUM_BARRIERS
	.align		4
        /*0040*/ 	.byte	0x02, 0x4c
        /*0042*/ 	.byte	0x01
	.zero		1


	//----- nvinfo : EIATTR_MERCURY_ISA_VERSION
	.align		4
        /*0044*/ 	.byte	0x03, 0x5f
        /*0046*/ 	.short	0x0101


	//----- nvinfo : EIATTR_VRC_CTA_INIT_COUNT
	.align		4
        /*0048*/ 	.byte	0x02, 0x4a
	.zero		1
	.zero		1


	//----- nvinfo : EIATTR_EXIT_INSTR_OFFSETS
	.align		4
        /*004c*/ 	.byte	0x04, 0x1c
        /*004e*/ 	.short	(.L_248 - .L_247)


	//   ....[0]....
.L_247:
        /*0050*/ 	.word	0x00001860


	//   ....[1]....
        /*0054*/ 	.word	0x000019a0


	//   ....[2]....
        /*0058*/ 	.word	0x00001a10


	//----- nvinfo : EIATTR_CRS_STACK_SIZE
	.align		4
.L_248:
        /*005c*/ 	.byte	0x04, 0x1e
        /*005e*/ 	.short	(.L_250 - .L_249)
.L_249:
        /*0060*/ 	.word	0x00000000


	//----- nvinfo : EIATTR_CBANK_PARAM_SIZE
	.align		4
.L_250:
        /*0064*/ 	.byte	0x03, 0x19
        /*0066*/ 	.short	0x0018


	//----- nvinfo : EIATTR_PARAM_CBANK
	.align		4
        /*0068*/ 	.byte	0x04, 0x0a
        /*006a*/ 	.short	(.L_252 - .L_251)
	.align		4
.L_251:
        /*006c*/ 	.word	index@(.nv.constant0._Z9dev_nxcorILi64ELi3EEvPKfS1_Pf)
        /*0070*/ 	.short	0x0380
        /*0072*/ 	.short	0x0018


	//----- nvinfo : EIATTR_SW_WAR
	.align		4
.L_252:
        /*0074*/ 	.byte	0x04, 0x36
        /*0076*/ 	.short	(.L_254 - .L_253)
.L_253:
        /*0078*/ 	.word	0x00000008
.L_254:


//--------------------- .nv.info._Z19dev_computeTemplateILi512EEvPf --------------------------
	.section	.nv.info._Z19dev_computeTemplateILi512EEvPf,"",@"SHT_CUDA_INFO"
	.sectionflags	@""
	.align	4


	//----- nvinfo : EIATTR_CUDA_API_VERSION
	.align		4
        /*0000*/ 	.byte	0x04, 0x37
        /*0002*/ 	.short	(.L_256 - .L_255)
.L_255:
        /*0004*/ 	.word	0x00000082


	//----- nvinfo : EIATTR_KPARAM_INFO
	.align		4
.L_256:
        /*0008*/ 	.byte	0x04, 0x17
        /*000a*/ 	.short	(.L_258 - .L_257)
.L_257:
        /*000c*/ 	.word	0x00000000
        /*0010*/ 	.short	0x0000
        /*0012*/ 	.short	0x0000
        /*0014*/ 	.byte	0x00, 0xf5, 0x21, 0x00


	//----- nvinfo : EIATTR_SPARSE_MMA_MASK
	.align		4
.L_258:
        /*0018*/ 	.byte	0x03, 0x50
        /*001a*/ 	.short	0x0000


	//----- nvinfo : EIATTR_MAXREG_COUNT
	.align		4
        /*001c*/ 	.byte	0x03, 0x1b
        /*001e*/ 	.short	0x00ff


	//----- nvinfo : EIATTR_NUM_BARRIERS
	.align		4
        /*0020*/ 	.byte	0x02, 0x4c
        /*0022*/ 	.byte	0x01
	.zero		1


	//----- nvinfo : EIATTR_MERCURY_ISA_VERSION
	.align		4
        /*0024*/ 	.byte	0x03, 0x5f
        /*0026*/ 	.short	0x0101


	//----- nvinfo : EIATTR_VRC_CTA_INIT_COUNT
	.align		4
        /*0028*/ 	.byte	0x02, 0x4a
	.zero		1
	.zero		1


	//----- nvinfo : EIATTR_EXIT_INSTR_OFFSETS
	.align		4
        /*002c*/ 	.byte	0x04, 0x1c
        /*002e*/ 	.short	(.L_260 - .L_259)


	//   ....[0]....
.L_259:
        /*0030*/ 	.word	0x00000040


	//   ....[1]....
        /*0034*/ 	.word	0x00000f60


	//   ....[2]....
        /*0038*/ 	.word	0x00001720


	//   ....[3]....
        /*003c*/ 	.word	0x00001c40


	//   ....[4]....
        /*0040*/ 	.word	0x00001f20


	//   ....[5]....
        /*0044*/ 	.word	0x00002070


	//----- nvinfo : EIATTR_CRS_STACK_SIZE
	.align		4
.L_260:
        /*0048*/ 	.byte	0x04, 0x1e
        /*004a*/ 	.short	(.L_262 - .L_261)
.L_261:
        /*004c*/ 	.word	0x00000000


	//----- nvinfo : EIATTR_CBANK_PARAM_SIZE
	.align		4
.L_262:
        /*0050*/ 	.byte	0x03, 0x19
        /*0052*/ 	.short	0x0008


	//----- nvinfo : EIATTR_PARAM_CBANK
	.align		4
        /*0054*/ 	.byte	0x04, 0x0a
        /*0056*/ 	.short	(.L_264 - .L_263)
	.align		4
.L_263:
        /*0058*/ 	.word	index@(.nv.constant0._Z19dev_computeTemplateILi512EEvPf)
        /*005c*/ 	.short	0x0380
        /*005e*/ 	.short	0x0008


	//----- nvinfo : EIATTR_SW_WAR
	.align		4
.L_264:
        /*0060*/ 	.byte	0x04, 0x36
        /*0062*/ 	.short	(.L_266 - .L_265)
.L_265:
        /*0064*/ 	.word	0x00000008
.L_266:


//--------------------- .nv.info._Z13dev_transposeILi16EEvPfPKfiii --------------------------
	.section	.nv.info._Z13dev_transposeILi16EEvPfPKfiii,"",@"SHT_CUDA_INFO"
	.sectionflags	@""
	.align	4


	//----- nvinfo : EIATTR_CUDA_API_VERSION
	.align		4
        /*0000*/ 	.byte	0x04, 0x37
        /*0002*/ 	.short	(.L_268 - .L_267)
.L_267:
        /*0004*/ 	.word	0x00000082


	//----- nvinfo : EIATTR_KPARAM_INFO
	.align		4
.L_268:
        /*0008*/ 	.byte	0x04, 0x17
        /*000a*/ 	.short	(.L_270 - .L_269)
.L_269:
        /*000c*/ 	.word	0x00000000
        /*0010*/ 	.short	0x0004
        /*0012*/ 	.short	0x0018
        /*0014*/ 	.byte	0x00, 0xf0, 0x11, 0x00


	//----- nvinfo : EIATTR_KPARAM_INFO
	.align		4
.L_270:
        /*0018*/ 	.byte	0x04, 0x17
        /*001a*/ 	.short	(.L_272 - .L_271)
.L_271:
        /*001c*/ 	.word	0x00000000
        /*0020*/ 	.short	0x0003
        /*0022*/ 	.short	0x0014
        /*0024*/ 	.byte	0x00, 0xf0, 0x11, 0x00


	//----- nvinfo : EIATTR_KPARAM_INFO
	.align		4
.L_272:
        /*0028*/ 	.byte	0x04, 0x17
        /*002a*/ 	.short	(.L_274 - .L_273)
.L_273:
        /*002c*/ 	.word	0x00000000
        /*0030*/ 	.short	0x0002
        /*0032*/ 	.short	0x0010
        /*0034*/ 	.byte	0x00, 0xf0, 0x11, 0x00


	//----- nvinfo : EIATTR_KPARAM_INFO
	.align		4
.L_274:
        /*0038*/ 	.byte	0x04, 0x17
        /*003a*/ 	.short	(.L_276 - .L_275)
.L_275:
        /*003c*/ 	.word	0x00000000
        /*0040*/ 	.short	0x0001
        /*0042*/ 	.short	0x0008
        /*0044*/ 	.byte	0x00, 0xf5, 0x21, 0x00


	//----- nvinfo : EIATTR_KPARAM_INFO
	.align		4
.L_276:
        /*0048*/ 	.byte	0x04, 0x17
        /*004a*/ 	.short	(.L_278 - .L_277)
.L_277:
        /*004c*/ 	.word	0x00000000
        /*0050*/ 	.short	0x0000
        /*0052*/ 	.short	0x0000
        /*0054*/ 	.byte	0x00, 0xf5, 0x21, 0x00


	//----- nvinfo : EIATTR_SPARSE_MMA_MASK
	.align		4
.L_278:
        /*0058*/ 	.byte	0x03, 0x50
        /*005a*/ 	.short	0x0000


	//----- nvinfo : EIATTR_MAXREG_COUNT
	.align		4
        /*005c*/ 	.byte	0x03, 0x1b
        /*005e*/ 	.short	0x00ff


	//----- nvinfo : EIATTR_NUM_BARRIERS
	.align		4
        /*0060*/ 	.byte	0x02, 0x4c
        /*0062*/ 	.byte	0x01
	.zero		1


	//----- nvinfo : EIATTR_MERCURY_ISA_VERSION
	.align		4
        /*0064*/ 	.byte	0x03, 0x5f
        /*0066*/ 	.short	0x0101


	//----- nvinfo : EIATTR_VRC_CTA_INIT_COUNT
	.align		4
        /*0068*/ 	.byte	0x02, 0x4a
	.zero		1
	.zero		1


	//----- nvinfo : EIATTR_EXIT_INSTR_OFFSETS
	.align		4
        /*006c*/ 	.byte	0x04, 0x1c
        /*006e*/ 	.short	(.L_280 - .L_279)


	//   ....[0]....
.L_279:
        /*0070*/ 	.word	0x000003b0


	//   ....[1]....
        /*0074*/ 	.word	0x00000490


	//----- nvinfo : EIATTR_CBANK_PARAM_SIZE
	.align		4
.L_280:
        /*0078*/ 	.byte	0x03, 0x19
        /*007a*/ 	.short	0x001c


	//----- nvinfo : EIATTR_PARAM_CBANK
	.align		4
        /*007c*/ 	.byte	0x04, 0x0a
        /*007e*/ 	.short	(.L_282 - .L_281)
	.align		4
.L_281:
        /*0080*/ 	.word	index@(.nv.constant0._Z13dev_transposeILi16EEvPfPKfiii)
        /*0084*/ 	.short	0x0380
        /*0086*/ 	.short	0x001c


	//----- nvinfo : EIATTR_SW_WAR
	.align		4
.L_282:
        /*0088*/ 	.byte	0x04, 0x36
        /*008a*/ 	.short	(.L_284 - .L_283)
.L_283:
        /*008c*/ 	.word	0x00000008
.L_284:


//--------------------- .nv.callgraph             --------------------------
	.section	.nv.callgraph,"",@"SHT_CUDA_CALLGRAPH"
	.align	4
	.sectionentsize	8
	.align		4
        /*0000*/ 	.word	0x00000000
	.align		4
        /*0004*/ 	.word	0xffffffff
	.align		4
        /*0008*/ 	.word	0x00000000
	.align		4
        /*000c*/ 	.word	0xfffffffe
	.align		4
        /*0010*/ 	.word	0x00000000
	.align		4
        /*0014*/ 	.word	0xfffffffd
	.align		4
        /*0018*/ 	.word	0x00000000
	.align		4
        /*001c*/ 	.word	0xfffffffc


//--------------------- .nv.constant3             --------------------------
	.section	.nv.constant3,"a",@progbits
	.align	4
.nv.constant3:
	.type		nImages,@object
	.size		nImages,(imageNX - nImages)
nImages:
	.zero		4
	.type		imageNX,@object
	.size		imageNX,(imageNY - imageNX)
imageNX:
	.zero		4
	.type		imageNY,@object
	.size		imageNY,(imageSize - imageNY)
imageNY:
	.zero		4
	.type		imageSize,@object
	.size		imageSize,(templateNX - imageSize)
imageSize:
	.zero		4
	.type		templateNX,@object
	.size		templateNX,(templateNY - templateNX)
templateNX:
	.zero		4
	.type		templateNY,@object
	.size		templateNY,(templateSize - templateNY)
templateNY:
	.zero		4
	.type		templateSize,@object
	.size		templateSize,(templateCoeff - templateSize)
templateSize:
	.zero		4
	.type		templateCoeff,@object
	.size		templateCoeff,(resultNX - templateCoeff)
templateCoeff:
	.zero		4
	.type		resultNX,@object
	.size		resultNX,(resultNY - resultNX)
resultNX:
	.zero		4
	.type		resultNY,@object
	.size		resultNY,(resultSize - resultNY)
resultNY:
	.zero		4
	.type		resultSize,@object
	.size		resultSize,(.L_10 - resultSize)
resultSize:
	.zero		4
.L_10:


//--------------------- .text._Z17dev_normalizeCorrILi9EEvPKfS1_Pf --------------------------
	.section	.text._Z17dev_normalizeCorrILi9EEvPKfS1_Pf,"ax",@progbits
	.align	128
        .global         _Z17dev_normalizeCorrILi9EEvPKfS1_Pf
        .type           _Z17dev_normalizeCorrILi9EEvPKfS1_Pf,@function
        .size           _Z17dev_normalizeCorrILi9EEvPKfS1_Pf,(.L_x_187 - _Z17dev_normalizeCorrILi9EEvPKfS1_Pf)
        .other          _Z17dev_normalizeCorrILi9EEvPKfS1_Pf,@"STO_CUDA_ENTRY STV_DEFAULT"
_Z17dev_normalizeCorrILi9EEvPKfS1_Pf:
.text._Z17dev_normalizeCorrILi9EEvPKfS1_Pf:
[----:B------:R-:W-:Y:S08]  /*0000*/  LDC R1, c[0x0][0x37c] ;  /* 0x0000df00ff017b82 */ /* 0x000ff00000000800 */
[----:B------:R-:W0:Y:S08]  /*0010*/  S2UR UR6, SR_CTAID.X ;  /* 0x00000000000679c3 */ /* 0x000e300000002500 */
[----:B------:R-:W0:Y:S02]  /*0020*/  LDC R0, c[0x3][RZ] ;  /* 0x00c00000ff007b82 */ /* 0x000e240000000800 */
[----:B0-----:R-:W-:-:S13]  /*0030*/  ISETP.LE.AND P0, PT, R0, UR6, PT ;  /* 0x0000000600007c0c */ /* 0x001fda000bf03270 */
[----:B------:R-:W-:Y:S05]  /*0040*/  @P0 EXIT ;  /* 0x000000000000094d */ /* 0x000fea0003800000 */
[----:B------:R-:W0:Y:S01]  /*0050*/  LDC R7, c[0x3][0xc] ;  /* 0x00c00300ff077b82 */ /* 0x000e220000000800 */
[----:B------:R-:W1:Y:S01]  /*0060*/  LDCU UR8, c[0x3][0x18] ;  /* 0x00c00300ff0877ac */ /* 0x000e620008000800 */
[----:B------:R-:W2:Y:S01]  /*0070*/  S2R R9, SR_TID.X ;  /* 0x0000000000097919 */ /* 0x000ea20000002100 */
[----:B------:R-:W3:Y:S05]  /*0080*/  LDCU.64 UR10, c[0x0][0x358] ;  /* 0x00006b00ff0a77ac */ /* 0x000eea0008000a00 */
[----:B------:R-:W4:Y:S08]  /*0090*/  LDC R11, c[0x3][0x28] ;  /* 0x00c00a00ff0b7b82 */ /* 0x000f300000000800 */
[----:B------:R-:W5:Y:S01]  /*00a0*/  LDC.64 R4, c[0x0][0x380] ;  /* 0x0000e000ff047b82 */ /* 0x000f620000000a00 */
[----:B-1----:R-:W-:-:S07]  /*00b0*/  UISETP.GE.AND UP0, UPT, UR8, 0x1, UPT ;  /* 0x000000010800788c */ /* 0x002fce000bf06270 */
[----:B------:R-:W1:Y:S01]  /*00c0*/  LDC.64 R2, c[0x0][0x390] ;  /* 0x0000e400ff027b82 */ /* 0x000e620000000a00 */
[----:B0-----:R-:W-:Y:S02]  /*00d0*/  IMAD R7, R7, UR6, RZ ;  /* 0x0000000607077c24 */ /* 0x001fe4000f8e02ff */
[----:B----4-:R-:W-:Y:S02]  /*00e0*/  IMAD R11, R11, UR6, RZ ;  /* 0x000000060b0b7c24 */ /* 0x010fe4000f8e02ff */
[----:B-----5:R-:W-:-:S04]  /*00f0*/  IMAD.WIDE R4, R7, 0x4, R4 ;  /* 0x0000000407047825 */ /* 0x020fc800078e0204 */
[----:B------:R-:W-:Y:S02]  /*0100*/  HFMA2 R7, -RZ, RZ, 0, 0 ;  /* 0x00000000ff077431 */ /* 0x000fe400000001ff */
[----:B-1----:R-:W-:Y:S01]  /*0110*/  IMAD.WIDE R2, R11, 0x4, R2 ;  /* 0x000000040b027825 */ /* 0x002fe200078e0202 */
[----:B--23--:R-:W-:Y:S06]  /*0120*/  BRA.U !UP0, `(.L_x_0) ;  /* 0x00000009080c7547 */ /* 0x00cfec000b800000 */
[----:B------:R-:W-:Y:S01]  /*0130*/  UISETP.LT.U32.AND UP0, UPT, UR8, 0x200, UPT ;  /* 0x000002000800788c */ /* 0x000fe2000bf01070 */
[----:B------:R-:W-:Y:S01]  /*0140*/  MOV R7, RZ ;  /* 0x000000ff00077202 */ /* 0x000fe20000000f00 */
[----:B------:R-:W-:Y:S02]  /*0150*/  IMAD.MOV.U32 R0, RZ, RZ, RZ ;  /* 0x000000ffff007224 */ /* 0x000fe400078e00ff */
[----:B------:R-:W-:Y:S02]  /*0160*/  USEL UR4, UR8, 0x200, !UP0 ;  /* 0x0000020008047887 */ /* 0x000fe4000c000000 */
[----:B------:R-:W-:Y:S02]  /*0170*/  UISETP.GE.U32.AND UP0, UPT, UR8, 0xe01, UPT ;  /* 0x00000e010800788c */ /* 0x000fe4000bf06070 */
[----:B------:R-:W-:Y:S02]  /*0180*/  UIADD3 UR5, UPT, UPT, UR4, -0x1, URZ ;  /* 0xffffffff04057890 */ /* 0x000fe4000fffe0ff */
[----:B------:R-:W-:-:S02]  /*0190*/  UIMAD UR4, UR6, UR8, URZ ;  /* 0x00000008060472a4 */ /* 0x000fc4000f8e02ff */
[----:B------:R-:W-:Y:S02]  /*01a0*/  ULEA.HI UR6, UR5, 0x1, URZ, 0x17 ;  /* 0x0000000105067891 */ /* 0x000fe4000f8fb8ff */
[----:B------:R-:W-:Y:S02]  /*01b0*/  USHF.R.S32.HI UR12, URZ, 0x1f, UR4 ;  /* 0x0000001fff0c7899 */ /* 0x000fe40008011404 */
[----:B------:R-:W-:Y:S01]  /*01c0*/  ULOP3.LUT UR9, UR6, 0x7, URZ, 0xc0, !UPT ;  /* 0x0000000706097892 */ /* 0x000fe2000f8ec0ff */
[----:B------:R-:W-:Y:S11]  /*01d0*/  BRA.U !UP0, `(.L_x_1) ;  /* 0x0000000108d47547 */ /* 0x000ff6000b800000 */
[----:B------:R-:W0:Y:S01]  /*01e0*/  LDCU.64 UR14, c[0x0][0x388] ;  /* 0x00007100ff0e77ac */ /* 0x000e220008000a00 */
[----:B------:R-:W-:Y:S02]  /*01f0*/  IADD3 R11, P0, PT, R9, UR4, RZ ;  /* 0x00000004090b7c10 */ /* 0x000fe4000ff1e0ff */
[----:B------:R-:W-:Y:S01]  /*0200*/  MOV R7, RZ ;  /* 0x000000ff00077202 */ /* 0x000fe20000000f00 */
[----:B------:R-:W-:Y:S01]  /*0210*/  ULOP3.LUT UR7, UR6, 0xfffff8, URZ, 0xc0, !UPT ;  /* 0x00fffff806077892 */ /* 0x000fe2000f8ec0ff */
[----:B------:R-:W-:Y:S01]  /*0220*/  IADD3.X R0, PT, PT, RZ, UR12, RZ, P0, !PT ;  /* 0x0000000cff007c10 */ /* 0x000fe200087fe4ff */
[----:B------:R-:W1:Y:S01]  /*0230*/  LDCU UR8, c[0x3][0x18] ;  /* 0x00c00300ff0877ac */ /* 0x000e620008000800 */
[----:B------:R-:W-:Y:S01]  /*0240*/  MOV R6, R9 ;  /* 0x0000000900067202 */ /* 0x000fe20000000f00 */
[----:B------:R-:W-:Y:S01]  /*0250*/  UIADD3 UR7, UPT, UPT, -UR7, URZ, URZ ;  /* 0x000000ff07077290 */ /* 0x000fe2000fffe1ff */
[----:B0-----:R-:W-:-:S04]  /*0260*/  LEA R8, P1, R11, UR14, 0x2 ;  /* 0x0000000e0b087c11 */ /* 0x001fc8000f8210ff */
[----:B------:R-:W-:Y:S02]  /*0270*/  IADD3 R8, P0, PT, R8, 0x2000, RZ ;  /* 0x0000200008087810 */ /* 0x000fe40007f1e0ff */
[----:B------:R-:W-:Y:S01]  /*0280*/  LEA.HI.X R11, R11, UR15, R0, 0x2, P1 ;  /* 0x0000000f0b0b7c11 */ /* 0x000fe200088f1400 */
[----:B------:R-:W-:-:S03]  /*0290*/  IMAD.MOV.U32 R0, RZ, RZ, 0x800 ;  /* 0x00000800ff007424 */ /* 0x000fc600078e00ff */
[----:B-1----:R-:W-:-:S07]  /*02a0*/  IADD3.X R11, PT, PT, RZ, R11, RZ, P0, !PT ;  /* 0x0000000bff0b7210 */ /* 0x002fce00007fe4ff */
.L_x_2:
[----:B------:R-:W-:Y:S01]  /*02b0*/  ISETP.GE.AND P6, PT, R6, UR8, PT ;  /* 0x0000000806007c0c */ /* 0x000fe2000bfc6270 */
[----:B------:R-:W-:-:S12]  /*02c0*/  IMAD.MOV.U32 R10, RZ, RZ, R8 ;  /* 0x000000ffff0a7224 */ /* 0x000fd800078e0008 */
[----:B------:R-:W2:Y:S01]  /*02d0*/  @!P6 LDG.E R8, desc[UR10][R10.64+-0x2000] ;  /* 0xffe0000a0a08e981 */ /* 0x000ea2000c1e1900 */
[C---:B------:R-:W-:Y:S02]  /*02e0*/  IADD3 R12, PT, PT, R6.reuse, 0x200, RZ ;  /* 0x00000200060c7810 */ /* 0x040fe40007ffe0ff */
[----:B------:R-:W-:Y:S02]  /*02f0*/  IADD3 R13, PT, PT, R6, 0x400, RZ ;  /* 0x00000400060d7810 */ /* 0x000fe40007ffe0ff */
[----:B------:R-:W-:Y:S01]  /*0300*/  ISETP.GE.AND P0, PT, R12, UR8, PT ;  /* 0x000000080c007c0c */ /* 0x000fe2000bf06270 */
[C---:B------:R-:W-:Y:S01]  /*0310*/  VIADD R12, R6.reuse, 0x600 ;  /* 0x00000600060c7836 */ /* 0x040fe20000000000 */
[----:B------:R-:W-:Y:S02]  /*0320*/  ISETP.GE.AND P1, PT, R13, UR8, PT ;  /* 0x000000080d007c0c */ /* 0x000fe4000bf26270 */
[----:B------:R-:W-:Y:S02]  /*0330*/  IADD3 R13, PT, PT, R6, 0x800, RZ ;  /* 0x00000800060d7810 */ /* 0x000fe40007ffe0ff */
[----:B------:R-:W-:-:S02]  /*0340*/  ISETP.GE.AND P2, PT, R12, UR8, PT ;  /* 0x000000080c007c0c */ /* 0x000fc4000bf46270 */
[----:B------:R-:W-:Y:S02]  /*0350*/  ISETP.GE.AND P3, PT, R13, UR8, PT ;  /* 0x000000080d007c0c */ /* 0x000fe4000bf66270 */
[C---:B------:R-:W-:Y:S01]  /*0360*/  IADD3 R13, PT, PT, R6.reuse, 0xa00, RZ ;  /* 0x00000a00060d7810 */ /* 0x040fe20007ffe0ff */
[----:B------:R-:W-:Y:S02]  /*0370*/  VIADD R15, R6, 0xc00 ;  /* 0x00000c00060f7836 */ /* 0x000fe40000000000 */
[----:B------:R-:W3:Y:S01]  /*0380*/  @!P0 LDG.E R12, desc[UR10][R10.64+-0x1800] ;  /* 0xffe8000a0a0c8981 */ /* 0x000ee2000c1e1900 */
[----:B------:R-:W-:-:S03]  /*0390*/  ISETP.GE.AND P4, PT, R13, UR8, PT ;  /* 0x000000080d007c0c */ /* 0x000fc6000bf86270 */
[----:B------:R-:W4:Y:S01]  /*03a0*/  @!P1 LDG.E R14, desc[UR10][R10.64+-0x1000] ;  /* 0xfff0000a0a0e9981 */ /* 0x000f22000c1e1900 */
[----:B------:R-:W-:Y:S02]  /*03b0*/  ISETP.GE.AND P5, PT, R15, UR8, PT ;  /* 0x000000080f007c0c */ /* 0x000fe4000bfa6270 */
[----:B------:R-:W-:Y:S01]  /*03c0*/  IADD3 R13, PT, PT, R6, 0xe00, RZ ;  /* 0x00000e00060d7810 */ /* 0x000fe20007ffe0ff */
[----:B------:R-:W5:Y:S06]  /*03d0*/  @!P2 LDG.E R16, desc[UR10][R10.64+-0x800] ;  /* 0xfff8000a0a10a981 */ /* 0x000f6c000c1e1900 */
[----:B------:R-:W5:Y:S04]  /*03e0*/  @!P4 LDG.E R18, desc[UR10][R10.64+0x800] ;  /* 0x0008000a0a12c981 */ /* 0x000f68000c1e1900 */
[----:B------:R-:W5:Y:S01]  /*03f0*/  @!P5 LDG.E R20, desc[UR10][R10.64+0x1000] ;  /* 0x0010000a0a14d981 */ /* 0x000f62000c1e1900 */
[----:B--2---:R-:W-:Y:S01]  /*0400*/  @!P6 FFMA R7, R8, R8, R7 ;  /* 0x000000080807e223 */ /* 0x004fe20000000007 */
[----:B------:R-:W-:-:S02]  /*0410*/  ISETP.GE.AND P6, PT, R13, UR8, PT ;  /* 0x000000080d007c0c */ /* 0x000fc4000bfc6270 */
[----:B------:R-:W2:Y:S11]  /*0420*/  @!P3 LDG.E R8, desc[UR10][R10.64] ;  /* 0x0000000a0a08b981 */ /* 0x000eb6000c1e1900 */
[----:B------:R0:W2:Y:S01]  /*0430*/  @!P6 LDG.E R22, desc[UR10][R10.64+0x1800] ;  /* 0x0018000a0a16e981 */ /* 0x0000a2000c1e1900 */
[----:B---3--:R-:W-:-:S04]  /*0440*/  @!P0 FFMA R7, R12, R12, R7 ;  /* 0x0000000c0c078223 */ /* 0x008fc80000000007 */
[----:B----4-:R-:W-:Y:S01]  /*0450*/  @!P1 FFMA R7, R14, R14, R7 ;  /* 0x0000000e0e079223 */ /* 0x010fe20000000007 */
[----:B------:R-:W-:-:S03]  /*0460*/  UIADD3 UR7, UPT, UPT, UR7, 0x8, URZ ;  /* 0x0000000807077890 */ /* 0x000fc6000fffe0ff */
[----:B-----5:R-:W-:Y:S01]  /*0470*/  @!P2 FFMA R7, R16, R16, R7 ;  /* 0x000000101007a223 */ /* 0x020fe20000000007 */
[----:B------:R-:W-:Y:S01]  /*0480*/  UISETP.NE.AND UP0, UPT, UR7, URZ, UPT ;  /* 0x000000ff0700728c */ /* 0x000fe2000bf05270 */
[----:B------:R-:W-:Y:S01]  /*0490*/  VIADD R0, R0, 0x1000 ;  /* 0x0000100000007836 */ /* 0x000fe20000000000 */
[----:B------:R-:W-:Y:S01]  /*04a0*/  IADD3 R6, PT, PT, R6, 0x1000, RZ ;  /* 0x0000100006067810 */ /* 0x000fe20007ffe0ff */
[----:B--2---:R-:W-:-:S04]  /*04b0*/  @!P3 FFMA R7, R8, R8, R7 ;  /* 0x000000080807b223 */ /* 0x004fc80000000007 */
[----:B------:R-:W-:Y:S01]  /*04c0*/  @!P4 FFMA R7, R18, R18, R7 ;  /* 0x000000121207c223 */ /* 0x000fe20000000007 */
[----:B------:R-:W-:-:S03]  /*04d0*/  IADD3 R8, P0, PT, R10, 0x4000, RZ ;  /* 0x000040000a087810 */ /* 0x000fc60007f1e0ff */
[----:B------:R-:W-:Y:S01]  /*04e0*/  @!P5 FFMA R7, R20, R20, R7 ;  /* 0x000000141407d223 */ /* 0x000fe20000000007 */
[----:B0-----:R-:W-:-:S03]  /*04f0*/  IADD3.X R11, PT, PT, RZ, R11, RZ, P0, !PT ;  /* 0x0000000bff0b7210 */ /* 0x001fc600007fe4ff */
[----:B------:R-:W-:Y:S01]  /*0500*/  @!P6 FFMA R7, R22, R22, R7 ;  /* 0x000000161607e223 */ /* 0x000fe20000000007 */
[----:B------:R-:W-:Y:S06]  /*0510*/  BRA.U UP0, `(.L_x_2) ;  /* 0xfffffffd00647547 */ /* 0x000fec000b83ffff */
[----:B------:R-:W-:-:S07]  /*0520*/  IADD3 R0, PT, PT, R0, -0x800, RZ ;  /* 0xfffff80000007810 */ /* 0x000fce0007ffe0ff */
.L_x_1:
[----:B------:R-:W-:-:S09]  /*0530*/  UISETP.NE.AND UP0, UPT, UR9, URZ, UPT ;  /* 0x000000ff0900728c */ /* 0x000fd2000bf05270 */
[----:B------:R-:W-:Y:S05]  /*0540*/  BRA.U !UP0, `(.L_x_0) ;  /* 0x0000000508047547 */ /* 0x000fea000b800000 */
[----:B------:R-:W-:Y:S02]  /*0550*/  UISETP.GE.U32.AND UP0, UPT, UR9, 0x4, UPT ;  /* 0x000000040900788c */ /* 0x000fe4000bf06070 */
[----:B------:R-:W-:-:S07]  /*0560*/  ULOP3.LUT UP1, UR6, UR6, 0x3, URZ, 0xc0, !UPT ;  /* 0x0000000306067892 */ /* 0x000fce000f82c0ff */
[----:B------:R-:W-:Y:S05]  /*0570*/  BRA.U !UP0, `(.L_x_3) ;  /* 0x0000000108687547 */ /* 0x000fea000b800000 */
[C-C-:B------:R-:W-:Y:S01]  /*0580*/  IMAD.IADD R14, R0.reuse, 0x1, R9.reuse ;  /* 0x00000001000e7824 */ /* 0x140fe200078e0209 */
[----:B------:R-:W0:Y:S01]  /*0590*/  LDCU.64 UR14, c[0x0][0x388] ;  /* 0x00007100ff0e77ac */ /* 0x000e220008000a00 */
[----:B------:R-:W-:Y:S02]  /*05a0*/  IADD3 R8, P3, P4, R0, UR4, R9 ;  /* 0x0000000400087c10 */ /* 0x000fe4000fc7e009 */
[C---:B------:R-:W-:Y:S01]  /*05b0*/  VIADD R15, R14.reuse, 0x400 ;  /* 0x000004000e0f7836 */ /* 0x040fe20000000000 */
[C---:B------:R-:W-:Y:S02]  /*05c0*/  ISETP.GE.AND P0, PT, R14.reuse, UR8, PT ;  /* 0x000000080e007c0c */ /* 0x040fe4000bf06270 */
[----:B------:R-:W-:Y:S02]  /*05d0*/  IADD3 R12, PT, PT, R14, 0x200, RZ ;  /* 0x000002000e0c7810 */ /* 0x000fe40007ffe0ff */
[----:B------:R-:W-:-:S09]  /*05e0*/  IADD3.X R13, PT, PT, RZ, UR12, RZ, P3, P4 ;  /* 0x0000000cff0d7c10 */ /* 0x000fd20009fe84ff */
[----:B------:R-:W-:-:S04]  /*05f0*/  @!P0 IADD3 R6, P1, PT, R14, UR4, RZ ;  /* 0x000000040e068c10 */ /* 0x000fc8000ff3e0ff */
[----:B------:R-:W-:Y:S02]  /*0600*/  @!P0 IADD3.X R11, PT, PT, RZ, UR12, RZ, P1, !PT ;  /* 0x0000000cff0b8c10 */ /* 0x000fe40008ffe4ff */
[----:B0-----:R-:W-:Y:S02]  /*0610*/  @!P0 LEA R10, P2, R6, UR14, 0x2 ;  /* 0x0000000e060a8c11 */ /* 0x001fe4000f8410ff */
[----:B------:R-:W-:Y:S02]  /*0620*/  ISETP.GE.AND P1, PT, R12, UR8, PT ;  /* 0x000000080c007c0c */ /* 0x000fe4000bf26270 */
[----:B------:R-:W-:Y:S02]  /*0630*/  @!P0 LEA.HI.X R11, R6, UR15, R11, 0x2, P2 ;  /* 0x0000000f060b8c11 */ /* 0x000fe400090f140b */
[----:B------:R-:W-:Y:S02]  /*0640*/  LEA R12, P3, R8, UR14, 0x2 ;  /* 0x0000000e080c7c11 */ /* 0x000fe4000f8610ff */
[----:B------:R-:W-:Y:S01]  /*0650*/  IADD3 R6, PT, PT, R14, 0x600, RZ ;  /* 0x000006000e067810 */ /* 0x000fe20007ffe0ff */
[----:B------:R-:W2:Y:S01]  /*0660*/  @!P0 LDG.E R10, desc[UR10][R10.64] ;  /* 0x0000000a0a0a8981 */ /* 0x000ea2000c1e1900 */
[----:B------:R-:W-:-:S02]  /*0670*/  ISETP.GE.AND P2, PT, R15, UR8, PT ;  /* 0x000000080f007c0c */ /* 0x000fc4000bf46270 */
[----:B------:R-:W-:Y:S02]  /*0680*/  LEA.HI.X R13, R8, UR15, R13, 0x2, P3 ;  /* 0x0000000f080d7c11 */ /* 0x000fe400098f140d */
[----:B------:R-:W-:-:S03]  /*0690*/  ISETP.GE.AND P3, PT, R6, UR8, PT ;  /* 0x0000000806007c0c */ /* 0x000fc6000bf66270 */
[----:B------:R-:W3:Y:S06]  /*06a0*/  @!P1 LDG.E R6, desc[UR10][R12.64+0x800] ;  /* 0x0008000a0c069981 */ /* 0x000eec000c1e1900 */
[----:B------:R-:W4:Y:S04]  /*06b0*/  @!P2 LDG.E R8, desc[UR10][R12.64+0x1000] ;  /* 0x0010000a0c08a981 */ /* 0x000f28000c1e1900 */
[----:B------:R-:W5:Y:S01]  /*06c0*/  @!P3 LDG.E R14, desc[UR10][R12.64+0x1800] ;  /* 0x0018000a0c0eb981 */ /* 0x000f62000c1e1900 */
[----:B------:R-:W-:Y:S01]  /*06d0*/  IADD3 R0, PT, PT, R0, 0x800, RZ ;  /* 0x0000080000007810 */ /* 0x000fe20007ffe0ff */
[----:B--2---:R-:W-:-:S04]  /*06e0*/  @!P0 FFMA R7, R10, R10, R7 ;  /* 0x0000000a0a078223 */ /* 0x004fc80000000007 */
[----:B---3--:R-:W-:-:S04]  /*06f0*/  @!P1 FFMA R7, R6, R6, R7 ;  /* 0x0000000606079223 */ /* 0x008fc80000000007 */
[----:B----4-:R-:W-:-:S04]  /*0700*/  @!P2 FFMA R7, R8, R8, R7 ;  /* 0x000000080807a223 */ /* 0x010fc80000000007 */
[----:B-----5:R-:W-:-:S07]  /*0710*/  @!P3 FFMA R7, R14, R14, R7 ;  /* 0x0000000e0e07b223 */ /* 0x020fce0000000007 */
.L_x_3:
[----:B------:R-:W-:Y:S05]  /*0720*/  BRA.U !UP1, `(.L_x_0) ;  /* 0x00000001098c7547 */ /* 0x000fea000b800000 */
[----:B------:R-:W-:Y:S02]  /*0730*/  UISETP.NE.AND UP1, UPT, UR6, 0x1, UPT ;  /* 0x000000010600788c */ /* 0x000fe4000bf25270 */
[----:B------:R-:W-:-:S07]  /*0740*/  ULOP3.LUT UP0, URZ, UR5, 0x200, URZ, 0xc0, !UPT ;  /* 0x0000020005ff7892 */ /* 0x000fce000f80c0ff */
[----:B------:R-:W-:Y:S05]  /*0750*/  BRA.U !UP1, `(.L_x_4) ;  /* 0x00000001094c7547 */ /* 0x000fea000b800000 */
[----:B------:R-:W-:-:S05]  /*0760*/  IMAD.IADD R6, R0, 0x1, R9 ;  /* 0x0000000100067824 */ /* 0x000fca00078e0209 */
[C---:B------:R-:W-:Y:S02]  /*0770*/  ISETP.GE.AND P0, PT, R6.reuse, UR8, PT ;  /* 0x0000000806007c0c */ /* 0x040fe4000bf06270 */
[----:B------:R-:W-:-:S04]  /*0780*/  IADD3 R8, PT, PT, R6, 0x200, RZ ;  /* 0x0000020006087810 */ /* 0x000fc80007ffe0ff */
[----:B------:R-:W-:-:S07]  /*0790*/  ISETP.GE.AND P1, PT, R8, UR8, PT ;  /* 0x0000000808007c0c */ /* 0x000fce000bf26270 */
[----:B------:R-:W0:Y:S01]  /*07a0*/  @!P0 LDC.64 R10, c[0x0][0x388] ;  /* 0x0000e200ff0a8b82 */ /* 0x000e220000000a00 */
[----:B------:R-:W-:-:S04]  /*07b0*/  @!P0 IADD3 R6, P2, PT, R6, UR4, RZ ;  /* 0x0000000406068c10 */ /* 0x000fc8000ff5e0ff */
[----:B------:R-:W-:Y:S02]  /*07c0*/  @!P0 IADD3.X R8, PT, PT, RZ, UR12, RZ, P2, !PT ;  /* 0x0000000cff088c10 */ /* 0x000fe400097fe4ff */
[----:B------:R-:W-:Y:S01]  /*07d0*/  @!P1 IADD3 R13, P3, P4, R0, UR4, R9 ;  /* 0x00000004000d9c10 */ /* 0x000fe2000fc7e009 */
[----:B------:R-:W1:Y:S01]  /*07e0*/  @!P1 LDC.64 R14, c[0x0][0x388] ;  /* 0x0000e200ff0e9b82 */ /* 0x000e620000000a00 */
[----:B0-----:R-:W-:-:S04]  /*07f0*/  @!P0 LEA R10, P2, R6, R10, 0x2 ;  /* 0x0000000a060a8211 */ /* 0x001fc800078410ff */
[----:B------:R-:W-:Y:S02]  /*0800*/  @!P0 LEA.HI.X R11, R6, R11, R8, 0x2, P2 ;  /* 0x0000000b060b8211 */ /* 0x000fe400010f1408 */
[----:B------:R-:W-:Y:S02]  /*0810*/  @!P1 IADD3.X R6, PT, PT, RZ, UR12, RZ, P3, P4 ;  /* 0x0000000cff069c10 */ /* 0x000fe40009fe84ff */
[C---:B-1----:R-:W-:Y:S01]  /*0820*/  @!P1 LEA R12, P2, R13.reuse, R14, 0x2 ;  /* 0x0000000e0d0c9211 */ /* 0x042fe200078410ff */
[----:B------:R-:W2:Y:S03]  /*0830*/  @!P0 LDG.E R10, desc[UR10][R10.64] ;  /* 0x0000000a0a0a8981 */ /* 0x000ea6000c1e1900 */
[----:B------:R-:W-:-:S05]  /*0840*/  @!P1 LEA.HI.X R13, R13, R15, R6, 0x2, P2 ;  /* 0x0000000f0d0d9211 */ /* 0x000fca00010f1406 */
[----:B------:R-:W3:Y:S01]  /*0850*/  @!P1 LDG.E R12, desc[UR10][R12.64+0x800] ;  /* 0x0008000a0c0c9981 */ /* 0x000ee2000c1e1900 */
[----:B------:R-:W-:Y:S02]  /*0860*/  VIADD R0, R0, 0x400 ;  /* 0x0000040000007836 */ /* 0x000fe40000000000 */
[----:B--2---:R-:W-:-:S04]  /*0870*/  @!P0 FFMA R7, R10, R10, R7 ;  /* 0x0000000a0a078223 */ /* 0x004fc80000000007 */
[----:B---3--:R-:W-:-:S07]  /*0880*/  @!P1 FFMA R7, R12, R12, R7 ;  /* 0x0000000c0c079223 */ /* 0x008fce0000000007 */
.L_x_4:
[----:B------:R-:W-:Y:S05]  /*0890*/  BRA.U UP0, `(.L_x_0) ;  /* 0x0000000100307547 */ /* 0x000fea000b800000 */
[----:B------:R-:W-:Y:S01]  /*08a0*/  IADD3 R0, PT, PT, R0, R9, RZ ;  /* 0x0000000900007210 */ /* 0x000fe20007ffe0ff */
[----:B------:R-:W-:Y:S03]  /*08b0*/  BSSY.RECONVERGENT B0, `(.L_x_0) ;  /* 0x000000a000007945 */ /* 0x000fe60003800200 */
[----:B------:R-:W-:-:S13]  /*08c0*/  ISETP.GE.AND P0, PT, R0, UR8, PT ;  /* 0x0000000800007c0c */ /* 0x000fda000bf06270 */
[----:B------:R-:W-:Y:S05]  /*08d0*/  @P0 BRA `(.L_x_5) ;  /* 0x00000000001c0947 */ /* 0x000fea0003800000 */
[----:B------:R-:W0:Y:S01]  /*08e0*/  LDCU.64 UR6, c[0x0][0x388] ;  /* 0x00007100ff0677ac */ /* 0x000e220008000a00 */
[----:B------:R-:W-:-:S04]  /*08f0*/  IADD3 R0, P0, PT, R0, UR4, RZ ;  /* 0x0000000400007c10 */ /* 0x000fc8000ff1e0ff */
[----:B------:R-:W-:Y:S02]  /*0900*/  IADD3.X R11, PT, PT, RZ, UR12, RZ, P0, !PT ;  /* 0x0000000cff0b7c10 */ /* 0x000fe400087fe4ff */
[----:B0-----:R-:W-:-:S04]  /*0910*/  LEA R10, P0, R0, UR6, 0x2 ;  /* 0x00000006000a7c11 */ /* 0x001fc8000f8010ff */
[----:B------:R-:W-:-:S05]  /*0920*/  LEA.HI.X R11, R0, UR7, R11, 0x2, P0 ;  /* 0x00000007000b7c11 */ /* 0x000fca00080f140b */
[----:B------:R-:W2:Y:S02]  /*0930*/  LDG.E R10, desc[UR10][R10.64] ;  /* 0x0000000a0a0a7981 */ /* 0x000ea4000c1e1900 */
[----:B--2---:R-:W-:-:S07]  /*0940*/  FFMA R7, R10, R10, R7 ;  /* 0x0000000a0a077223 */ /* 0x004fce0000000007 */
.L_x_5:
[----:B------:R-:W-:Y:S05]  /*0950*/  BSYNC.RECONVERGENT B0 ;  /* 0x0000000000007941 */ /* 0x000fea0003800200 */
.L_x_0:
[----:B------:R-:W0:Y:S01]  /*0960*/  S2UR UR5, SR_CgaCtaId ;  /* 0x00000000000579c3 */ /* 0x000e220000008800 */
[----:B------:R-:W-:Y:S01]  /*0970*/  UMOV UR4, 0x400 ;  /* 0x0000040000047882 */ /* 0x000fe20000000000 */
[C---:B------:R-:W-:Y:S01]  /*0980*/  ISETP.GT.U32.AND P0, PT, R9.reuse, 0xff, PT ;  /* 0x000000ff0900780c */ /* 0x040fe20003f04070 */
[----:B------:R-:W-:Y:S01]  /*0990*/  BSSY.RECONVERGENT B0, `(.L_x_6) ;  /* 0x0000027000007945 */ /* 0x000fe20003800200 */
[----:B------:R-:W-:Y:S01]  /*09a0*/  ISETP.GT.U32.AND P1, PT, R9, 0x7f, PT ;  /* 0x0000007f0900780c */ /* 0x000fe20003f24070 */
[----:B0-----:R-:W-:-:S06]  /*09b0*/  ULEA UR4, UR5, UR4, 0x18 ;  /* 0x0000000405047291 */ /* 0x001fcc000f8ec0ff */
[----:B------:R-:W-:-:S05]  /*09c0*/  LEA R0, R9, UR4, 0x2 ;  /* 0x0000000409007c11 */ /* 0x000fca000f8e10ff */
[----:B------:R-:W-:Y:S01]  /*09d0*/  STS [R0], R7 ;  /* 0x0000000700007388 */ /* 0x000fe20000000800 */
[----:B------:R-:W-:Y:S06]  /*09e0*/  BAR.SYNC.DEFER_BLOCKING 0x0 ;  /* 0x0000000000007b1d */ /* 0x000fec0000010000 */
[----:B------:R-:W0:Y:S02]  /*09f0*/  @!P0 LDS R6, [R0+0x400] ;  /* 0x0004000000068984 */ /* 0x000e240000000800 */
[----:B0-----:R-:W-:-:S05]  /*0a00*/  @!P0 FADD R7, R7, R6 ;  /* 0x0000000607078221 */ /* 0x001fca0000000000 */
[----:B------:R-:W-:Y:S01]  /*0a10*/  @!P0 STS [R0], R7 ;  /* 0x0000000700008388 */ /* 0x000fe20000000800 */
[----:B------:R-:W-:Y:S01]  /*0a20*/  BAR.SYNC.DEFER_BLOCKING 0x0 ;  /* 0x0000000000007b1d */ /* 0x000fe20000010000 */
[----:B------:R-:W-:-:S05]  /*0a30*/  ISETP.GT.U32.AND P0, PT, R9, 0x3f, PT ;  /* 0x0000003f0900780c */ /* 0x000fca0003f04070 */
[----:B------:R-:W0:Y:S02]  /*0a40*/  @!P1 LDS R6, [R0+0x200] ;  /* 0x0002000000069984 */ /* 0x000e240000000800 */
[----:B0-----:R-:W-:-:S05]  /*0a50*/  @!P1 FADD R7, R7, R6 ;  /* 0x0000000607079221 */ /* 0x001fca0000000000 */
[----:B------:R-:W-:Y:S01]  /*0a60*/  @!P1 STS [R0], R7 ;  /* 0x0000000700009388 */ /* 0x000fe20000000800 */
[----:B------:R-:W-:Y:S01]  /*0a70*/  BAR.SYNC.DEFER_BLOCKING 0x0 ;  /* 0x0000000000007b1d */ /* 0x000fe20000010000 */
[----:B------:R-:W-:-:S05]  /*0a80*/  ISETP.GT.U32.AND P1, PT, R9, 0x1f, PT ;  /* 0x0000001f0900780c */ /* 0x000fca0003f24070 */
[----:B------:R-:W0:Y:S02]  /*0a90*/  @!P0 LDS R6, [R0+0x100] ;  /* 0x0001000000068984 */ /* 0x000e240000000800 */
[----:B0-----:R-:W-:-:S05]  /*0aa0*/  @!P0 FADD R7, R7, R6 ;  /* 0x0000000607078221 */ /* 0x001fca0000000000 */
[----:B------:R0:W-:Y:S01]  /*0ab0*/  @!P0 STS [R0], R7 ;  /* 0x0000000700008388 */ /* 0x0001e20000000800 */
[----:B------:R-:W-:Y:S06]  /*0ac0*/  BAR.SYNC.DEFER_BLOCKING 0x0 ;  /* 0x0000000000007b1d */ /* 0x000fec0000010000 */
[----:B------:R-:W-:Y:S05]  /*0ad0*/  @P1 BRA `(.L_x_7) ;  /* 0x0000000000481947 */ /* 0x000fea0003800000 */
[----:B------:R-:W0:Y:S02]  /*0ae0*/  LDS R6, [R0+0x80] ;  /* 0x0000800000067984 */ /* 0x000e240000000800 */
[----:B0-----:R-:W-:-:S05]  /*0af0*/  FADD R7, R6, R7 ;  /* 0x0000000706077221 */ /* 0x001fca0000000000 */
[----:B------:R-:W-:Y:S04]  /*0b00*/  STS [R0], R7 ;  /* 0x0000000700007388 */ /* 0x000fe80000000800 */
        /* <DEDUP_REMOVED lines=14> */
[----:B------:R1:W-:Y:S02]  /*0bf0*/  STS [R0], R11 ;  /* 0x0000000b00007388 */ /* 0x0003e40000000800 */
.L_x_7:
[----:B------:R-:W-:Y:S05]  /*0c00*/  BSYNC.RECONVERGENT B0 ;  /* 0x0000000000007941 */ /* 0x000fea0003800200 */
.L_x_6:
[----:B------:R-:W-:Y:S01]  /*0c10*/  BAR.SYNC.DEFER_BLOCKING 0x0 ;  /* 0x0000000000007b1d */ /* 0x000fe20000010000 */
[----:B------:R-:W-:Y:S02]  /*0c20*/  HFMA2 R12, -RZ, RZ, 0, 0 ;  /* 0x00000000ff0c7431 */ /* 0x000fe400000001ff */
[----:B------:R-:W-:Y:S01]  /*0c30*/  IMAD.MOV.U32 R8, RZ, RZ, RZ ;  /* 0x000000ffff087224 */ /* 0x000fe200078e00ff */
[----:B------:R-:W-:Y:S02]  /*0c40*/  MOV R10, RZ ;  /* 0x000000ff000a7202 */ /* 0x000fe40000000f00 */
[----:B------:R-:W2:Y:S01]  /*0c50*/  LDCU UR5, c[0x3][0x4] ;  /* 0x00c00080ff0577ac */ /* 0x000ea20008000800 */
[----:B------:R-:W2:Y:S01]  /*0c60*/  LDCU UR6, c[0x3][0x14] ;  /* 0x00c00280ff0677ac */ /* 0x000ea20008000800 */
[----:B------:R-:W3:Y:S01]  /*0c70*/  LDCU UR7, c[0x3][0x20] ;  /* 0x00c00400ff0777ac */ /* 0x000ee20008000800 */
[----:B-1----:R-:W1:Y:S01]  /*0c80*/  LDS R11, [UR4] ;  /* 0x00000004ff0b7984 */ /* 0x002e620008000800 */
[----:B------:R-:W-:Y:S01]  /*0c90*/  BAR.SYNC.DEFER_BLOCKING 0x0 ;  /* 0x0000000000007b1d */ /* 0x000fe20000010000 */
[----:B--2---:R-:W-:-:S04]  /*0ca0*/  UIMAD UR5, UR5, UR6, URZ ;  /* 0x00000006050572a4 */ /* 0x004fc8000f8e02ff */
[----:B------:R-:W-:Y:S01]  /*0cb0*/  UISETP.GE.AND UP0, UPT, UR5, 0x1, UPT ;  /* 0x000000010500788c */ /* 0x000fe2000bf06270 */
[----:B------:R2:W-:Y:S04]  /*0cc0*/  STS [R0+0x800], RZ ;  /* 0x000800ff00007388 */ /* 0x0005e80000000800 */
[----:B------:R2:W-:Y:S01]  /*0cd0*/  STS [R0], RZ ;  /* 0x000000ff00007388 */ /* 0x0005e20000000800 */
[----:B------:R-:W-:Y:S06]  /*0ce0*/  BAR.SYNC.DEFER_BLOCKING 0x0 ;  /* 0x0000000000007b1d */ /* 0x000fec0000010000 */
[----:B---3--:R-:W-:Y:S05]  /*0cf0*/  BRA.U !UP0, `(.L_x_8) ;  /* 0x0000000908107547 */ /* 0x008fea000b800000 */
[----:B------:R-:W3:Y:S01]  /*0d00*/  LDC R13, c[0x3][0x10] ;  /* 0x00c00400ff0d7b82 */ /* 0x000ee20000000800 */
[----:B------:R-:W-:Y:S01]  /*0d10*/  VIADD R6, R0, 0x4 ;  /* 0x0000000400067836 */ /* 0x000fe20000000000 */
[----:B------:R-:W-:Y:S01]  /*0d20*/  ISETP.NE.AND P0, PT, R9, RZ, PT ;  /* 0x000000ff0900720c */ /* 0x000fe20003f05270 */
[----:B------:R-:W-:Y:S01]  /*0d30*/  IMAD.MOV.U32 R8, RZ, RZ, RZ ;  /* 0x000000ffff087224 */ /* 0x000fe200078e00ff */
[----:B------:R-:W-:Y:S02]  /*0d40*/  MOV R10, RZ ;  /* 0x000000ff000a7202 */ /* 0x000fe40000000f00 */
[----:B------:R-:W-:Y:S02]  /*0d50*/  MOV R12, RZ ;  /* 0x000000ff000c7202 */ /* 0x000fe40000000f00 */
[----:B0-----:R-:W0:Y:S01]  /*0d60*/  LDC R7, c[0x3][0x4] ;  /* 0x00c00100ff077b82 */ /* 0x001e220000000800 */
[----:B---3--:R-:W-:-:S07]  /*0d70*/  LEA R6, R13, R6, 0x2 ;  /* 0x000000060d067211 */ /* 0x008fce00078e10ff */
.L_x_9:
[----:B------:R-:W-:-:S05]  /*0d80*/  IADD3 R15, PT, PT, R8, R9, RZ ;  /* 0x00000009080f7210 */ /* 0x000fca0007ffe0ff */
[----:B------:R-:W-:-:S06]  /*0d90*/  IMAD.WIDE R14, R15, 0x4, R4 ;  /* 0x000000040f0e7825 */ /* 0x000fcc00078e0204 */
[----:B------:R-:W3:Y:S01]  /*0da0*/  LDG.E R15, desc[UR10][R14.64] ;  /* 0x0000000a0e0f7981 */ /* 0x000ee2000c1e1900 */
[C---:B------:R-:W-:Y:S02]  /*0db0*/  ISETP.GE.U32.AND P1, PT, R9.reuse, 0x2, PT ;  /* 0x000000020900780c */ /* 0x040fe40003f26070 */
[C---:B------:R-:W-:Y:S02]  /*0dc0*/  ISETP.GE.U32.AND P2, PT, R9.reuse, 0x4, PT ;  /* 0x000000040900780c */ /* 0x040fe40003f46070 */
[C---:B------:R-:W-:Y:S02]  /*0dd0*/  ISETP.GE.U32.AND P3, PT, R9.reuse, 0x20, PT ;  /* 0x000000200900780c */ /* 0x040fe40003f66070 */
[C---:B------:R-:W-:Y:S02]  /*0de0*/  ISETP.GE.U32.AND P4, PT, R9.reuse, 0x40, PT ;  /* 0x000000400900780c */ /* 0x040fe40003f86070 */
[C---:B------:R-:W-:Y:S02]  /*0df0*/  ISETP.GE.U32.AND P5, PT, R9.reuse, 0x80, PT ;  /* 0x000000800900780c */ /* 0x040fe40003fa6070 */
[----:B------:R-:W-:-:S02]  /*0e00*/  ISETP.GE.U32.AND P6, PT, R9, 0x100, PT ;  /* 0x000001000900780c */ /* 0x000fc40003fc6070 */
[----:B0-----:R-:W-:Y:S01]  /*0e10*/  IADD3 R8, PT, PT, R8, R7, RZ ;  /* 0x0000000708087210 */ /* 0x001fe20007ffe0ff */
[----:B---3--:R-:W-:Y:S01]  /*0e20*/  STS [R0+0x4], R15 ;  /* 0x0000040f00007388 */ /* 0x008fe20000000800 */
[----:B------:R-:W-:Y:S01]  /*0e30*/  IMAD.MOV.U32 R13, RZ, RZ, R15 ;  /* 0x000000ffff0d7224 */ /* 0x000fe200078e000f */
[----:B------:R-:W-:Y:S06]  /*0e40*/  BAR.SYNC.DEFER_BLOCKING 0x0 ;  /* 0x0000000000007b1d */ /* 0x000fec0000010000 */
[----:B------:R-:W0:Y:S02]  /*0e50*/  @P0 LDS R16, [R0] ;  /* 0x0000000000100984 */ /* 0x000e240000000800 */
[C---:B0-----:R-:W-:Y:S01]  /*0e60*/  @P0 FADD R13, R15.reuse, R16 ;  /* 0x000000100f0d0221 */ /* 0x041fe20000000000 */
[----:B------:R-:W-:Y:S01]  /*0e70*/  BAR.SYNC.DEFER_BLOCKING 0x0 ;  /* 0x0000000000007b1d */ /* 0x000fe20000010000 */
[----:B------:R-:W-:Y:S01]  /*0e80*/  FMUL R15, R15, R15 ;  /* 0x0000000f0f0f7220 */ /* 0x000fe20000400000 */
[----:B------:R-:W-:-:S04]  /*0e90*/  ISETP.NE.AND P0, PT, R9, RZ, PT ;  /* 0x000000ff0900720c */ /* 0x000fc80003f05270 */
[----:B------:R-:W-:Y:S02]  /*0ea0*/  STS [R0+0x4], R13 ;  /* 0x0000040d00007388 */ /* 0x000fe40000000800 */
[----:B------:R-:W-:Y:S06]  /*0eb0*/  BAR.SYNC.DEFER_BLOCKING 0x0 ;  /* 0x0000000000007b1d */ /* 0x000fec0000010000 */
[----:B------:R-:W0:Y:S02]  /*0ec0*/  @P1 LDS R16, [R0+-0x4] ;  /* 0xfffffc0000101984 */ /* 0x000e240000000800 */
[----:B0-----:R-:W-:Y:S01]  /*0ed0*/  @P1 FADD R13, R13, R16 ;  /* 0x000000100d0d1221 */ /* 0x001fe20000000000 */
[----:B------:R-:W-:Y:S01]  /*0ee0*/  BAR.SYNC.DEFER_BLOCKING 0x0 ;  /* 0x0000000000007b1d */ /* 0x000fe20000010000 */
[----:B------:R-:W-:-:S04]  /*0ef0*/  ISETP.GE.U32.AND P1, PT, R9, 0x8, PT ;  /* 0x000000080900780c */ /* 0x000fc80003f26070 */
[----:B------:R-:W-:Y:S01]  /*0f00*/  P2R R16, PR, RZ, 0x2 ;  /* 0x00000002ff107803 */ /* 0x000fe20000000000 */
[----:B------:R-:W-:Y:S02]  /*0f10*/  STS [R0+0x4], R13 ;  /* 0x0000040d00007388 */ /* 0x000fe40000000800 */
[----:B------:R-:W-:Y:S06]  /*0f20*/  BAR.SYNC.DEFER_BLOCKING 0x0 ;  /* 0x0000000000007b1d */ /* 0x000fec0000010000 */
[----:B------:R-:W0:Y:S02]  /*0f30*/  @P2 LDS R14, [R0+-0xc] ;  /* 0xfffff400000e2984 */ /* 0x000e240000000800 */
[----:B0-----:R-:W-:Y:S01]  /*0f40*/  @P2 FADD R13, R13, R14 ;  /* 0x0000000e0d0d2221 */ /* 0x001fe20000000000 */
[----:B------:R-:W-:Y:S01]  /*0f50*/  BAR.SYNC.DEFER_BLOCKING 0x0 ;  /* 0x0000000000007b1d */ /* 0x000fe20000010000 */
[----:B------:R-:W-:-:S05]  /*0f60*/  ISETP.GE.U32.AND P2, PT, R9, 0x10, PT ;  /* 0x000000100900780c */ /* 0x000fca0003f46070 */
        /* <DEDUP_REMOVED lines=10> */
[----:B------:R-:W-:Y:S06]  /*1010*/  BAR.SYNC.DEFER_BLOCKING 0x0 ;  /* 0x0000000000007b1d */ /* 0x000fec0000010000 */
        /* <DEDUP_REMOVED lines=22> */
[----:B------:R-:W-:Y:S02]  /*1180*/  STS [R0+0x808], R15 ;  /* 0x0008080f00007388 */ /* 0x000fe40000000800 */
[----:B------:R-:W-:Y:S06]  /*1190*/  BAR.SYNC.DEFER_BLOCKING 0x0 ;  /* 0x0000000000007b1d */ /* 0x000fec0000010000 */
[----:B------:R-:W0:Y:S02]  /*11a0*/  @P0 LDS R14, [R0+0x804] ;  /* 0x00080400000e0984 */ /* 0x000e240000000800 */
[----:B0-----:R-:W-:Y:S01]  /*11b0*/  @P0 FADD R15, R15, R14 ;  /* 0x0000000e0f0f0221 */ /* 0x001fe20000000000 */
[----:B------:R-:W-:Y:S06]  /*11c0*/  BAR.SYNC.DEFER_BLOCKING 0x0 ;  /* 0x0000000000007b1d */ /* 0x000fec0000010000 */
[----:B------:R-:W-:Y:S02]  /*11d0*/  STS [R0+0x808], R15 ;  /* 0x0008080f00007388 */ /* 0x000fe40000000800 */
[----:B------:R-:W-:Y:S06]  /*11e0*/  BAR.SYNC.DEFER_BLOCKING 0x0 ;  /* 0x0000000000007b1d */ /* 0x000fec0000010000 */
[----:B------:R-:W0:Y:S02]  /*11f0*/  @P1 LDS R14, [R0+0x800] ;  /* 0x00080000000e1984 */ /* 0x000e240000000800 */
[----:B0-----:R-:W-:Y:S01]  /*1200*/  @P1 FADD R15, R15, R14 ;  /* 0x0000000e0f0f1221 */ /* 0x001fe20000000000 */
[----:B------:R-:W-:Y:S01]  /*1210*/  BAR.SYNC.DEFER_BLOCKING 0x0 ;  /* 0x0000000000007b1d */ /* 0x000fe20000010000 */
[----:B------:R-:W-:-:S05]  /*1220*/  ISETP.GE.U32.AND P1, PT, R9, 0x4, PT ;  /* 0x000000040900780c */ /* 0x000fca0003f26070 */
[----:B------:R-:W-:Y:S02]  /*1230*/  STS [R0+0x808], R15 ;  /* 0x0008080f00007388 */ /* 0x000fe40000000800 */
[----:B------:R-:W-:Y:S06]  /*1240*/  BAR.SYNC.DEFER_BLOCKING 0x0 ;  /* 0x0000000000007b1d */ /* 0x000fec0000010000 */
[----:B------:R-:W0:Y:S02]  /*1250*/  @P1 LDS R14, [R0+0x7f8] ;  /* 0x0007f800000e1984 */ /* 0x000e240000000800 */
[----:B0-----:R-:W-:Y:S01]  /*1260*/  @P1 FADD R15, R15, R14 ;  /* 0x0000000e0f0f1221 */ /* 0x001fe20000000000 */
[----:B------:R-:W-:Y:S01]  /*1270*/  BAR.SYNC.DEFER_BLOCKING 0x0 ;  /* 0x0000000000007b1d */ /* 0x000fe20000010000 */
[----:B------:R-:W-:-:S05]  /*1280*/  ISETP.NE.AND P1, PT, R16, RZ, PT ;  /* 0x000000ff1000720c */ /* 0x000fca0003f25270 */
[----:B------:R-:W-:Y:S02]  /*1290*/  STS [R0+0x808], R15 ;  /* 0x0008080f00007388 */ /* 0x000fe40000000800 */
[----:B------:R-:W-:Y:S06]  /*12a0*/  BAR.SYNC.DEFER_BLOCKING 0x0 ;  /* 0x0000000000007b1d */ /* 0x000fec0000010000 */
[----:B------:R-:W0:Y:S02]  /*12b0*/  @P1 LDS R14, [R0+0x7e8] ;  /* 0x0007e800000e1984 */ /* 0x000e240000000800 */
[----:B0-----:R-:W-:Y:S01]  /*12c0*/  @P1 FADD R15, R15, R14 ;  /* 0x0000000e0f0f1221 */ /* 0x001fe20000000000 */
[----:B------:R-:W-:Y:S01]  /*12d0*/  BAR.SYNC.DEFER_BLOCKING 0x0 ;  /* 0x0000000000007b1d */ /* 0x000fe20000010000 */
[----:B------:R-:W-:-:S05]  /*12e0*/  ISETP.GE.AND P1, PT, R8, UR5, PT ;  /* 0x0000000508007c0c */ /* 0x000fca000bf26270 */
        /* <DEDUP_REMOVED lines=27> */
[----:B------:R-:W-:Y:S04]  /*14a0*/  LDS R13, [R6+-0x4] ;  /* 0xfffffc00060d7984 */ /* 0x000fe80000000800 */
[----:B------:R-:W0:Y:S04]  /*14b0*/  LDS R14, [R0] ;  /* 0x00000000000e7984 */ /* 0x000e280000000800 */
[----:B------:R-:W-:Y:S04]  /*14c0*/  LDS R16, [R6+0x800] ;  /* 0x0008000006107984 */ /* 0x000fe80000000800 */
[----:B------:R-:W3:Y:S01]  /*14d0*/  LDS R17, [R0+0x804] ;  /* 0x0008040000117984 */ /* 0x000ee20000000800 */
[----:B0-----:R-:W-:-:S04]  /*14e0*/  FADD R13, R13, -R14 ;  /* 0x8000000e0d0d7221 */ /* 0x001fc80000000000 */
[----:B------:R-:W-:Y:S01]  /*14f0*/  FADD R12, R13, R12 ;  /* 0x0000000c0d0c7221 */ /* 0x000fe20000000000 */
[----:B---3--:R-:W-:-:S04]  /*1500*/  FADD R17, R16, -R17 ;  /* 0x8000001110117221 */ /* 0x008fc80000000000 */
[----:B------:R-:W-:Y:S01]  /*1510*/  FADD R10, R17, R10 ;  /* 0x0000000a110a7221 */ /* 0x000fe20000000000 */
[----:B------:R-:W-:Y:S06]  /*1520*/  BAR.SYNC.DEFER_BLOCKING 0x0 ;  /* 0x0000000000007b1d */ /* 0x000fec0000010000 */
[----:B------:R-:W-:Y:S05]  /*1530*/  @!P1 BRA `(.L_x_9) ;  /* 0xfffffff800109947 */ /* 0x000fea000383ffff */
.L_x_8:
[----:B------:R-:W-:Y:S01]  /*1540*/  ISETP.GE.AND P0, PT, R9, UR7, PT ;  /* 0x0000000709007c0c */ /* 0x000fe2000bf06270 */
[----:B------:R-:W-:-:S12]  /*1550*/  BSSY.RECONVERGENT B0, `(.L_x_10) ;  /* 0x000000e000007945 */ /* 0x000fd80003800200 */
[----:B------:R-:W-:Y:S05]  /*1560*/  @P0 BRA `(.L_x_11) ;  /* 0x0000000000300947 */ /* 0x000fea0003800000 */
[----:B0-----:R-:W-:Y:S01]  /*1570*/  IMAD.WIDE.U32 R6, R9, 0x4, R2 ;  /* 0x0000000409067825 */ /* 0x001fe200078e0002 */
[----:B------:R-:W0:Y:S04]  /*1580*/  LDCU UR4, c[0x3][0x1c] ;  /* 0x00c00380ff0477ac */ /* 0x000e280008000800 */
[----:B------:R-:W3:Y:S01]  /*1590*/  LDG.E R16, desc[UR10][R6.64] ;  /* 0x0000000a06107981 */ /* 0x000ee2000c1e1900 */
[----:B------:R-:W-:-:S04]  /*15a0*/  FMUL R13, R12, R12 ;  /* 0x0000000c0c0d7220 */ /* 0x000fc80000400000 */
[----:B0-----:R-:W-:-:S04]  /*15b0*/  FFMA R14, -R13, UR4, R10 ;  /* 0x000000040d0e7c23 */ /* 0x001fc8000800010a */
[----:B-1----:R-:W-:-:S05]  /*15c0*/  FFMA R14, R11, R14, 1.1920928955078125e-07 ;  /* 0x340000000b0e7423 */ /* 0x002fca000000000e */
[----:B------:R-:W-:-:S13]  /*15d0*/  FSETP.GEU.AND P0, PT, |R14|, 1.175494350822287508e-38, PT ;  /* 0x008000000e00780b */ /* 0x000fda0003f0e200 */
[----:B------:R-:W-:-:S04]  /*15e0*/  @!P0 FMUL R14, R14, 16777216 ;  /* 0x4b8000000e0e8820 */ /* 0x000fc80000400000 */
[----:B------:R-:W0:Y:S02]  /*15f0*/  MUFU.RSQ R13, R14 ;  /* 0x0000000e000d7308 */ /* 0x000e240000001400 */
[----:B0-----:R-:W-:-:S04]  /*1600*/  @!P0 FMUL R13, R13, 4096 ;  /* 0x458000000d0d8820 */ /* 0x001fc80000400000 */
[----:B---3--:R-:W-:-:S05]  /*1610*/  FMUL R13, R13, R16 ;  /* 0x000000100d0d7220 */ /* 0x008fca0000400000 */
[----:B------:R3:W-:Y:S02]  /*1620*/  STG.E desc[UR10][R6.64], R13 ;  /* 0x0000000d06007986 */ /* 0x0007e4000c10190a */
.L_x_11:
[----:B------:R-:W-:Y:S05]  /*1630*/  BSYNC.RECONVERGENT B0 ;  /* 0x0000000000007941 */ /* 0x000fea0003800200 */
.L_x_10:
[----:B------:R-:W4:Y:S02]  /*1640*/  LDCU UR4, c[0x3][0xc] ;  /* 0x00c00180ff0477ac */ /* 0x000f240008000800 */
[----:B----4-:R-:W-:-:S13]  /*1650*/  ISETP.GE.AND P0, PT, R8, UR4, PT ;  /* 0x0000000408007c0c */ /* 0x010fda000bf06270 */
[----:B------:R-:W-:Y:S05]  /*1660*/  @P0 EXIT ;  /* 0x000000000000094d */ /* 0x000fea0003800000 */
[----:B0--3--:R-:W0:Y:S01]  /*1670*/  LDC R7, c[0x3][0x10] ;  /* 0x00c00400ff077b82 */ /* 0x009e220000000800 */
[----:B------:R-:W-:Y:S01]  /*1680*/  IADD3 R14, PT, PT, R0, 0x4, RZ ;  /* 0x00000004000e7810 */ /* 0x000fe20007ffe0ff */
[----:B------:R-:W-:Y:S01]  /*1690*/  USHF.L.U32 UR4, UR7, 0x8, URZ ;  /* 0x0000000807047899 */ /* 0x000fe200080006ff */
[C---:B------:R-:W-:Y:S01]  /*16a0*/  ISETP.NE.AND P0, PT, R9.reuse, RZ, PT ;  /* 0x000000ff0900720c */ /* 0x040fe20003f05270 */
[----:B------:R-:W-:Y:S01]  /*16b0*/  VIADD R13, R9, -UR5 ;  /* 0x80000005090d7c36 */ /* 0x000fe20008000000 */
[----:B------:R-:W3:Y:S03]  /*16c0*/  LDCU UR12, c[0x3][0xc] ;  /* 0x00c00180ff0c77ac */ /* 0x000ee60008000800 */
[----:B------:R-:W4:Y:S01]  /*16d0*/  LDC R15, c[0x3][0x4] ;  /* 0x00c00100ff0f7b82 */ /* 0x000f220000000800 */
[----:B------:R-:W0:Y:S01]  /*16e0*/  LDCU UR6, c[0x3][0x20] ;  /* 0x00c00400ff0677ac */ /* 0x000e220008000800 */
[----:B------:R-:W0:Y:S01]  /*16f0*/  LDCU UR8, c[0x3][0x14] ;  /* 0x00c00280ff0877ac */ /* 0x000e220008000800 */
[----:B------:R-:W0:Y:S01]  /*1700*/  LDCU UR9, c[0x3][0x1c] ;  /* 0x00c00380ff0977ac */ /* 0x000e220008000800 */
[----:B------:R-:W-:Y:S01]  /*1710*/  USHF.R.S32.HI UR4, URZ, 0x8, UR4 ;  /* 0x00000008ff047899 */ /* 0x000fe20008011404 */
[----:B0--3--:R-:W-:-:S11]  /*1720*/  LEA R14, R7, R14, 0x2 ;  /* 0x0000000e070e7211 */ /* 0x009fd600078e10ff */
.L_x_14:
[----:B0-----:R-:W-:-:S05]  /*1730*/  IADD3 R7, PT, PT, R13, R8, RZ ;  /* 0x000000080d077210 */ /* 0x001fca0007ffe0ff */
[----:B------:R-:W-:-:S06]  /*1740*/  IMAD.WIDE R6, R7, 0x4, R4 ;  /* 0x0000000407067825 */ /* 0x000fcc00078e0204 */
[----:B------:R-:W3:Y:S01]  /*1750*/  LDG.E R7, desc[UR10][R6.64] ;  /* 0x0000000a06077981 */ /* 0x000ee2000c1e1900 */
[C---:B------:R-:W-:Y:S02]  /*1760*/  ISETP.GE.U32.AND P1, PT, R9.reuse, 0x2, PT ;  /* 0x000000020900780c */ /* 0x040fe40003f26070 */
[C---:B------:R-:W-:Y:S02]  /*1770*/  ISETP.GE.U32.AND P2, PT, R9.reuse, 0x4, PT ;  /* 0x000000040900780c */ /* 0x040fe40003f46070 */
[C---:B------:R-:W-:Y:S02]  /*1780*/  ISETP.GE.U32.AND P3, PT, R9.reuse, 0x20, PT ;  /* 0x000000200900780c */ /* 0x040fe40003f66070 */
[C---:B------:R-:W-:Y:S02]  /*1790*/  ISETP.GE.U32.AND P4, PT, R9.reuse, 0x40, PT ;  /* 0x000000400900780c */ /* 0x040fe40003f86070 */
[C---:B------:R-:W-:Y:S02]  /*17a0*/  ISETP.GE.U32.AND P5, PT, R9.reuse, 0x80, PT ;  /* 0x000000800900780c */ /* 0x040fe40003fa6070 */
[----:B------:R-:W-:Y:S01]  /*17b0*/  ISETP.GE.U32.AND P6, PT, R9, 0x100, PT ;  /* 0x000001000900780c */ /* 0x000fe20003fc6070 */
[----:B---3--:R-:W-:Y:S01]  /*17c0*/  STS [R0+0x4], R7 ;  /* 0x0000040700007388 */ /* 0x008fe20000000800 */
[-C--:B------:R-:W-:Y:S01]  /*17d0*/  MOV R17, R7.reuse ;  /* 0x0000000700117202 */ /* 0x080fe20000000f00 */
[C---:B------:R-:W-:Y:S01]  /*17e0*/  FMUL R21, R7.reuse, R7 ;  /* 0x0000000707157220 */ /* 0x040fe20000400000 */
[----:B------:R-:W-:Y:S06]  /*17f0*/  BAR.SYNC.DEFER_BLOCKING 0x0 ;  /* 0x0000000000007b1d */ /* 0x000fec0000010000 */
[----:B------:R-:W0:Y:S02]  /*1800*/  @P0 LDS R16, [R0] ;  /* 0x0000000000100984 */ /* 0x000e240000000800 */
[----:B0-----:R-:W-:Y:S01]  /*1810*/  @P0 FADD R17, R7, R16 ;  /* 0x0000001007110221 */ /* 0x001fe20000000000 */
[----:B------:R-:W-:Y:S01]  /*1820*/  BAR.SYNC.DEFER_BLOCKING 0x0 ;  /* 0x0000000000007b1d */ /* 0x000fe20000010000 */
[----:B------:R-:W-:-:S02]  /*1830*/  ISETP.NE.AND P0, PT, R9, RZ, PT ;  /* 0x000000ff0900720c */ /* 0x000fc40003f05270 */
[----:B------:R-:W-:-:S03]  /*1840*/  IADD3 R7, PT, PT, R8, R9, RZ ;  /* 0x0000000908077210 */ /* 0x000fc60007ffe0ff */
        /* <DEDUP_REMOVED lines=62> */
[----:B------:R-:W-:-:S04]  /*1c30*/  ISETP.NE.AND P1, PT, R16, RZ, PT ;  /* 0x000000ff1000720c */ /* 0x000fc80003f25270 */
[----:B------:R-:W-:Y:S01]  /*1c40*/  P2R R20, PR, RZ, 0x2 ;  /* 0x00000002ff147803 */ /* 0x000fe20000000000 */
        /* <DEDUP_REMOVED lines=30> */
[----:B------:R-:W-:-:S05]  /*1e30*/  IMAD.WIDE R6, R7, 0x4, R4 ;  /* 0x0000000407067825 */ /* 0x000fca00078e0204 */
[----:B------:R-:W-:Y:S02]  /*1e40*/  STS [R0+0x808], R21 ;  /* 0x0008081500007388 */ /* 0x000fe40000000800 */
[----:B------:R-:W-:Y:S06]  /*1e50*/  BAR.SYNC.DEFER_BLOCKING 0x0 ;  /* 0x0000000000007b1d */ /* 0x000fec0000010000 */
[----:B------:R-:W-:Y:S04]  /*1e60*/  LDS R19, [R14+-0x4] ;  /* 0xfffffc000e137984 */ /* 0x000fe80000000800 */
[----:B------:R-:W0:Y:S04]  /*1e70*/  LDS R18, [R0] ;  /* 0x0000000000127984 */ /* 0x000e280000000800 */
[----:B------:R-:W-:Y:S04]  /*1e80*/  LDS R16, [R14+0x800] ;  /* 0x000800000e107984 */ /* 0x000fe80000000800 */
[----:B------:R-:W3:Y:S01]  /*1e90*/  LDS R17, [R0+0x804] ;  /* 0x0008040000117984 */ /* 0x000ee20000000800 */
[----:B------:R-:W-:Y:S06]  /*1ea0*/  BAR.SYNC.DEFER_BLOCKING 0x0 ;  /* 0x0000000000007b1d */ /* 0x000fec0000010000 */
[----:B------:R-:W5:Y:S01]  /*1eb0*/  LDG.E R7, desc[UR10][R6.64] ;  /* 0x0000000a06077981 */ /* 0x000f62000c1e1900 */
[----:B------:R-:W-:Y:S01]  /*1ec0*/  ISETP.GE.U32.AND P1, PT, R9, 0x2, PT ;  /* 0x000000020900780c */ /* 0x000fe20003f26070 */
[----:B------:R-:W-:Y:S01]  /*1ed0*/  BSSY.RECONVERGENT B0, `(.L_x_12) ;  /* 0x000009e000007945 */ /* 0x000fe20003800200 */
[----:B----4-:R-:W-:Y:S01]  /*1ee0*/  IADD3 R8, PT, PT, R8, R15, RZ ;  /* 0x0000000f08087210 */ /* 0x010fe20007ffe0ff */
[----:B0-----:R-:W-:Y:S01]  /*1ef0*/  FADD R18, R19, -R18 ;  /* 0x8000001213127221 */ /* 0x001fe20000000000 */
[----:B---3--:R-:W-:Y:S01]  /*1f00*/  FADD R16, R16, -R17 ;  /* 0x8000001110107221 */ /* 0x008fe20000000000 */
[----:B-----5:R-:W-:Y:S01]  /*1f10*/  STS [R0+0x4], R7 ;  /* 0x0000040700007388 */ /* 0x020fe20000000800 */
[----:B------:R-:W-:Y:S01]  /*1f20*/  IMAD.MOV.U32 R21, RZ, RZ, R7 ;  /* 0x000000ffff157224 */ /* 0x000fe200078e0007 */
[----:B------:R-:W-:Y:S06]  /*1f30*/  BAR.SYNC.DEFER_BLOCKING 0x0 ;  /* 0x0000000000007b1d */ /* 0x000fec0000010000 */
[----:B------:R-:W0:Y:S02]  /*1f40*/  @P0 LDS R22, [R0] ;  /* 0x0000000000160984 */ /* 0x000e240000000800 */
[C---:B0-----:R-:W-:Y:S01]  /*1f50*/  @P0 FADD R21, R7.reuse, R22 ;  /* 0x0000001607150221 */ /* 0x041fe20000000000 */
[----:B------:R-:W-:Y:S01]  /*1f60*/  BAR.SYNC.DEFER_BLOCKING 0x0 ;  /* 0x0000000000007b1d */ /* 0x000fe20000010000 */
[----:B------:R-:W-:-:S05]  /*1f70*/  FMUL R7, R7, R7 ;  /* 0x0000000707077220 */ /* 0x000fca0000400000 */
        /* <DEDUP_REMOVED lines=11> */
[----:B------:R-:W-:-:S04]  /*2030*/  ISETP.NE.AND P1, PT, R20, RZ, PT ;  /* 0x000000ff1400720c */ /* 0x000fc80003f25270 */
        /* <DEDUP_REMOVED lines=90> */
[----:B------:R-:W-:Y:S01]  /*25e0*/  FADD R21, -R18, R21 ;  /* 0x0000001512157221 */ /* 0x000fe20000000100 */
[----:B---3--:R-:W-:-:S03]  /*25f0*/  FADD R23, R20, -R23 ;  /* 0x8000001714177221 */ /* 0x008fc60000000000 */
[----:B------:R-:W-:Y:S01]  /*2600*/  FADD R12, R21, R12 ;  /* 0x0000000c150c7221 */ /* 0x000fe20000000000 */
[----:B------:R-:W-:-:S04]  /*2610*/  FADD R23, -R16, R23 ;  /* 0x0000001710177221 */ /* 0x000fc80000000100 */
[----:B------:R-:W-:Y:S01]  /*2620*/  FADD R10, R23, R10 ;  /* 0x0000000a170a7221 */ /* 0x000fe20000000000 */
[----:B------:R-:W-:Y:S06]  /*2630*/  BAR.SYNC.DEFER_BLOCKING 0x0 ;  /* 0x0000000000007b1d */ /* 0x000fec0000010000 */
[----:B------:R-:W-:Y:S05]  /*2640*/  @P2 BRA `(.L_x_13) ;  /* 0x0000000000982947 */ /* 0x000fea0003800000 */
[----:B------:R-:W-:-:S04]  /*2650*/  IABS R17, R15 ;  /* 0x0000000f00117213 */ /* 0x000fc80000000000 */
[----:B------:R-:W0:Y:S08]  /*2660*/  I2F.RP R16, R17 ;  /* 0x0000001100107306 */ /* 0x000e300000209400 */
[----:B0-----:R-:W0:Y:S02]  /*2670*/  MUFU.RCP R16, R16 ;  /* 0x0000001000107308 */ /* 0x001e240000001000 */
[----:B0-----:R-:W-:-:S06]  /*2680*/  IADD3 R6, PT, PT, R16, 0xffffffe, RZ ;  /* 0x0ffffffe10067810 */ /* 0x001fcc0007ffe0ff */
[----:B------:R0:W3:Y:S02]  /*2690*/  F2I.FTZ.U32.TRUNC.NTZ R7, R6 ;  /* 0x0000000600077305 */ /* 0x0000e4000021f000 */
[----:B0-----:R-:W-:Y:S01]  /*26a0*/  IMAD.MOV.U32 R6, RZ, RZ, RZ ;  /* 0x000000ffff067224 */ /* 0x001fe200078e00ff */
[----:B---3--:R-:W-:-:S05]  /*26b0*/  IADD3 R18, PT, PT, RZ, -R7, RZ ;  /* 0x80000007ff127210 */ /* 0x008fca0007ffe0ff */
[----:B------:R-:W-:Y:S01]  /*26c0*/  IMAD R19, R18, R17, RZ ;  /* 0x0000001112137224 */ /* 0x000fe200078e02ff */
[----:B------:R-:W-:-:S03]  /*26d0*/  IABS R18, R8 ;  /* 0x0000000800127213 */ /* 0x000fc60000000000 */
[----:B------:R-:W-:Y:S01]  /*26e0*/  IMAD.HI.U32 R7, R7, R19, R6 ;  /* 0x0000001307077227 */ /* 0x000fe200078e0006 */
[----:B------:R-:W-:-:S04]  /*26f0*/  LOP3.LUT R6, R8, R15, RZ, 0x3c, !PT ;  /* 0x0000000f08067212 */ /* 0x000fc800078e3cff */
[----:B------:R-:W-:Y:S01]  /*2700*/  ISETP.GE.AND P4, PT, R6, RZ, PT ;  /* 0x000000ff0600720c */ /* 0x000fe20003f86270 */
[----:B------:R-:W-:-:S05]  /*2710*/  IMAD.HI.U32 R7, R7, R18, RZ ;  /* 0x0000001207077227 */ /* 0x000fca00078e00ff */
[----:B------:R-:W-:-:S05]  /*2720*/  IADD3 R16, PT, PT, -R7, RZ, RZ ;  /* 0x000000ff07107210 */ /* 0x000fca0007ffe1ff */
[----:B------:R-:W-:-:S05]  /*2730*/  IMAD R16, R17, R16, R18 ;  /* 0x0000001011107224 */ /* 0x000fca00078e0212 */
[----:B------:R-:W-:-:S13]  /*2740*/  ISETP.GT.U32.AND P3, PT, R17, R16, PT ;  /* 0x000000101100720c */ /* 0x000fda0003f64070 */
[-C--:B------:R-:W-:Y:S02]  /*2750*/  @!P3 IADD3 R16, PT, PT, R16, -R17.reuse, RZ ;  /* 0x800000111010b210 */ /* 0x080fe40007ffe0ff */
[----:B------:R-:W-:Y:S02]  /*2760*/  @!P3 IADD3 R7, PT, PT, R7, 0x1, RZ ;  /* 0x000000010707b810 */ /* 0x000fe40007ffe0ff */
[----:B------:R-:W-:Y:S02]  /*2770*/  ISETP.GE.U32.AND P2, PT, R16, R17, PT ;  /* 0x000000111000720c */ /* 0x000fe40003f46070 */
[----:B------:R-:W-:-:S11]  /*2780*/  ISETP.NE.AND P3, PT, R15, RZ, PT ;  /* 0x000000ff0f00720c */ /* 0x000fd60003f65270 */
[----:B------:R-:W-:-:S05]  /*2790*/  @P2 VIADD R7, R7, 0x1 ;  /* 0x0000000107072836 */ /* 0x000fca0000000000 */
[----:B------:R-:W-:Y:S02]  /*27a0*/  @!P4 IADD3 R7, PT, PT, -R7, RZ, RZ ;  /* 0x000000ff0707c210 */ /* 0x000fe40007ffe1ff */
[----:B------:R-:W-:-:S04]  /*27b0*/  @!P3 LOP3.LUT R7, RZ, R15, RZ, 0x33, !PT ;  /* 0x0000000fff07b212 */ /* 0x000fc800078e33ff */
[----:B------:R-:W-:-:S04]  /*27c0*/  IADD3 R7, PT, PT, R7, -UR8, RZ ;  /* 0x8000000807077c10 */ /* 0x000fc8000fffe0ff */
[----:B------:R-:W-:-:S04]  /*27d0*/  SHF.L.U32 R7, R7, 0x8, RZ ;  /* 0x0000000807077819 */ /* 0x000fc800000006ff */
[----:B------:R-:W-:-:S05]  /*27e0*/  SHF.R.S32.HI R6, RZ, 0x8, R7 ;  /* 0x00000008ff067819 */ /* 0x000fca0000011407 */
[----:B------:R-:W-:-:S04]  /*27f0*/  IMAD R7, R6, UR4, R9 ;  /* 0x0000000406077c24 */ /* 0x000fc8000f8e0209 */
[----:B------:R-:W-:-:S05]  /*2800*/  IMAD.WIDE R6, R7, 0x4, R2 ;  /* 0x0000000407067825 */ /* 0x000fca00078e0202 */
[----:B------:R-:W3:Y:S01]  /*2810*/  LDG.E R16, desc[UR10][R6.64] ;  /* 0x0000000a06107981 */ /* 0x000ee2000c1e1900 */
[----:B------:R-:W-:-:S04]  /*2820*/  FMUL R17, R12, R12 ;  /* 0x0000000c0c117220 */ /* 0x000fc80000400000 */
[----:B------:R-:W-:-:S04]  /*2830*/  FFMA R18, -R17, UR9, R10 ;  /* 0x0000000911127c23 */ /* 0x000fc8000800010a */
[----:B-1----:R-:W-:-:S05]  /*2840*/  FFMA R18, R11, R18, 1.1920928955078125e-07 ;  /* 0x340000000b127423 */ /* 0x002fca0000000012 */
[----:B------:R-:W-:-:S13]  /*2850*/  FSETP.GEU.AND P2, PT, |R18|, 1.175494350822287508e-38, PT ;  /* 0x008000001200780b */ /* 0x000fda0003f4e200 */
[----:B------:R-:W-:-:S04]  /*2860*/  @!P2 FMUL R18, R18, 16777216 ;  /* 0x4b8000001212a820 */ /* 0x000fc80000400000 */
[----:B------:R-:W0:Y:S02]  /*2870*/  MUFU.RSQ R17, R18 ;  /* 0x0000001200117308 */ /* 0x000e240000001400 */
[----:B0-----:R-:W-:-:S04]  /*2880*/  @!P2 FMUL R17, R17, 4096 ;  /* 0x458000001111a820 */ /* 0x001fc80000400000 */
[----:B---3--:R-:W-:-:S05]  /*2890*/  FMUL R17, R17, R16 ;  /* 0x0000001011117220 */ /* 0x008fca0000400000 */
[----:B------:R0:W-:Y:S02]  /*28a0*/  STG.E desc[UR10][R6.64], R17 ;  /* 0x0000001106007986 */ /* 0x0001e4000c10190a */
.L_x_13:
[----:B------:R-:W-:Y:S05]  /*28b0*/  BSYNC.RECONVERGENT B0 ;  /* 0x0000000000007941 */ /* 0x000fea0003800200 */
.L_x_12:
[----:B------:R-:W-:Y:S05]  /*28c0*/  @!P1 BRA `(.L_x_14) ;  /* 0xffffffec00989947 */ /* 0x000fea000383ffff */
[----:B------:R-:W-:Y:S05]  /*28d0*/  EXIT ;  /* 0x000000000000794d */ /* 0x000fea0003800000 */
.L_x_15:
[----:B------:R-:W-:-:S00]  /*28e0*/  BRA `(.L_x_15) ;  /* 0xfffffffc00fc7947 */ /* 0x000fc0000383ffff */
[----:B------:R-:W-:-:S00]  /*28f0*/  NOP ;  /* 0x0000000000007918 */ /* 0x000fc00000000000 */
        /* <DEDUP_REMOVED lines=8> */
.L_x_187:


//--------------------- .text._Z17dev_normalizeCorrILi8EEvPKfS1_Pf --------------------------
	.section	.text._Z17dev_normalizeCorrILi8EEvPKfS1_Pf,"ax",@progbits
	.align	128
        .global         _Z17dev_normalizeCorrILi8EEvPKfS1_Pf
        .type           _Z17dev_normalizeCorrILi8EEvPKfS1_Pf,@function
        .size           _Z17dev_normalizeCorrILi8EEvPKfS1_Pf,(.L_x_188 - _Z17dev_normalizeCorrILi8EEvPKfS1_Pf)
        .other          _Z17dev_normalizeCorrILi8EEvPKfS1_Pf,@"STO_CUDA_ENTRY STV_DEFAULT"
_Z17dev_normalizeCorrILi8EEvPKfS1_Pf:
.text._Z17dev_normalizeCorrILi8EEvPKfS1_Pf:
        /* <DEDUP_REMOVED lines=43> */
.L_x_18:
        /* <DEDUP_REMOVED lines=40> */
.L_x_17:
        /* <DEDUP_REMOVED lines=31> */
.L_x_19:
        /* <DEDUP_REMOVED lines=23> */
.L_x_20:
        /* <DEDUP_REMOVED lines=12> */
.L_x_21:
[----:B------:R-:W-:Y:S05]  /*0950*/  BSYNC.RECONVERGENT B0 ;  /* 0x0000000000007941 */ /* 0x000fea0003800200 */
.L_x_16:
        /* <DEDUP_REMOVED lines=37> */
.L_x_23:
[----:B------:R-:W-:Y:S05]  /*0bb0*/  BSYNC.RECONVERGENT B0 ;  /* 0x0000000000007941 */ /* 0x000fea0003800200 */
.L_x_22:
        /* <DEDUP_REMOVED lines=23> */
.L_x_25:
        /* <DEDUP_REMOVED lines=23> */
[----:B------:R-:W-:-:S02]  /*0ea0*/  ISETP.GE.U32.AND P2, PT, R9, 0x8, PT ;  /* 0x000000080900780c */ /* 0x000fc40003f46070 */
[----:B------:R-:W-:-:S03]  /*0eb0*/  P2R R16, PR, RZ, 0x2 ;  /* 0x00000002ff107803 */ /* 0x000fc60000000000 */
        /* <DEDUP_REMOVED lines=87> */
.L_x_24:
        /* <DEDUP_REMOVED lines=15> */
.L_x_27:
[----:B------:R-:W-:Y:S05]  /*1520*/  BSYNC.RECONVERGENT B0 ;  /* 0x0000000000007941 */ /* 0x000fea0003800200 */
.L_x_26:
        /* <DEDUP_REMOVED lines=15> */
.L_x_30:
        /* <DEDUP_REMOVED lines=256> */
.L_x_29:
[----:B------:R-:W-:Y:S05]  /*2620*/  BSYNC.RECONVERGENT B0 ;  /* 0x0000000000007941 */ /* 0x000fea0003800200 */
.L_x_28:
[----:B------:R-:W-:Y:S05]  /*2630*/  @!P1 BRA `(.L_x_30) ;  /* 0xffffffec00f89947 */ /* 0x000fea000383ffff */
[----:B------:R-:W-:Y:S05]  /*2640*/  EXIT ;  /* 0x000000000000794d */ /* 0x000fea0003800000 */
.L_x_31:
        /* <DEDUP_REMOVED lines=11> */
.L_x_188:


//--------------------- .text._Z17dev_normalizeCorrILi7EEvPKfS1_Pf --------------------------
	.section	.text._Z17dev_normalizeCorrILi7EEvPKfS1_Pf,"ax",@progbits
	.align	128
        .global         _Z17dev_normalizeCorrILi7EEvPKfS1_Pf
        .type           _Z17dev_normalizeCorrILi7EEvPKfS1_Pf,@function
        .size           _Z17dev_normalizeCorrILi7EEvPKfS1_Pf,(.L_x_189 - _Z17dev_normalizeCorrILi7EEvPKfS1_Pf)
        .other          _Z17dev_normalizeCorrILi7EEvPKfS1_Pf,@"STO_CUDA_ENTRY STV_DEFAULT"
_Z17dev_normalizeCorrILi7EEvPKfS1_Pf:
.text._Z17dev_normalizeCorrILi7EEvPKfS1_Pf:
        /* <DEDUP_REMOVED lines=20> */
[----:B------:R-:W-:Y:S02]  /*0140*/  MOV R7, RZ ;  /* 0x000000ff00077202 */ /* 0x000fe40000000f00 */
[----:B------:R-:W-:Y:S01]  /*0150*/  MOV R0, RZ ;  /* 0x000000ff00007202 */ /* 0x000fe20000000f00 */
        /* <DEDUP_REMOVED lines=12> */
[----:B------:R-:W-:Y:S01]  /*0220*/  MOV R6, R9 ;  /* 0x0000000900067202 */ /* 0x000fe20000000f00 */
[----:B------:R-:W-:Y:S01]  /*0230*/  IMAD.X R0, RZ, RZ, UR12, P0 ;  /* 0x0000000cff007e24 */ /* 0x000fe200080e06ff */
[----:B------:R-:W1:Y:S01]  /*0240*/  LDCU UR8, c[0x3][0x18] ;  /* 0x00c00300ff0877ac */ /* 0x000e620008000800 */
[----:B------:R-:W-:Y:S01]  /*0250*/  UIADD3 UR7, UPT, UPT, -UR7, URZ, URZ ;  /* 0x000000ff07077290 */ /* 0x000fe2000fffe1ff */
[----:B0-----:R-:W-:-:S04]  /*0260*/  LEA R8, P1, R11, UR14, 0x2 ;  /* 0x0000000e0b087c11 */ /* 0x001fc8000f8210ff */
[----:B------:R-:W-:Y:S02]  /*0270*/  IADD3 R8, P0, PT, R8, 0x800, RZ ;  /* 0x0000080008087810 */ /* 0x000fe40007f1e0ff */
[----:B------:R-:W-:Y:S01]  /*0280*/  LEA.HI.X R11, R11, UR15, R0, 0x2, P1 ;  /* 0x0000000f0b0b7c11 */ /* 0x000fe200088f1400 */
[----:B------:R-:W-:-:S04]  /*0290*/  HFMA2 R0, -RZ, RZ, 0, 3.0517578125e-05 ;  /* 0x00000200ff007431 */ /* 0x000fc800000001ff */
[----:B-1----:R-:W-:-:S07]  /*02a0*/  IMAD.X R11, RZ, RZ, R11, P0 ;  /* 0x000000ffff0b7224 */ /* 0x002fce00000e060b */
.L_x_34:
[----:B------:R-:W-:Y:S02]  /*02b0*/  ISETP.GE.AND P6, PT, R6, UR8, PT ;  /* 0x0000000806007c0c */ /* 0x000fe4000bfc6270 */
[----:B------:R-:W-:-:S11]  /*02c0*/  MOV R10, R8 ;  /* 0x00000008000a7202 */ /* 0x000fd60000000f00 */
        /* <DEDUP_REMOVED lines=9> */
[----:B------:R-:W-:-:S03]  /*0360*/  IADD3 R13, PT, PT, R6, 0x280, RZ ;  /* 0x00000280060d7810 */ /* 0x000fc60007ffe0ff */
[----:B------:R-:W3:Y:S01]  /*0370*/  @!P0 LDG.E R12, desc[UR10][R10.64+-0x600] ;  /* 0xfffa000a0a0c8981 */ /* 0x000ee2000c1e1900 */
[C---:B------:R-:W-:Y:S02]  /*0380*/  IADD3 R15, PT, PT, R6.reuse, 0x300, RZ ;  /* 0x00000300060f7810 */ /* 0x040fe40007ffe0ff */
[----:B------:R-:W-:Y:S01]  /*0390*/  ISETP.GE.AND P4, PT, R13, UR8, PT ;  /* 0x000000080d007c0c */ /* 0x000fe2000bf86270 */
[----:B------:R-:W4:Y:S01]  /*03a0*/  @!P1 LDG.E R14, desc[UR10][R10.64+-0x400] ;  /* 0xfffc000a0a0e9981 */ /* 0x000f22000c1e1900 */
[----:B------:R-:W-:Y:S01]  /*03b0*/  VIADD R13, R6, 0x380 ;  /* 0x00000380060d7836 */ /* 0x000fe20000000000 */
[----:B------:R-:W-:Y:S02]  /*03c0*/  ISETP.GE.AND P5, PT, R15, UR8, PT ;  /* 0x000000080f007c0c */ /* 0x000fe4000bfa6270 */
[----:B------:R-:W5:Y:S08]  /*03d0*/  @!P2 LDG.E R16, desc[UR10][R10.64+-0x200] ;  /* 0xfffe000a0a10a981 */ /* 0x000f70000c1e1900 */
        /* <DEDUP_REMOVED lines=11> */
[----:B------:R-:W-:Y:S02]  /*0490*/  IADD3 R0, PT, PT, R0, 0x400, RZ ;  /* 0x0000040000007810 */ /* 0x000fe40007ffe0ff */
        /* <DEDUP_REMOVED lines=8> */
[----:B------:R-:W-:-:S07]  /*0520*/  VIADD R0, R0, 0xfffffe00 ;  /* 0xfffffe0000007836 */ /* 0x000fce0000000000 */
.L_x_33:
[----:B------:R-:W-:-:S09]  /*0530*/  UISETP.NE.AND UP0, UPT, UR9, URZ, UPT ;  /* 0x000000ff0900728c */ /* 0x000fd2000bf05270 */
[----:B------:R-:W-:Y:S05]  /*0540*/  BRA.U !UP0, `(.L_x_32) ;  /* 0x0000000508047547 */ /* 0x000fea000b800000 */
[----:B------:R-:W-:Y:S02]  /*0550*/  UISETP.GE.U32.AND UP0, UPT, UR9, 0x4, UPT ;  /* 0x000000040900788c */ /* 0x000fe4000bf06070 */
[----:B------:R-:W-:-:S07]  /*0560*/  ULOP3.LUT UP1, UR6, UR6, 0x3, URZ, 0xc0, !UPT ;  /* 0x0000000306067892 */ /* 0x000fce000f82c0ff */
[----:B------:R-:W-:Y:S05]  /*0570*/  BRA.U !UP0, `(.L_x_35) ;  /* 0x0000000108687547 */ /* 0x000fea000b800000 */
[C---:B------:R-:W-:Y:S01]  /*0580*/  IADD3 R14, PT, PT, R0.reuse, R9, RZ ;  /* 0x00000009000e7210 */ /* 0x040fe20007ffe0ff */
[----:B------:R-:W0:Y:S01]  /*0590*/  LDCU.64 UR14, c[0x0][0x388] ;  /* 0x00007100ff0e77ac */ /* 0x000e220008000a00 */
[----:B------:R-:W-:Y:S02]  /*05a0*/  IADD3 R8, P3, P4, R0, UR4, R9 ;  /* 0x0000000400087c10 */ /* 0x000fe4000fc7e009 */
[C---:B------:R-:W-:Y:S01]  /*05b0*/  ISETP.GE.AND P0, PT, R14.reuse, UR8, PT ;  /* 0x000000080e007c0c */ /* 0x040fe2000bf06270 */
[C---:B------:R-:W-:Y:S01]  /*05c0*/  VIADD R15, R14.reuse, 0x100 ;  /* 0x000001000e0f7836 */ /* 0x040fe20000000000 */
        /* <DEDUP_REMOVED lines=21> */
.L_x_35:
[----:B------:R-:W-:Y:S05]  /*0720*/  BRA.U !UP1, `(.L_x_32) ;  /* 0x00000001098c7547 */ /* 0x000fea000b800000 */
[----:B------:R-:W-:Y:S02]  /*0730*/  UISETP.NE.AND UP1, UPT, UR6, 0x1, UPT ;  /* 0x000000010600788c */ /* 0x000fe4000bf25270 */
[----:B------:R-:W-:-:S07]  /*0740*/  ULOP3.LUT UP0, URZ, UR5, 0x80, URZ, 0xc0, !UPT ;  /* 0x0000008005ff7892 */ /* 0x000fce000f80c0ff */
[----:B------:R-:W-:Y:S05]  /*0750*/  BRA.U !UP1, `(.L_x_36) ;  /* 0x00000001094c7547 */ /* 0x000fea000b800000 */
[----:B------:R-:W-:-:S04]  /*0760*/  IADD3 R6, PT, PT, R0, R9, RZ ;  /* 0x0000000900067210 */ /* 0x000fc80007ffe0ff */
[C---:B------:R-:W-:Y:S01]  /*0770*/  ISETP.GE.AND P0, PT, R6.reuse, UR8, PT ;  /* 0x0000000806007c0c */ /* 0x040fe2000bf06270 */
[----:B------:R-:W-:-:S05]  /*0780*/  VIADD R8, R6, 0x80 ;  /* 0x0000008006087836 */ /* 0x000fca0000000000 */
        /* <DEDUP_REMOVED lines=13> */
[----:B------:R-:W-:Y:S01]  /*0860*/  IADD3 R0, PT, PT, R0, 0x100, RZ ;  /* 0x0000010000007810 */ /* 0x000fe20007ffe0ff */
[----:B--2---:R-:W-:-:S04]  /*0870*/  @!P0 FFMA R7, R10, R10, R7 ;  /* 0x0000000a0a078223 */ /* 0x004fc80000000007 */
[----:B---3--:R-:W-:-:S07]  /*0880*/  @!P1 FFMA R7, R12, R12, R7 ;  /* 0x0000000c0c079223 */ /* 0x008fce0000000007 */
.L_x_36:
[----:B------:R-:W-:Y:S05]  /*0890*/  BRA.U UP0, `(.L_x_32) ;  /* 0x0000000100307547 */ /* 0x000fea000b800000 */
[----:B------:R-:W-:Y:S01]  /*08a0*/  IADD3 R0, PT, PT, R0, R9, RZ ;  /* 0x0000000900007210 */ /* 0x000fe20007ffe0ff */
[----:B------:R-:W-:Y:S03]  /*08b0*/  BSSY.RECONVERGENT B0, `(.L_x_32) ;  /* 0x000000a000007945 */ /* 0x000fe60003800200 */
[----:B------:R-:W-:-:S13]  /*08c0*/  ISETP.GE.AND P0, PT, R0, UR8, PT ;  /* 0x0000000800007c0c */ /* 0x000fda000bf06270 */
[----:B------:R-:W-:Y:S05]  /*08d0*/  @P0 BRA `(.L_x_37) ;  /* 0x00000000001c0947 */ /* 0x000fea0003800000 */
[----:B------:R-:W0:Y:S01]  /*08e0*/  LDCU.64 UR6, c[0x0][0x388] ;  /* 0x00007100ff0677ac */ /* 0x000e220008000a00 */
[----:B------:R-:W-:-:S05]  /*08f0*/  IADD3 R0, P0, PT, R0, UR4, RZ ;  /* 0x0000000400007c10 */ /* 0x000fca000ff1e0ff */
[----:B------:R-:W-:Y:S01]  /*0900*/  IMAD.X R11, RZ, RZ, UR12, P0 ;  /* 0x0000000cff0b7e24 */ /* 0x000fe200080e06ff */
[----:B0-----:R-:W-:-:S04]  /*0910*/  LEA R10, P0, R0, UR6, 0x2 ;  /* 0x00000006000a7c11 */ /* 0x001fc8000f8010ff */
[----:B------:R-:W-:-:S05]  /*0920*/  LEA.HI.X R11, R0, UR7, R11, 0x2, P0 ;  /* 0x00000007000b7c11 */ /* 0x000fca00080f140b */
[----:B------:R-:W2:Y:S02]  /*0930*/  LDG.E R10, desc[UR10][R10.64] ;  /* 0x0000000a0a0a7981 */ /* 0x000ea4000c1e1900 */
[----:B--2---:R-:W-:-:S07]  /*0940*/  FFMA R7, R10, R10, R7 ;  /* 0x0000000a0a077223 */ /* 0x004fce0000000007 */
.L_x_37:
[----:B------:R-:W-:Y:S05]  /*0950*/  BSYNC.RECONVERGENT B0 ;  /* 0x0000000000007941 */ /* 0x000fea0003800200 */
.L_x_32:
        /* <DEDUP_REMOVED lines=32> */
.L_x_39:
[----:B------:R-:W-:Y:S05]  /*0b60*/  BSYNC.RECONVERGENT B0 ;  /* 0x0000000000007941 */ /* 0x000fea0003800200 */
.L_x_38:
[----:B------:R-:W-:Y:S01]  /*0b70*/  BAR.SYNC.DEFER_BLOCKING 0x0 ;  /* 0x0000000000007b1d */ /* 0x000fe20000010000 */
[----:B------:R-:W-:Y:S01]  /*0b80*/  HFMA2 R8, -RZ, RZ, 0, 0 ;  /* 0x00000000ff087431 */ /* 0x000fe200000001ff */
[----:B------:R-:W-:Y:S01]  /*0b90*/  MOV R12, RZ ;  /* 0x000000ff000c7202 */ /* 0x000fe20000000f00 */
[----:B------:R-:W-:-:S03]  /*0ba0*/  HFMA2 R10, -RZ, RZ, 0, 0 ;  /* 0x00000000ff0a7431 */ /* 0x000fc600000001ff */
        /* <DEDUP_REMOVED lines=19> */
.L_x_41:
        /* <DEDUP_REMOVED lines=11> */
[-C--:B------:R-:W-:Y:S01]  /*0d90*/  MOV R13, R15.reuse ;  /* 0x0000000f000d7202 */ /* 0x080fe20000000f00 */
        /* <DEDUP_REMOVED lines=86> */
.L_x_40:
        /* <DEDUP_REMOVED lines=15> */
.L_x_43:
[----:B------:R-:W-:Y:S05]  /*13f0*/  BSYNC.RECONVERGENT B0 ;  /* 0x0000000000007941 */ /* 0x000fea0003800200 */
.L_x_42:
[----:B------:R-:W4:Y:S02]  /*1400*/  LDCU UR4, c[0x3][0xc] ;  /* 0x00c00180ff0477ac */ /* 0x000f240008000800 */
[----:B----4-:R-:W-:-:S13]  /*1410*/  ISETP.GE.AND P0, PT, R8, UR4, PT ;  /* 0x0000000408007c0c */ /* 0x010fda000bf06270 */
[----:B------:R-:W-:Y:S05]  /*1420*/  @P0 EXIT ;  /* 0x000000000000094d */ /* 0x000fea0003800000 */
[----:B0--3--:R-:W0:Y:S01]  /*1430*/  LDC R7, c[0x3][0x10] ;  /* 0x00c00400ff077b82 */ /* 0x009e220000000800 */
[----:B------:R-:W-:Y:S01]  /*1440*/  VIADD R14, R0, 0x4 ;  /* 0x00000004000e7836 */ /* 0x000fe20000000000 */
[----:B------:R-:W-:Y:S01]  /*1450*/  USHF.L.U32 UR4, UR7, 0x8, URZ ;  /* 0x0000000807047899 */ /* 0x000fe200080006ff */
[C---:B------:R-:W-:Y:S01]  /*1460*/  ISETP.NE.AND P0, PT, R9.reuse, RZ, PT ;  /* 0x000000ff0900720c */ /* 0x040fe20003f05270 */
[----:B------:R-:W3:Y:S01]  /*1470*/  LDCU UR12, c[0x3][0xc] ;  /* 0x00c00180ff0c77ac */ /* 0x000ee20008000800 */
[----:B------:R-:W-:-:S03]  /*1480*/  IADD3 R13, PT, PT, R9, -UR5, RZ ;  /* 0x80000005090d7c10 */ /* 0x000fc6000fffe0ff */
[----:B------:R-:W4:Y:S01]  /*1490*/  LDC R15, c[0x3][0x4] ;  /* 0x00c00100ff0f7b82 */ /* 0x000f220000000800 */
[----:B------:R-:W0:Y:S01]  /*14a0*/  LDCU UR6, c[0x3][0x20] ;  /* 0x00c00400ff0677ac */ /* 0x000e220008000800 */
[----:B------:R-:W0:Y:S01]  /*14b0*/  LDCU UR8, c[0x3][0x14] ;  /* 0x00c00280ff0877ac */ /* 0x000e220008000800 */
[----:B------:R-:W0:Y:S01]  /*14c0*/  LDCU UR9, c[0x3][0x1c] ;  /* 0x00c00380ff0977ac */ /* 0x000e220008000800 */
[----:B------:R-:W-:Y:S01]  /*14d0*/  USHF.R.S32.HI UR4, URZ, 0x8, UR4 ;  /* 0x00000008ff047899 */ /* 0x000fe20008011404 */
[----:B0--3--:R-:W-:-:S11]  /*14e0*/  LEA R14, R7, R14, 0x2 ;  /* 0x0000000e070e7211 */ /* 0x009fd600078e10ff */
.L_x_46:
        /* <DEDUP_REMOVED lines=10> */
[----:B------:R-:W-:-:S02]  /*1590*/  IMAD.MOV.U32 R17, RZ, RZ, R7 ;  /* 0x000000ffff117224 */ /* 0x000fc400078e0007 */
        /* <DEDUP_REMOVED lines=83> */
[----:B----4-:R-:W-:Y:S01]  /*1ad0*/  IADD3 R8, PT, PT, R8, R15, RZ ;  /* 0x0000000f08087210 */ /* 0x010fe20007ffe0ff */
[----:B------:R-:W-:Y:S01]  /*1ae0*/  BSSY.RECONVERGENT B0, `(.L_x_44) ;  /* 0x0000083000007945 */ /* 0x000fe20003800200 */
[----:B0-----:R-:W-:Y:S01]  /*1af0*/  FADD R18, R19, -R18 ;  /* 0x8000001213127221 */ /* 0x001fe20000000000 */
[----:B---3--:R-:W-:Y:S01]  /*1b00*/  FADD R16, R16, -R17 ;  /* 0x8000001110107221 */ /* 0x008fe20000000000 */
[----:B-----5:R-:W-:Y:S01]  /*1b10*/  STS [R0+0x4], R7 ;  /* 0x0000040700007388 */ /* 0x020fe20000000800 */
[-C--:B------:R-:W-:Y:S01]  /*1b20*/  MOV R21, R7.reuse ;  /* 0x0000000700157202 */ /* 0x080fe20000000f00 */
        /* <DEDUP_REMOVED lines=91> */
[----:B0-----:R-:W-:-:S06]  /*20e0*/  VIADD R6, R16, 0xffffffe ;  /* 0x0ffffffe10067836 */ /* 0x001fcc0000000000 */
[----:B------:R0:W3:Y:S02]  /*20f0*/  F2I.FTZ.U32.TRUNC.NTZ R7, R6 ;  /* 0x0000000600077305 */ /* 0x0000e4000021f000 */
[----:B0-----:R-:W-:Y:S01]  /*2100*/  HFMA2 R6, -RZ, RZ, 0, 0 ;  /* 0x00000000ff067431 */ /* 0x001fe200000001ff */
        /* <DEDUP_REMOVED lines=10> */
[-C--:B------:R-:W-:Y:S01]  /*21b0*/  @!P3 IADD3 R16, PT, PT, R16, -R17.reuse, RZ ;  /* 0x800000111010b210 */ /* 0x080fe20007ffe0ff */
[----:B------:R-:W-:Y:S01]  /*21c0*/  @!P3 VIADD R7, R7, 0x1 ;  /* 0x000000010707b836 */ /* 0x000fe20000000000 */
[----:B------:R-:W-:Y:S02]  /*21d0*/  ISETP.NE.AND P3, PT, R15, RZ, PT ;  /* 0x000000ff0f00720c */ /* 0x000fe40003f65270 */
[----:B------:R-:W-:-:S13]  /*21e0*/  ISETP.GE.U32.AND P2, PT, R16, R17, PT ;  /* 0x000000111000720c */ /* 0x000fda0003f46070 */
[----:B------:R-:W-:-:S04]  /*21f0*/  @P2 IADD3 R7, PT, PT, R7, 0x1, RZ ;  /* 0x0000000107072810 */ /* 0x000fc80007ffe0ff */
        /* <DEDUP_REMOVED lines=17> */
.L_x_45:
[----:B------:R-:W-:Y:S05]  /*2310*/  BSYNC.RECONVERGENT B0 ;  /* 0x0000000000007941 */ /* 0x000fea0003800200 */
.L_x_44:
[----:B------:R-:W-:Y:S05]  /*2320*/  @!P1 BRA `(.L_x_46) ;  /* 0xfffffff000709947 */ /* 0x000fea000383ffff */
[----:B------:R-:W-:Y:S05]  /*2330*/  EXIT ;  /* 0x000000000000794d */ /* 0x000fea0003800000 */
.L_x_47:
        /* <DEDUP_REMOVED lines=12> */
.L_x_189:


//--------------------- .text._Z17dev_normalizeCorrILi6EEvPKfS1_Pf --------------------------
	.section	.text._Z17dev_normalizeCorrILi6EEvPKfS1_Pf,"ax",@progbits
	.align	128
        .global         _Z17dev_normalizeCorrILi6EEvPKfS1_Pf
        .type           _Z17dev_normalizeCorrILi6EEvPKfS1_Pf,@function
        .size           _Z17dev_normalizeCorrILi6EEvPKfS1_Pf,(.L_x_190 - _Z17dev_normalizeCorrILi6EEvPKfS1_Pf)
        .other          _Z17dev_normalizeCorrILi6EEvPKfS1_Pf,@"STO_CUDA_ENTRY STV_DEFAULT"
_Z17dev_normalizeCorrILi6EEvPKfS1_Pf:
.text._Z17dev_normalizeCorrILi6EEvPKfS1_Pf:
        /* <DEDUP_REMOVED lines=43> */
.L_x_50:
        /* <DEDUP_REMOVED lines=40> */
.L_x_49:
        /* <DEDUP_REMOVED lines=26> */
[----:B------:R-:W-:-:S02]  /*06d0*/  VIADD R0, R0, 0x100 ;  /* 0x0000010000007836 */ /* 0x000fc40000000000 */
[----:B--2---:R-:W-:-:S04]  /*06e0*/  @!P0 FFMA R7, R10, R10, R7 ;  /* 0x0000000a0a078223 */ /* 0x004fc80000000007 */
[----:B---3--:R-:W-:-:S04]  /*06f0*/  @!P1 FFMA R7, R6, R6, R7 ;  /* 0x0000000606079223 */ /* 0x008fc80000000007 */
[----:B----4-:R-:W-:-:S04]  /*0700*/  @!P2 FFMA R7, R8, R8, R7 ;  /* 0x000000080807a223 */ /* 0x010fc80000000007 */
[----:B-----5:R-:W-:-:S07]  /*0710*/  @!P3 FFMA R7, R14, R14, R7 ;  /* 0x0000000e0e07b223 */ /* 0x020fce0000000007 */
.L_x_51:
[----:B------:R-:W-:Y:S05]  /*0720*/  BRA.U !UP1, `(.L_x_48) ;  /* 0x00000001098c7547 */ /* 0x000fea000b800000 */
[----:B------:R-:W-:Y:S02]  /*0730*/  UISETP.NE.AND UP1, UPT, UR6, 0x1, UPT ;  /* 0x000000010600788c */ /* 0x000fe4000bf25270 */
[----:B------:R-:W-:-:S07]  /*0740*/  ULOP3.LUT UP0, URZ, UR5, 0x40, URZ, 0xc0, !UPT ;  /* 0x0000004005ff7892 */ /* 0x000fce000f80c0ff */
[----:B------:R-:W-:Y:S05]  /*0750*/  BRA.U !UP1, `(.L_x_52) ;  /* 0x00000001094c7547 */ /* 0x000fea000b800000 */
[----:B------:R-:W-:-:S04]  /*0760*/  IADD3 R6, PT, PT, R0, R9, RZ ;  /* 0x0000000900067210 */ /* 0x000fc80007ffe0ff */
        /* <DEDUP_REMOVED lines=18> */
.L_x_52:
        /* <DEDUP_REMOVED lines=12> */
.L_x_53:
[----:B------:R-:W-:Y:S05]  /*0950*/  BSYNC.RECONVERGENT B0 ;  /* 0x0000000000007941 */ /* 0x000fea0003800200 */
.L_x_48:
[----:B------:R-:W0:Y:S01]  /*0960*/  S2UR UR5, SR_CgaCtaId ;  /* 0x00000000000579c3 */ /* 0x000e220000008800 */
[----:B------:R-:W-:Y:S01]  /*0970*/  UMOV UR4, 0x400 ;  /* 0x0000040000047882 */ /* 0x000fe20000000000 */
[----:B------:R-:W-:Y:S01]  /*0980*/  ISETP.GT.U32.AND P0, PT, R9, 0x1f, PT ;  /* 0x0000001f0900780c */ /* 0x000fe20003f04070 */
[----:B------:R-:W-:Y:S01]  /*0990*/  BSSY.RECONVERGENT B0, `(.L_x_54) ;  /* 0x0000018000007945 */ /* 0x000fe20003800200 */
[----:B0-----:R-:W-:-:S06]  /*09a0*/  ULEA UR4, UR5, UR4, 0x18 ;  /* 0x0000000405047291 */ /* 0x001fcc000f8ec0ff */
[----:B------:R-:W-:-:S05]  /*09b0*/  LEA R0, R9, UR4, 0x2 ;  /* 0x0000000409007c11 */ /* 0x000fca000f8e10ff */
[----:B------:R0:W-:Y:S01]  /*09c0*/  STS [R0], R7 ;  /* 0x0000000700007388 */ /* 0x0001e20000000800 */
        /* <DEDUP_REMOVED lines=20> */
.L_x_55:
[----:B------:R-:W-:Y:S05]  /*0b10*/  BSYNC.RECONVERGENT B0 ;  /* 0x0000000000007941 */ /* 0x000fea0003800200 */
.L_x_54:
        /* <DEDUP_REMOVED lines=16> */
[----:B------:R-:W-:Y:S01]  /*0c20*/  IADD3 R6, PT, PT, R0, 0x4, RZ ;  /* 0x0000000400067810 */ /* 0x000fe20007ffe0ff */
[----:B------:R-:W-:Y:S01]  /*0c30*/  IMAD.MOV.U32 R10, RZ, RZ, RZ ;  /* 0x000000ffff0a7224 */ /* 0x000fe200078e00ff */
[----:B------:R-:W-:Y:S02]  /*0c40*/  ISETP.NE.AND P0, PT, R9, RZ, PT ;  /* 0x000000ff0900720c */ /* 0x000fe40003f05270 */
[----:B------:R-:W-:Y:S02]  /*0c50*/  MOV R8, RZ ;  /* 0x000000ff00087202 */ /* 0x000fe40000000f00 */
[----:B------:R-:W-:Y:S01]  /*0c60*/  MOV R12, RZ ;  /* 0x000000ff000c7202 */ /* 0x000fe20000000f00 */
[----:B0-----:R-:W0:Y:S01]  /*0c70*/  LDC R7, c[0x3][0x4] ;  /* 0x00c00100ff077b82 */ /* 0x001e220000000800 */
[----:B---3--:R-:W-:-:S07]  /*0c80*/  LEA R6, R13, R6, 0x2 ;  /* 0x000000060d067211 */ /* 0x008fce00078e10ff */
.L_x_57:
[----:B------:R-:W-:-:S05]  /*0c90*/  IADD3 R15, PT, PT, R8, R9, RZ ;  /* 0x00000009080f7210 */ /* 0x000fca0007ffe0ff */
[----:B------:R-:W-:-:S06]  /*0ca0*/  IMAD.WIDE R14, R15, 0x4, R4 ;  /* 0x000000040f0e7825 */ /* 0x000fcc00078e0204 */
[----:B------:R-:W3:Y:S01]  /*0cb0*/  LDG.E R15, desc[UR10][R14.64] ;  /* 0x0000000a0e0f7981 */ /* 0x000ee2000c1e1900 */
[C---:B------:R-:W-:Y:S02]  /*0cc0*/  ISETP.GE.U32.AND P1, PT, R9.reuse, 0x2, PT ;  /* 0x000000020900780c */ /* 0x040fe40003f26070 */
[C---:B------:R-:W-:Y:S02]  /*0cd0*/  ISETP.GE.U32.AND P2, PT, R9.reuse, 0x4, PT ;  /* 0x000000040900780c */ /* 0x040fe40003f46070 */
[C---:B------:R-:W-:Y:S02]  /*0ce0*/  ISETP.GE.U32.AND P3, PT, R9.reuse, 0x8, PT ;  /* 0x000000080900780c */ /* 0x040fe40003f66070 */
[C---:B------:R-:W-:Y:S02]  /*0cf0*/  ISETP.GE.U32.AND P4, PT, R9.reuse, 0x10, PT ;  /* 0x000000100900780c */ /* 0x040fe40003f86070 */
[----:B------:R-:W-:Y:S02]  /*0d00*/  ISETP.GE.U32.AND P5, PT, R9, 0x20, PT ;  /* 0x000000200900780c */ /* 0x000fe40003fa6070 */
        /* <DEDUP_REMOVED lines=79> */
.L_x_56:
        /* <DEDUP_REMOVED lines=15> */
.L_x_59:
[----:B------:R-:W-:Y:S05]  /*12f0*/  BSYNC.RECONVERGENT B0 ;  /* 0x0000000000007941 */ /* 0x000fea0003800200 */
.L_x_58:
        /* <DEDUP_REMOVED lines=15> */
.L_x_62:
[----:B0-----:R-:W-:-:S05]  /*13f0*/  IADD3 R7, PT, PT, R13, R8, RZ ;  /* 0x000000080d077210 */ /* 0x001fca0007ffe0ff */
[----:B------:R-:W-:-:S06]  /*1400*/  IMAD.WIDE R6, R7, 0x4, R4 ;  /* 0x0000000407067825 */ /* 0x000fcc00078e0204 */
[----:B------:R-:W3:Y:S01]  /*1410*/  LDG.E R7, desc[UR10][R6.64] ;  /* 0x0000000a06077981 */ /* 0x000ee2000c1e1900 */
        /* <DEDUP_REMOVED lines=202> */
.L_x_61:
[----:B------:R-:W-:Y:S05]  /*20c0*/  BSYNC.RECONVERGENT B0 ;  /* 0x0000000000007941 */ /* 0x000fea0003800200 */
.L_x_60:
[----:B------:R-:W-:Y:S05]  /*20d0*/  @!P1 BRA `(.L_x_62) ;  /* 0xfffffff000c49947 */ /* 0x000fea000383ffff */
[----:B------:R-:W-:Y:S05]  /*20e0*/  EXIT ;  /* 0x000000000000794d */ /* 0x000fea0003800000 */
.L_x_63:
        /* <DEDUP_REMOVED lines=9> */
.L_x_190:


//--------------------- .text._Z9dev_nxcorILi512ELi3EEvPKfS1_Pf --------------------------
	.section	.text._Z9dev_nxcorILi512ELi3EEvPKfS1_Pf,"ax",@progbits
	.align	128
        .global         _Z9dev_nxcorILi512ELi3EEvPKfS1_Pf
        .type           _Z9dev_nxcorILi512ELi3EEvPKfS1_Pf,@function
        .size           _Z9dev_nxcorILi512ELi3EEvPKfS1_Pf,(.L_x_181 - _Z9dev_nxcorILi512ELi3EEvPKfS1_Pf)
        .other          _Z9dev_nxcorILi512ELi3EEvPKfS1_Pf,@"STO_CUDA_ENTRY STV_DEFAULT"
_Z9dev_nxcorILi512ELi3EEvPKfS1_Pf:
.text._Z9dev_nxcorILi512ELi3EEvPKfS1_Pf:
[----:B------:R-:W-:Y:S08]  /*0000*/  LDC R1, c[0x0][0x37c] ;  /* 0x0000df00ff017b82 */ /* 0x000ff00000000800 */
[----:B------:R-:W0:Y:S01]  /*0010*/  LDC R6, c[0x3][0x20] ;  /* 0x00c00800ff067b82 */ /* 0x000e220000000800 */
[----:B------:R-:W1:Y:S01]  /*0020*/  LDCU UR5, c[0x3][0x28] ;  /* 0x00c00500ff0577ac */ /* 0x000e620008000800 */
[----:B------:R-:W-:-:S06]  /*0030*/  MOV R8, 0x270 ;  /* 0x0000027000087802 */ /* 0x000fcc0000000f00 */
[----:B------:R-:W1:Y:S08]  /*0040*/  S2UR UR6, SR_CTAID.X ;  /* 0x00000000000679c3 */ /* 0x000e700000002500 */
[----:B------:R-:W2:Y:S01]  /*0050*/  S2UR UR4, SR_CTAID.Y ;  /* 0x00000000000479c3 */ /* 0x000ea20000002600 */
[----:B0-----:R-:W-:-:S04]  /*0060*/  IABS R5, R6 ;  /* 0x0000000600057213 */ /* 0x001fc80000000000 */
[----:B------:R-:W0:Y:S01]  /*0070*/  I2F.RP R0, R5 ;  /* 0x0000000500007306 */ /* 0x000e220000209400 */
[----:B-1----:R-:W-:-:S04]  /*0080*/  UIMAD UR5, UR6, UR5, URZ ;  /* 0x00000005060572a4 */ /* 0x002fc8000f8e02ff */
[----:B------:R-:W-:Y:S02]  /*0090*/  USHF.R.S32.HI UR10, URZ, 0x1f, UR5 ;  /* 0x0000001fff0a7899 */ /* 0x000fe40008011405 */
[----:B--2---:R-:W-:Y:S01]  /*00a0*/  UIMAD UR4, UR4, 0x3, URZ ;  /* 0x00000003040478a4 */ /* 0x004fe2000f8e02ff */
[----:B0-----:R-:W0:Y:S02]  /*00b0*/  MUFU.RCP R0, R0 ;  /* 0x0000000000007308 */ /* 0x001e240000001000 */
[----:B0-----:R-:W-:Y:S01]  /*00c0*/  VIADD R2, R0, 0xffffffe ;  /* 0x0ffffffe00027836 */ /* 0x001fe20000000000 */
[----:B------:R-:W-:-:S05]  /*00d0*/  LOP3.LUT R0, R6, 0x200, RZ, 0x3c, !PT ;  /* 0x0000020006007812 */ /* 0x000fca00078e3cff */
[----:B------:R0:W1:Y:S01]  /*00e0*/  F2I.FTZ.U32.TRUNC.NTZ R3, R2 ;  /* 0x0000000200037305 */ /* 0x000062000021f000 */
[----:B------:R-:W-:Y:S02]  /*00f0*/  ISETP.GE.AND P2, PT, R0, RZ, PT ;  /* 0x000000ff0000720c */ /* 0x000fe40003f46270 */
[----:B------:R-:W2:Y:S01]  /*0100*/  S2R R0, SR_TID.X ;  /* 0x0000000000007919 */ /* 0x000ea20000002100 */
[----:B0-----:R-:W-:Y:S02]  /*0110*/  HFMA2 R2, -RZ, RZ, 0, 0 ;  /* 0x00000000ff027431 */ /* 0x001fe400000001ff */
[----:B-1----:R-:W-:-:S04]  /*0120*/  IMAD.MOV R4, RZ, RZ, -R3 ;  /* 0x000000ffff047224 */ /* 0x002fc800078e0a03 */
[----:B------:R-:W-:-:S04]  /*0130*/  IMAD R7, R4, R5, RZ ;  /* 0x0000000504077224 */ /* 0x000fc800078e02ff */
[----:B------:R-:W-:Y:S02]  /*0140*/  IMAD.HI.U32 R3, R3, R7, R2 ;  /* 0x0000000703037227 */ /* 0x000fe400078e0002 */
[----:B------:R-:W0:Y:S04]  /*0150*/  LDC R2, c[0x3][0xc] ;  /* 0x00c00300ff027b82 */ /* 0x000e280000000800 */
[----:B------:R-:W-:-:S04]  /*0160*/  IMAD.HI.U32 R3, R3, 0x200, RZ ;  /* 0x0000020003037827 */ /* 0x000fc800078e00ff */
[----:B------:R-:W-:-:S04]  /*0170*/  IMAD.MOV R4, RZ, RZ, -R3 ;  /* 0x000000ffff047224 */ /* 0x000fc800078e0a03 */
[----:B------:R-:W-:-:S05]  /*0180*/  IMAD R4, R5, R4, 0x200 ;  /* 0x0000020005047424 */ /* 0x000fca00078e0204 */
[----:B------:R-:W-:-:S13]  /*0190*/  ISETP.GT.U32.AND P1, PT, R5, R4, PT ;  /* 0x000000040500720c */ /* 0x000fda0003f24070 */
[----:B------:R-:W-:Y:S01]  /*01a0*/  @!P1 IMAD.IADD R4, R4, 0x1, -R5 ;  /* 0x0000000104049824 */ /* 0x000fe200078e0a05 */
[----:B------:R-:W-:Y:S02]  /*01b0*/  @!P1 IADD3 R3, PT, PT, R3, 0x1, RZ ;  /* 0x0000000103039810 */ /* 0x000fe40007ffe0ff */
[----:B------:R-:W-:Y:S02]  /*01c0*/  ISETP.NE.AND P1, PT, R6, RZ, PT ;  /* 0x000000ff0600720c */ /* 0x000fe40003f25270 */
[----:B------:R-:W-:Y:S02]  /*01d0*/  ISETP.GE.U32.AND P0, PT, R4, R5, PT ;  /* 0x000000050400720c */ /* 0x000fe40003f06070 */
[----:B------:R-:W1:Y:S11]  /*01e0*/  LDC R5, c[0x3][0x18] ;  /* 0x00c00600ff057b82 */ /* 0x000e760000000800 */
[----:B------:R-:W-:-:S04]  /*01f0*/  @P0 VIADD R3, R3, 0x1 ;  /* 0x0000000103030836 */ /* 0x000fc80000000000 */
[----:B------:R-:W-:Y:S01]  /*0200*/  @!P2 IMAD.MOV R3, RZ, RZ, -R3 ;  /* 0x000000ffff03a224 */ /* 0x000fe200078e0a03 */
[----:B------:R-:W-:-:S04]  /*0210*/  @!P1 LOP3.LUT R3, RZ, R6, RZ, 0x33, !PT ;  /* 0x00000006ff039212 */ /* 0x000fc800078e33ff */
[----:B------:R-:W-:Y:S01]  /*0220*/  VIMNMX R7, PT, PT, R3, 0x4, PT ;  /* 0x0000000403077848 */ /* 0x000fe20003fe0100 */
[----:B0-----:R-:W-:-:S03]  /*0230*/  IMAD R3, R2, UR6, RZ ;  /* 0x0000000602037c24 */ /* 0x001fc6000f8e02ff */
[----:B------:R-:W-:Y:S01]  /*0240*/  PRMT R10, R7, 0x9910, RZ ;  /* 0x00009910070a7816 */ /* 0x000fe200000000ff */
[----:B-12---:R-:W-:-:S07]  /*0250*/  IMAD R5, R5, UR6, RZ ;  /* 0x0000000605057c24 */ /* 0x006fce000f8e02ff */
[----:B------:R-:W-:Y:S05]  /*0260*/  CALL.REL.NOINC `($__internal_0_$__cuda_sm20_div_s16) ;  /* 0x0000001400e87944 */ /* 0x000fea0003c00000 */
[----:B------:R-:W-:Y:S01]  /*0270*/  PRMT R9, R6, 0x9910, RZ ;  /* 0x0000991006097816 */ /* 0x000fe200000000ff */
[----:B------:R-:W0:Y:S01]  /*0280*/  LDC R8, c[0x3][0x10] ;  /* 0x00c00400ff087b82 */ /* 0x000e220000000800 */
[----:B------:R-:W-:Y:S01]  /*0290*/  IABS R2, R7 ;  /* 0x0000000700027213 */ /* 0x000fe20000000000 */
[----:B------:R-:W1:Y:S01]  /*02a0*/  LDCU UR6, c[0x3][0x18] ;  /* 0x00c00300ff0677ac */ /* 0x000e620008000800 */
[----:B------:R-:W2:Y:S01]  /*02b0*/  I2F.U32.RP R4, R9 ;  /* 0x0000000900047306 */ /* 0x000ea20000209000 */
[----:B------:R-:W-:Y:S01]  /*02c0*/  IMAD.MOV R15, RZ, RZ, -R9 ;  /* 0x000000ffff0f7224 */ /* 0x000fe200078e0a09 */
[----:B------:R-:W-:Y:S01]  /*02d0*/  ISETP.NE.U32.AND P3, PT, R9, RZ, PT ;  /* 0x000000ff0900720c */ /* 0x000fe20003f65070 */
[----:B------:R-:W-:Y:S01]  /*02e0*/  IMAD.MOV.U32 R14, RZ, RZ, RZ ;  /* 0x000000ffff0e7224 */ /* 0x000fe200078e00ff */
[----:B------:R-:W3:Y:S04]  /*02f0*/  LDCU.64 UR8, c[0x0][0x358] ;  /* 0x00006b00ff0877ac */ /* 0x000ee80008000a00 */
[----:B------:R-:W4:Y:S08]  /*0300*/  I2F.RP R6, R2 ;  /* 0x0000000200067306 */ /* 0x000f300000209400 */
[----:B--2---:R-:W2:Y:S01]  /*0310*/  MUFU.RCP R4, R4 ;  /* 0x0000000400047308 */ /* 0x004ea20000001000 */
[----:B-1----:R-:W-:-:S07]  /*0320*/  UISETP.GE.AND UP0, UPT, UR6, 0x1, UPT ;  /* 0x000000010600788c */ /* 0x002fce000bf06270 */
[----:B----4-:R-:W1:Y:S01]  /*0330*/  MUFU.RCP R6, R6 ;  /* 0x0000000600067308 */ /* 0x010e620000001000 */
[----:B--2---:R-:W-:Y:S01]  /*0340*/  VIADD R10, R4, 0xffffffe ;  /* 0x0ffffffe040a7836 */ /* 0x004fe20000000000 */
[----:B0-----:R-:W-:-:S06]  /*0350*/  IABS R4, R8 ;  /* 0x0000000800047213 */ /* 0x001fcc0000000000 */
[----:B------:R0:W2:Y:S01]  /*0360*/  F2I.FTZ.U32.TRUNC.NTZ R11, R10 ;  /* 0x0000000a000b7305 */ /* 0x0000a2000021f000 */
[----:B-1----:R-:W-:Y:S02]  /*0370*/  IADD3 R12, PT, PT, R6, 0xffffffe, RZ ;  /* 0x0ffffffe060c7810 */ /* 0x002fe40007ffe0ff */
[----:B------:R-:W-:-:S05]  /*0380*/  IABS R6, R7 ;  /* 0x0000000700067213 */ /* 0x000fca0000000000 */
[----:B------:R1:W4:Y:S01]  /*0390*/  F2I.FTZ.U32.TRUNC.NTZ R13, R12 ;  /* 0x0000000c000d7305 */ /* 0x000322000021f000 */
[----:B0-----:R-:W-:Y:S01]  /*03a0*/  IMAD.MOV.U32 R10, RZ, RZ, RZ ;  /* 0x000000ffff0a7224 */ /* 0x001fe200078e00ff */
[----:B------:R-:W-:Y:S01]  /*03b0*/  IADD3 R6, PT, PT, RZ, -R6, RZ ;  /* 0x80000006ff067210 */ /* 0x000fe20007ffe0ff */
[----:B--2---:R-:W-:Y:S02]  /*03c0*/  IMAD R15, R15, R11, RZ ;  /* 0x0000000b0f0f7224 */ /* 0x004fe400078e02ff */
[----:B-1----:R-:W-:Y:S02]  /*03d0*/  IMAD.MOV.U32 R12, RZ, RZ, RZ ;  /* 0x000000ffff0c7224 */ /* 0x002fe400078e00ff */
[----:B------:R-:W-:Y:S01]  /*03e0*/  IMAD.HI.U32 R11, R11, R15, R10 ;  /* 0x0000000f0b0b7227 */ /* 0x000fe200078e000a */
[----:B----4-:R-:W-:-:S05]  /*03f0*/  IADD3 R17, PT, PT, RZ, -R13, RZ ;  /* 0x8000000dff117210 */ /* 0x010fca0007ffe0ff */
[----:B------:R-:W-:-:S04]  /*0400*/  IMAD.HI.U32 R10, R11, R0, RZ ;  /* 0x000000000b0a7227 */ /* 0x000fc800078e00ff */
[----:B------:R-:W-:Y:S02]  /*0410*/  IMAD R15, R17, R2, RZ ;  /* 0x00000002110f7224 */ /* 0x000fe400078e02ff */
[----:B------:R-:W-:Y:S02]  /*0420*/  IMAD.MOV.U32 R11, RZ, RZ, R4 ;  /* 0x000000ffff0b7224 */ /* 0x000fe400078e0004 */
[----:B------:R-:W-:Y:S02]  /*0430*/  IMAD.MOV R4, RZ, RZ, -R10 ;  /* 0x000000ffff047224 */ /* 0x000fe400078e0a0a */
[----:B------:R-:W-:-:S04]  /*0440*/  IMAD.HI.U32 R12, R13, R15, R12 ;  /* 0x0000000f0d0c7227 */ /* 0x000fc800078e000c */
[----:B------:R-:W-:Y:S02]  /*0450*/  IMAD R4, R9, R4, R0 ;  /* 0x0000000409047224 */ /* 0x000fe400078e0200 */
[----:B------:R-:W-:-:S03]  /*0460*/  IMAD.HI.U32 R12, R12, R11, RZ ;  /* 0x0000000b0c0c7227 */ /* 0x000fc600078e00ff */
[----:B------:R-:W-:Y:S01]  /*0470*/  ISETP.GE.U32.AND P4, PT, R4, R9, PT ;  /* 0x000000090400720c */ /* 0x000fe20003f86070 */
[----:B------:R-:W-:-:S05]  /*0480*/  IMAD R11, R12, R6, R11 ;  /* 0x000000060c0b7224 */ /* 0x000fca00078e020b */
[----:B------:R-:W-:-:S07]  /*0490*/  ISETP.GT.U32.AND P0, PT, R2, R11, PT ;  /* 0x0000000b0200720c */ /* 0x000fce0003f04070 */
[----:B------:R-:W-:Y:S01]  /*04a0*/  @P4 IADD3 R4, PT, PT, -R9, R4, RZ ;  /* 0x0000000409044210 */ /* 0x000fe20007ffe1ff */
[----:B------:R-:W-:-:S03]  /*04b0*/  @P4 VIADD R10, R10, 0x1 ;  /* 0x000000010a0a4836 */ /* 0x000fc60000000000 */
[----:B------:R-:W-:Y:S02]  /*04c0*/  ISETP.GE.U32.AND P1, PT, R4, R9, PT ;  /* 0x000000090400720c */ /* 0x000fe40003f26070 */
[----:B------:R-:W-:Y:S01]  /*04d0*/  @!P0 IMAD.IADD R11, R11, 0x1, -R2 ;  /* 0x000000010b0b8824 */ /* 0x000fe200078e0a02 */
[----:B------:R-:W-:Y:S02]  /*04e0*/  @!P0 IADD3 R12, PT, PT, R12, 0x1, RZ ;  /* 0x000000010c0c8810 */ /* 0x000fe40007ffe0ff */
[----:B------:R-:W-:Y:S02]  /*04f0*/  ISETP.NE.AND P0, PT, R7, RZ, PT ;  /* 0x000000ff0700720c */ /* 0x000fe40003f05270 */
[----:B------:R-:W-:Y:S02]  /*0500*/  ISETP.GE.U32.AND P2, PT, R11, R2, PT ;  /* 0x000000020b00720c */ /* 0x000fe40003f46070 */
[----:B------:R-:W-:-:S04]  /*0510*/  LOP3.LUT R2, R7, R8, RZ, 0x3c, !PT ;  /* 0x0000000807027212 */ /* 0x000fc800078e3cff */
[----:B------:R-:W-:Y:S01]  /*0520*/  @P1 VIADD R10, R10, 0x1 ;  /* 0x000000010a0a1836 */ /* 0x000fe20000000000 */
[----:B------:R-:W-:Y:S02]  /*0530*/  ISETP.GE.AND P4, PT, R2, RZ, PT ;  /* 0x000000ff0200720c */ /* 0x000fe40003f86270 */
[----:B------:R-:W-:-:S04]  /*0540*/  @!P3 LOP3.LUT R10, RZ, R9, RZ, 0x33, !PT ;  /* 0x00000009ff0ab212 */ /* 0x000fc800078e33ff */
[----:B------:R-:W-:Y:S01]  /*0550*/  @P2 IADD3 R12, PT, PT, R12, 0x1, RZ ;  /* 0x000000010c0c2810 */ /* 0x000fe20007ffe0ff */
[C---:B------:R-:W-:Y:S01]  /*0560*/  VIADD R2, R10.reuse, 0x1 ;  /* 0x000000010a027836 */ /* 0x040fe20000000000 */
[----:B------:R-:W-:-:S04]  /*0570*/  IADD3 R16, PT, PT, -R10, RZ, RZ ;  /* 0x000000ff0a107210 */ /* 0x000fc80007ffe1ff */
[-C--:B------:R-:W-:Y:S01]  /*0580*/  ISETP.GE.AND P1, PT, R2, R7.reuse, PT ;  /* 0x000000070200720c */ /* 0x080fe20003f26270 */
[----:B------:R-:W-:Y:S01]  /*0590*/  IMAD R16, R9, R16, R0 ;  /* 0x0000001009107224 */ /* 0x000fe200078e0200 */
[----:B------:R-:W-:Y:S02]  /*05a0*/  @!P4 IADD3 R12, PT, PT, -R12, RZ, RZ ;  /* 0x000000ff0c0cc210 */ /* 0x000fe40007ffe1ff */
[----:B------:R-:W-:-:S05]  /*05b0*/  @!P0 LOP3.LUT R12, RZ, R7, RZ, 0x33, !PT ;  /* 0x00000007ff0c8212 */ /* 0x000fca00078e33ff */
[----:B------:R-:W-:-:S04]  /*05c0*/  IMAD R11, R10, R12, RZ ;  /* 0x0000000c0a0b7224 */ /* 0x000fc800078e02ff */
[----:B------:R-:W-:Y:S01]  /*05d0*/  @!P1 IMAD.IADD R8, R12, 0x1, R11 ;  /* 0x000000010c089824 */ /* 0x000fe200078e020b */
[----:B------:R-:W-:Y:S01]  /*05e0*/  CS2R R12, SRZ ;  /* 0x00000000000c7805 */ /* 0x000fe2000001ff00 */
[----:B---3--:R-:W-:Y:S06]  /*05f0*/  BRA.U !UP0, `(.L_x_64) ;  /* 0x0000000d08147547 */ /* 0x008fec000b800000 */
[----:B------:R-:W0:Y:S01]  /*0600*/  LDCU.64 UR6, c[0x0][0x380] ;  /* 0x00007000ff0677ac */ /* 0x000e220008000a00 */
[----:B------:R-:W1:Y:S01]  /*0610*/  LDC R6, c[0x3][0x4] ;  /* 0x00c00100ff067b82 */ /* 0x000e620000000800 */
[----:B------:R-:W-:-:S04]  /*0620*/  IADD3 R4, P0, PT, R3, R0, RZ ;  /* 0x0000000003047210 */ /* 0x000fc80007f1e0ff */
[----:B------:R-:W-:Y:S02]  /*0630*/  LEA.HI.X.SX32 R3, R3, RZ, 0x1, P0 ;  /* 0x000000ff03037211 */ /* 0x000fe400000f0eff */
[C---:B0-----:R-:W-:Y:S01]  /*0640*/  LEA R2, P0, R4.reuse, UR6, 0x2 ;  /* 0x0000000604027c11 */ /* 0x041fe2000f8010ff */
[----:B------:R-:W0:Y:S03]  /*0650*/  LDCU UR6, c[0x3][0x20] ;  /* 0x00c00400ff0677ac */ /* 0x000e260008000800 */
[----:B------:R-:W-:Y:S01]  /*0660*/  LEA.HI.X R3, R4, UR7, R3, 0x2, P0 ;  /* 0x0000000704037c11 */ /* 0x000fe200080f1403 */
[----:B------:R-:W2:Y:S01]  /*0670*/  S2UR UR7, SR_CgaCtaId ;  /* 0x00000000000779c3 */ /* 0x000ea20000008800 */
[----:B-1----:R-:W-:-:S04]  /*0680*/  IMAD R19, R6, UR4, RZ ;  /* 0x0000000406137c24 */ /* 0x002fc8000f8e02ff */
[C---:B------:R-:W-:Y:S01]  /*0690*/  IMAD.WIDE R22, R19.reuse, 0x4, R2 ;  /* 0x0000000413167825 */ /* 0x040fe200078e0202 */
[----:B------:R-:W-:Y:S02]  /*06a0*/  IADD3 R19, PT, PT, R19, R6, RZ ;  /* 0x0000000613137210 */ /* 0x000fe40007ffe0ff */
[----:B------:R-:W-:Y:S01]  /*06b0*/  IADD3 R18, P1, PT, R5, R0, RZ ;  /* 0x0000000005127210 */ /* 0x000fe20007f3e0ff */
[----:B------:R-:W-:Y:S01]  /*06c0*/  IMAD.IADD R4, R8, 0x1, -R11 ;  /* 0x0000000108047824 */ /* 0x000fe200078e0a0b */
[----:B------:R-:W5:Y:S01]  /*06d0*/  LDG.E R15, desc[UR8][R22.64] ;  /* 0x00000008160f7981 */ /* 0x000f62000c1e1900 */
[----:B------:R-:W-:Y:S01]  /*06e0*/  IMAD.WIDE R20, R6, 0x4, R22 ;  /* 0x0000000406147825 */ /* 0x000fe200078e0216 */
[C---:B0-----:R-:W-:Y:S01]  /*06f0*/  ISETP.GE.AND P0, PT, R16.reuse, UR6, PT ;  /* 0x0000000610007c0c */ /* 0x041fe2000bf06270 */
[----:B------:R-:W-:Y:S01]  /*0700*/  UMOV UR6, 0x400 ;  /* 0x0000040000067882 */ /* 0x000fe20000000000 */
[----:B------:R-:W-:Y:S02]  /*0710*/  IADD3 R6, PT, PT, R16, R11, RZ ;  /* 0x0000000b10067210 */ /* 0x000fe40007ffe0ff */
[----:B------:R0:W5:Y:S01]  /*0720*/  LDG.E R17, desc[UR8][R20.64] ;  /* 0x0000000814117981 */ /* 0x000162000c1e1900 */
[----:B------:R-:W-:Y:S01]  /*0730*/  ISETP.LT.AND P0, PT, R10, R7, !P0 ;  /* 0x000000070a00720c */ /* 0x000fe20004701270 */
[----:B--2---:R-:W-:-:S03]  /*0740*/  ULEA UR6, UR7, UR6, 0x18 ;  /* 0x0000000607067291 */ /* 0x004fc6000f8ec0ff */
[----:B------:R-:W-:Y:S01]  /*0750*/  ISETP.GT.AND P0, PT, R8, R11, P0 ;  /* 0x0000000b0800720c */ /* 0x000fe20000704270 */
[----:B0-----:R-:W-:Y:S01]  /*0760*/  IMAD.MOV.U32 R21, RZ, RZ, RZ ;  /* 0x000000ffff157224 */ /* 0x001fe200078e00ff */
[----:B------:R-:W-:Y:S02]  /*0770*/  MOV R12, RZ ;  /* 0x000000ff000c7202 */ /* 0x000fe40000000f00 */
[----:B------:R-:W-:Y:S02]  /*0780*/  LOP3.LUT R20, R4, 0x7, RZ, 0xc0, !PT ;  /* 0x0000000704147812 */ /* 0x000fe400078ec0ff */
[----:B------:R-:W-:Y:S02]  /*0790*/  LEA.HI.X.SX32 R22, R5, RZ, 0x1, P1 ;  /* 0x000000ff05167211 */ /* 0x000fe400008f0eff */
[----:B------:R-:W-:Y:S02]  /*07a0*/  LEA R23, R6, UR6, 0x2 ;  /* 0x0000000606177c11 */ /* 0x000fe4000f8e10ff */
[----:B------:R-:W-:-:S07]  /*07b0*/  LEA R24, R11, UR6, 0x2 ;  /* 0x000000060b187c11 */ /* 0x000fce000f8e10ff */
.L_x_70:
[----:B0-----:R-:W0:Y:S01]  /*07c0*/  LDC R26, c[0x3][0x4] ;  /* 0x00c00100ff1a7b82 */ /* 0x001e220000000800 */
[----:B------:R-:W1:Y:S01]  /*07d0*/  LDCU.64 UR6, c[0x0][0x388] ;  /* 0x00007100ff0677ac */ /* 0x000e620008000a00 */
[----:B------:R-:W-:-:S04]  /*07e0*/  IADD3 R5, P1, PT, R21, R18, RZ ;  /* 0x0000001215057210 */ /* 0x000fc80007f3e0ff */
[----:B------:R-:W-:Y:S02]  /*07f0*/  LEA.HI.X.SX32 R6, R21, R22, 0x1, P1 ;  /* 0x0000001615067211 */ /* 0x000fe400008f0eff */
[----:B------:R-:W2:Y:S01]  /*0800*/  LDC R28, c[0x3][0x10] ;  /* 0x00c00400ff1c7b82 */ /* 0x000ea20000000800 */
[----:B-1----:R-:W-:-:S04]  /*0810*/  LEA R4, P1, R5, UR6, 0x2 ;  /* 0x0000000605047c11 */ /* 0x002fc8000f8210ff */
[----:B------:R-:W-:Y:S01]  /*0820*/  LEA.HI.X R5, R5, UR7, R6, 0x2, P1 ;  /* 0x0000000705057c11 */ /* 0x000fe200088f1406 */
[----:B0-----:R-:W-:-:S04]  /*0830*/  IMAD.IADD R19, R19, 0x1, R26 ;  /* 0x0000000113137824 */ /* 0x001fc800078e021a */
[----:B------:R-:W-:Y:S01]  /*0840*/  IMAD.WIDE R6, R19, 0x4, R2 ;  /* 0x0000000413067825 */ /* 0x000fe200078e0202 */
[----:B------:R-:W3:Y:S05]  /*0850*/  LDG.E R4, desc[UR8][R4.64] ;  /* 0x0000000804047981 */ /* 0x000eea000c1e1900 */
[----:B------:R-:W4:Y:S01]  /*0860*/  LDG.E R7, desc[UR8][R6.64] ;  /* 0x0000000806077981 */ /* 0x000f22000c1e1900 */
[----:B------:R-:W0:Y:S01]  /*0870*/  S2UR UR7, SR_CgaCtaId ;  /* 0x00000000000779c3 */ /* 0x000e220000008800 */
[----:B------:R-:W-:Y:S01]  /*0880*/  UMOV UR6, 0x400 ;  /* 0x0000040000067882 */ /* 0x000fe20000000000 */
[----:B--2---:R-:W-:Y:S01]  /*0890*/  IADD3 R21, PT, PT, R21, R28, RZ ;  /* 0x0000001c15157210 */ /* 0x004fe20007ffe0ff */
[----:B------:R-:W-:Y:S01]  /*08a0*/  BSSY.RECONVERGENT B0, `(.L_x_65) ;  /* 0x0000098000007945 */ /* 0x000fe20003800200 */
[----:B0-----:R-:W-:Y:S01]  /*08b0*/  ULEA UR6, UR7, UR6, 0x18 ;  /* 0x0000000607067291 */ /* 0x001fe2000f8ec0ff */
[----:B------:R-:W0:Y:S05]  /*08c0*/  LDCU UR7, c[0x3][0x18] ;  /* 0x00c00300ff0777ac */ /* 0x000e2a0008000800 */
[----:B------:R-:W-:-:S05]  /*08d0*/  LEA R26, R0, UR6, 0x2 ;  /* 0x00000006001a7c11 */ /* 0x000fca000f8e10ff */
[----:B-----5:R1:W-:Y:S04]  /*08e0*/  STS [R26+0x800], R15 ;  /* 0x0008000f1a007388 */ /* 0x0203e80000000800 */
[----:B------:R2:W-:Y:S01]  /*08f0*/  STS [R26+0x1000], R17 ;  /* 0x001000111a007388 */ /* 0x0005e20000000800 */
[----:B0-----:R-:W-:Y:S01]  /*0900*/  ISETP.GE.AND P1, PT, R21, UR7, PT ;  /* 0x0000000715007c0c */ /* 0x001fe2000bf26270 */
[----:B-1----:R-:W-:Y:S02]  /*0910*/  IMAD.MOV.U32 R15, RZ, RZ, R17 ;  /* 0x000000ffff0f7224 */ /* 0x002fe400078e0011 */
[----:B---3--:R0:W-:Y:S04]  /*0920*/  STS [R26], R4 ;  /* 0x000000041a007388 */ /* 0x0081e80000000800 */
[----:B----4-:R0:W-:Y:S01]  /*0930*/  STS [R26+0x1800], R7 ;  /* 0x001800071a007388 */ /* 0x0101e20000000800 */
[----:B--2---:R-:W-:Y:S01]  /*0940*/  MOV R17, R7 ;  /* 0x0000000700117202 */ /* 0x004fe20000000f00 */
[----:B------:R-:W-:Y:S06]  /*0950*/  BAR.SYNC.DEFER_BLOCKING 0x0 ;  /* 0x0000000000007b1d */ /* 0x000fec0000010000 */
[----:B------:R-:W-:Y:S05]  /*0960*/  @!P0 BRA `(.L_x_66) ;  /* 0x00000008002c8947 */ /* 0x000fea0003800000 */
[----:B------:R-:W-:Y:S01]  /*0970*/  ISETP.NE.AND P2, PT, R20, RZ, PT ;  /* 0x000000ff1400720c */ /* 0x000fe20003f45270 */
[----:B------:R-:W-:Y:S01]  /*0980*/  BSSY.RECONVERGENT B1, `(.L_x_67) ;  /* 0x0000046000017945 */ /* 0x000fe20003800200 */
[----:B------:R-:W-:-:S11]  /*0990*/  IMAD.MOV.U32 R5, RZ, RZ, R11 ;  /* 0x000000ffff057224 */ /* 0x000fd600078e000b */
[----:B------:R-:W-:Y:S05]  /*09a0*/  @!P2 BRA `(.L_x_68) ;  /* 0x00000004000ca947 */ /* 0x000fea0003800000 */
[----:B0-----:R-:W-:Y:S01]  /*09b0*/  LDS R4, [R24] ;  /* 0x0000000018047984 */ /* 0x001fe20000000800 */
[----:B------:R-:W-:-:S03]  /*09c0*/  ISETP.NE.AND P2, PT, R20, 0x1, PT ;  /* 0x000000011400780c */ /* 0x000fc60003f45270 */
[----:B------:R-:W0:Y:S04]  /*09d0*/  LDS R5, [R23+0x800] ;  /* 0x0008000017057984 */ /* 0x000e280000000800 */
[----:B------:R-:W1:Y:S04]  /*09e0*/  LDS R7, [R23+0x1000] ;  /* 0x0010000017077984 */ /* 0x000e680000000800 */
[----:B------:R-:W2:Y:S01]  /*09f0*/  LDS R25, [R23+0x1800] ;  /* 0x0018000017197984 */ /* 0x000ea20000000800 */
[C---:B0-----:R-:W-:Y:S01]  /*0a00*/  FFMA R13, R4.reuse, R5, R13 ;  /* 0x00000005040d7223 */ /* 0x041fe2000000000d */
[----:B------:R-:W-:Y:S01]  /*0a10*/  IADD3 R5, PT, PT, R11, 0x1, RZ ;  /* 0x000000010b057810 */ /* 0x000fe20007ffe0ff */
[C---:B-1----:R-:W-:Y:S01]  /*0a20*/  FFMA R12, R4.reuse, R7, R12 ;  /* 0x00000007040c7223 */ /* 0x042fe2000000000c */
[----:B--2---:R-:W-:Y:S01]  /*0a30*/  FFMA R14, R4, R25, R14 ;  /* 0x00000019040e7223 */ /* 0x004fe2000000000e */
[----:B------:R-:W-:Y:S06]  /*0a40*/  @!P2 BRA `(.L_x_68) ;  /* 0x0000000000e4a947 */ /* 0x000fec0003800000 */
[----:B------:R-:W-:Y:S01]  /*0a50*/  LDS R4, [R24+0x4] ;  /* 0x0000040018047984 */ /* 0x000fe20000000800 */
[----:B------:R-:W-:-:S03]  /*0a60*/  ISETP.NE.AND P2, PT, R20, 0x2, PT ;  /* 0x000000021400780c */ /* 0x000fc60003f45270 */
[----:B------:R-:W0:Y:S04]  /*0a70*/  LDS R5, [R23+0x804] ;  /* 0x0008040017057984 */ /* 0x000e280000000800 */
[----:B------:R-:W1:Y:S04]  /*0a80*/  LDS R7, [R23+0x1004] ;  /* 0x0010040017077984 */ /* 0x000e680000000800 */
[----:B------:R-:W2:Y:S01]  /*0a90*/  LDS R25, [R23+0x1804] ;  /* 0x0018040017197984 */ /* 0x000ea20000000800 */
[----:B0-----:R-:W-:Y:S01]  /*0aa0*/  FFMA R13, R4, R5, R13 ;  /* 0x00000005040d7223 */ /* 0x001fe2000000000d */
[----:B------:R-:W-:-:S02]  /*0ab0*/  VIADD R5, R11, 0x2 ;  /* 0x000000020b057836 */ /* 0x000fc40000000000 */
        /* <DEDUP_REMOVED lines=36> */
[----:B------:R-:W1:Y:S06]  /*0d00*/  LDS R7, [R23+0x1014] ;  /* 0x0010140017077984 */ /* 0x000e6c0000000800 */
[----:B------:R-:W-:Y:S04]  /*0d10*/  @P2 LDS R6, [R24+0x18] ;  /* 0x0000180018062984 */ /* 0x000fe80000000800 */
[----:B------:R-:W2:Y:S04]  /*0d20*/  @P2 LDS R25, [R23+0x1018] ;  /* 0x0010180017192984 */ /* 0x000ea80000000800 */
[----:B------:R-:W-:Y:S01]  /*0d30*/  @P2 LDS R27, [R23+0x1818] ;  /* 0x00181800171b2984 */ /* 0x000fe20000000800 */
[----:B0-----:R-:W-:-:S03]  /*0d40*/  FFMA R13, R5, R4, R13 ;  /* 0x00000004050d7223 */ /* 0x001fc6000000000d */
[----:B------:R-:W0:Y:S01]  /*0d50*/  LDS R4, [R23+0x1814] ;  /* 0x0018140017047984 */ /* 0x000e220000000800 */
[----:B-1----:R-:W-:-:S03]  /*0d60*/  FFMA R12, R5, R7, R12 ;  /* 0x00000007050c7223 */ /* 0x002fc6000000000c */
[----:B------:R-:W1:Y:S01]  /*0d70*/  @P2 LDS R7, [R23+0x818] ;  /* 0x0008180017072984 */ /* 0x000e620000000800 */
[C---:B--2---:R-:W-:Y:S01]  /*0d80*/  @P2 FFMA R12, R6.reuse, R25, R12 ;  /* 0x00000019060c2223 */ /* 0x044fe2000000000c */
[----:B0-----:R-:W-:Y:S01]  /*0d90*/  FFMA R14, R5, R4, R14 ;  /* 0x00000004050e7223 */ /* 0x001fe2000000000e */
[C---:B------:R-:W-:Y:S01]  /*0da0*/  VIADD R5, R11.reuse, 0x6 ;  /* 0x000000060b057836 */ /* 0x040fe20000000000 */
[----:B------:R-:W-:Y:S01]  /*0db0*/  @P2 IADD3 R5, PT, PT, R11, 0x7, RZ ;  /* 0x000000070b052810 */ /* 0x000fe20007ffe0ff */
[C---:B-1----:R-:W-:Y:S01]  /*0dc0*/  @P2 FFMA R13, R6.reuse, R7, R13 ;  /* 0x00000007060d2223 */ /* 0x042fe2000000000d */
[----:B------:R-:W-:-:S07]  /*0dd0*/  @P2 FFMA R14, R6, R27, R14 ;  /* 0x0000001b060e2223 */ /* 0x000fce000000000e */
.L_x_68:
[----:B------:R-:W-:Y:S05]  /*0de0*/  BSYNC.RECONVERGENT B1 ;  /* 0x0000000000017941 */ /* 0x000fea0003800200 */
.L_x_67:
[----:B0-----:R-:W-:-:S05]  /*0df0*/  IMAD.IADD R4, R11, 0x1, -R8 ;  /* 0x000000010b047824 */ /* 0x001fca00078e0a08 */
[----:B------:R-:W-:-:S13]  /*0e00*/  ISETP.GT.U32.AND P2, PT, R4, -0x8, PT ;  /* 0xfffffff80400780c */ /* 0x000fda0003f44070 */
[----:B------:R-:W-:Y:S05]  /*0e10*/  @P2 BRA `(.L_x_66) ;  /* 0x0000000400002947 */ /* 0x000fea0003800000 */
[----:B------:R-:W-:-:S04]  /*0e20*/  LEA R4, R5, UR6, 0x2 ;  /* 0x0000000605047c11 */ /* 0x000fc8000f8e10ff */
[----:B------:R-:W-:-:S07]  /*0e30*/  IADD3 R4, PT, PT, R4, 0x10, RZ ;  /* 0x0000001004047810 */ /* 0x000fce0007ffe0ff */
.L_x_69:
[----:B------:R-:W-:Y:S01]  /*0e40*/  IMAD.IADD R6, R16, 0x1, R5 ;  /* 0x0000000110067824 */ /* 0x000fe200078e0205 */
[----:B------:R-:W-:Y:S01]  /*0e50*/  LDS R26, [R4+-0x10] ;  /* 0xfffff000041a7984 */ /* 0x000fe20000000800 */
[----:B------:R-:W-:-:S03]  /*0e60*/  IADD3 R5, PT, PT, R5, 0x8, RZ ;  /* 0x0000000805057810 */ /* 0x000fc60007ffe0ff */
[----:B------:R-:W-:Y:S02]  /*0e70*/  LEA R6, R6, UR6, 0x2 ;  /* 0x0000000606067c11 */ /* 0x000fe4000f8e10ff */
[----:B------:R-:W-:-:S03]  /*0e80*/  ISETP.GE.AND P2, PT, R5, R8, PT ;  /* 0x000000080500720c */ /* 0x000fc60003f46270 */
[----:B------:R-:W0:Y:S04]  /*0e90*/  LDS R7, [R6+0x800] ;  /* 0x0008000006077984 */ /* 0x000e280000000800 */
[----:B------:R-:W1:Y:S04]  /*0ea0*/  LDS R25, [R6+0x1800] ;  /* 0x0018000006197984 */ /* 0x000e680000000800 */
[----:B------:R-:W-:Y:S01]  /*0eb0*/  LDS R27, [R6+0x181c] ;  /* 0x00181c00061b7984 */ /* 0x000fe20000000800 */
[----:B0-----:R-:W-:-:S03]  /*0ec0*/  FFMA R13, R26, R7, R13 ;  /* 0x000000071a0d7223 */ /* 0x001fc6000000000d */
[----:B------:R-:W0:Y:S01]  /*0ed0*/  LDS R7, [R6+0x1000] ;  /* 0x0010000006077984 */ /* 0x000e220000000800 */
[----:B-1----:R-:W-:-:S03]  /*0ee0*/  FFMA R25, R26, R25, R14 ;  /* 0x000000191a197223 */ /* 0x002fc6000000000e */
[----:B------:R-:W-:Y:S01]  /*0ef0*/  LDS R14, [R4+-0xc] ;  /* 0xfffff400040e7984 */ /* 0x000fe20000000800 */
[----:B0-----:R-:W-:-:S03]  /*0f00*/  FFMA R12, R26, R7, R12 ;  /* 0x000000071a0c7223 */ /* 0x001fc6000000000c */
[----:B------:R-:W0:Y:S04]  /*0f10*/  LDS R7, [R6+0x804] ;  /* 0x0008040006077984 */ /* 0x000e280000000800 */
[----:B------:R-:W1:Y:S01]  /*0f20*/  LDS R26, [R6+0x1804] ;  /* 0x00180400061a7984 */ /* 0x000e620000000800 */
[----:B0-----:R-:W-:-:S03]  /*0f30*/  FFMA R13, R14, R7, R13 ;  /* 0x000000070e0d7223 */ /* 0x001fc6000000000d */
[----:B------:R-:W0:Y:S01]  /*0f40*/  LDS R7, [R6+0x1004] ;  /* 0x0010040006077984 */ /* 0x000e220000000800 */
[----:B-1----:R-:W-:-:S03]  /*0f50*/  FFMA R25, R14, R26, R25 ;  /* 0x0000001a0e197223 */ /* 0x002fc60000000019 */
[----:B------:R-:W-:Y:S01]  /*0f60*/  LDS R26, [R6+0x1808] ;  /* 0x00180800061a7984 */ /* 0x000fe20000000800 */
[----:B0-----:R-:W-:-:S03]  /*0f70*/  FFMA R12, R14, R7, R12 ;  /* 0x000000070e0c7223 */ /* 0x001fc6000000000c */
[----:B------:R-:W0:Y:S04]  /*0f80*/  LDS R14, [R4+-0x8] ;  /* 0xfffff800040e7984 */ /* 0x000e280000000800 */
[----:B------:R-:W1:Y:S01]  /*0f90*/  LDS R7, [R6+0x808] ;  /* 0x0008080006077984 */ /* 0x000e620000000800 */
[----:B0-----:R-:W-:-:S03]  /*0fa0*/  FFMA R25, R14, R26, R25 ;  /* 0x0000001a0e197223 */ /* 0x001fc60000000019 */
[----:B------:R-:W-:Y:S01]  /*0fb0*/  LDS R26, [R6+0x180c] ;  /* 0x00180c00061a7984 */ /* 0x000fe20000000800 */
[----:B-1----:R-:W-:-:S03]  /*0fc0*/  FFMA R13, R14, R7, R13 ;  /* 0x000000070e0d7223 */ /* 0x002fc6000000000d */
[----:B------:R-:W0:Y:S02]  /*0fd0*/  LDS R7, [R6+0x1008] ;  /* 0x0010080006077984 */ /* 0x000e240000000800 */
[----:B0-----:R-:W-:Y:S02]  /*0fe0*/  FFMA R12, R14, R7, R12 ;  /* 0x000000070e0c7223 */ /* 0x001fe4000000000c */
[----:B------:R-:W0:Y:S04]  /*0ff0*/  LDS R14, [R4+-0x4] ;  /* 0xfffffc00040e7984 */ /* 0x000e280000000800 */
[----:B------:R-:W1:Y:S01]  /*1000*/  LDS R7, [R6+0x80c] ;  /* 0x00080c0006077984 */ /* 0x000e620000000800 */
[----:B0-----:R-:W-:-:S03]  /*1010*/  FFMA R25, R14, R26, R25 ;  /* 0x0000001a0e197223 */ /* 0x001fc60000000019 */
[----:B------:R-:W-:Y:S01]  /*1020*/  LDS R26, [R6+0x1810] ;  /* 0x00181000061a7984 */ /* 0x000fe20000000800 */
[----:B-1----:R-:W-:-:S03]  /*1030*/  FFMA R13, R14, R7, R13 ;  /* 0x000000070e0d7223 */ /* 0x002fc6000000000d */
[----:B------:R-:W0:Y:S02]  /*1040*/  LDS R7, [R6+0x100c] ;  /* 0x00100c0006077984 */ /* 0x000e240000000800 */
[----:B0-----:R-:W-:Y:S02]  /*1050*/  FFMA R12, R14, R7, R12 ;  /* 0x000000070e0c7223 */ /* 0x001fe4000000000c */
[----:B------:R-:W0:Y:S04]  /*1060*/  LDS R14, [R4] ;  /* 0x00000000040e7984 */ /* 0x000e280000000800 */
[----:B------:R-:W1:Y:S01]  /*1070*/  LDS R7, [R6+0x810] ;  /* 0x0008100006077984 */ /* 0x000e620000000800 */
[----:B0-----:R-:W-:-:S03]  /*1080*/  FFMA R25, R14, R26, R25 ;  /* 0x0000001a0e197223 */ /* 0x001fc60000000019 */
[----:B------:R-:W-:Y:S01]  /*1090*/  LDS R26, [R6+0x1814] ;  /* 0x00181400061a7984 */ /* 0x000fe20000000800 */
[----:B-1----:R-:W-:-:S03]  /*10a0*/  FFMA R13, R14, R7, R13 ;  /* 0x000000070e0d7223 */ /* 0x002fc6000000000d */
[----:B------:R-:W0:Y:S02]  /*10b0*/  LDS R7, [R6+0x1010] ;  /* 0x0010100006077984 */ /* 0x000e240000000800 */
[----:B0-----:R-:W-:Y:S02]  /*10c0*/  FFMA R12, R14, R7, R12 ;  /* 0x000000070e0c7223 */ /* 0x001fe4000000000c */
[----:B------:R-:W0:Y:S04]  /*10d0*/  LDS R14, [R4+0x4] ;  /* 0x00000400040e7984 */ /* 0x000e280000000800 */
[----:B------:R-:W1:Y:S01]  /*10e0*/  LDS R7, [R6+0x814] ;  /* 0x0008140006077984 */ /* 0x000e620000000800 */
[----:B0-----:R-:W-:-:S03]  /*10f0*/  FFMA R25, R14, R26, R25 ;  /* 0x0000001a0e197223 */ /* 0x001fc60000000019 */
[----:B------:R-:W-:Y:S01]  /*1100*/  LDS R26, [R6+0x1818] ;  /* 0x00181800061a7984 */ /* 0x000fe20000000800 */
[----:B-1----:R-:W-:-:S03]  /*1110*/  FFMA R13, R14, R7, R13 ;  /* 0x000000070e0d7223 */ /* 0x002fc6000000000d */
[----:B------:R-:W0:Y:S02]  /*1120*/  LDS R7, [R6+0x1014] ;  /* 0x0010140006077984 */ /* 0x000e240000000800 */
[----:B0-----:R-:W-:Y:S02]  /*1130*/  FFMA R12, R14, R7, R12 ;  /* 0x000000070e0c7223 */ /* 0x001fe4000000000c */
[----:B------:R-:W-:Y:S04]  /*1140*/  LDS R14, [R4+0x8] ;  /* 0x00000800040e7984 */ /* 0x000fe80000000800 */
[----:B------:R-:W0:Y:S02]  /*1150*/  LDS R7, [R6+0x818] ;  /* 0x0008180006077984 */ /* 0x000e240000000800 */
[----:B0-----:R-:W-:-:S02]  /*1160*/  FFMA R13, R14, R7, R13 ;  /* 0x000000070e0d7223 */ /* 0x001fc4000000000d */
[----:B------:R-:W0:Y:S02]  /*1170*/  LDS R7, [R6+0x1018] ;  /* 0x0010180006077984 */ /* 0x000e240000000800 */
[C---:B0-----:R-:W-:Y:S01]  /*1180*/  FFMA R12, R14.reuse, R7, R12 ;  /* 0x000000070e0c7223 */ /* 0x041fe2000000000c */
[----:B------:R-:W-:Y:S01]  /*1190*/  FFMA R14, R14, R26, R25 ;  /* 0x0000001a0e0e7223 */ /* 0x000fe20000000019 */
[----:B------:R-:W-:Y:S04]  /*11a0*/  LDS R7, [R6+0x81c] ;  /* 0x00081c0006077984 */ /* 0x000fe80000000800 */
[----:B------:R0:W1:Y:S04]  /*11b0*/  LDS R26, [R4+0xc] ;  /* 0x00000c00041a7984 */ /* 0x0000680000000800 */
[----:B------:R-:W2:Y:S01]  /*11c0*/  LDS R25, [R6+0x101c] ;  /* 0x00101c0006197984 */ /* 0x000ea20000000800 */
[----:B0-----:R-:W-:-:S02]  /*11d0*/  VIADD R4, R4, 0x20 ;  /* 0x0000002004047836 */ /* 0x001fc40000000000 */
[C---:B-1----:R-:W-:Y:S01]  /*11e0*/  FFMA R13, R26.reuse, R7, R13 ;  /* 0x000000071a0d7223 */ /* 0x042fe2000000000d */
[C---:B------:R-:W-:Y:S01]  /*11f0*/  FFMA R14, R26.reuse, R27, R14 ;  /* 0x0000001b1a0e7223 */ /* 0x040fe2000000000e */
[----:B--2---:R-:W-:Y:S01]  /*1200*/  FFMA R12, R26, R25, R12 ;  /* 0x000000191a0c7223 */ /* 0x004fe2000000000c */
[----:B------:R-:W-:Y:S06]  /*1210*/  @!P2 BRA `(.L_x_69) ;  /* 0xfffffffc0008a947 */ /* 0x000fec000383ffff */
.L_x_66:
[----:B------:R-:W-:Y:S05]  /*1220*/  BSYNC.RECONVERGENT B0 ;  /* 0x0000000000007941 */ /* 0x000fea0003800200 */
.L_x_65:
[----:B------:R-:W-:Y:S06]  /*1230*/  BAR.SYNC.DEFER_BLOCKING 0x0 ;  /* 0x0000000000007b1d */ /* 0x000fec0000010000 */
[----:B------:R-:W-:Y:S05]  /*1240*/  @!P1 BRA `(.L_x_70) ;  /* 0xfffffff4005c9947 */ /* 0x000fea000383ffff */
.L_x_64:
[----:B------:R-:W1:Y:S01]  /*1250*/  S2UR UR7, SR_CgaCtaId ;  /* 0x00000000000779c3 */ /* 0x000e620000008800 */
[----:B------:R-:W-:Y:S01]  /*1260*/  IADD3 R16, PT, PT, R9, R16, RZ ;  /* 0x0000001009107210 */ /* 0x000fe20007ffe0ff */
[----:B------:R-:W-:Y:S01]  /*1270*/  UMOV UR6, 0x400 ;  /* 0x0000040000067882 */ /* 0x000fe20000000000 */
[----:B------:R-:W-:Y:S02]  /*1280*/  BSSY.RECONVERGENT B0, `(.L_x_71) ;  /* 0x0000059000007945 */ /* 0x000fe40003800200 */
[----:B------:R-:W-:Y:S01]  /*1290*/  ISETP.GT.AND P0, PT, R16, 0x1ff, PT ;  /* 0x000001ff1000780c */ /* 0x000fe20003f04270 */
[----:B-1----:R-:W-:-:S06]  /*12a0*/  ULEA UR6, UR7, UR6, 0x18 ;  /* 0x0000000607067291 */ /* 0x002fcc000f8ec0ff */
[----:B------:R-:W-:-:S05]  /*12b0*/  LEA R3, R0, UR6, 0x2 ;  /* 0x0000000600037c11 */ /* 0x000fca000f8e10ff */
[----:B------:R1:W-:Y:S04]  /*12c0*/  STS [R3], R13 ;  /* 0x0000000d03007388 */ /* 0x0003e80000000800 */
[----:B------:R1:W-:Y:S04]  /*12d0*/  STS [R3+0x800], R12 ;  /* 0x0008000c03007388 */ /* 0x0003e80000000800 */
[----:B------:R1:W-:Y:S01]  /*12e0*/  STS [R3+0x1000], R14 ;  /* 0x0010000e03007388 */ /* 0x0003e20000000800 */
[----:B------:R-:W-:Y:S06]  /*12f0*/  BAR.SYNC.DEFER_BLOCKING 0x0 ;  /* 0x0000000000007b1d */ /* 0x000fec0000010000 */
[----:B------:R-:W-:Y:S05]  /*1300*/  @P0 BRA `(.L_x_72) ;  /* 0x0000000400400947 */ /* 0x000fea0003800000 */
[----:B0-----:R-:W0:Y:S01]  /*1310*/  I2F.U32.RP R4, R9 ;  /* 0x0000000900047306 */ /* 0x001e220000209000 */
[----:B------:R-:W-:Y:S01]  /*1320*/  IADD3 R10, PT, PT, -R10, 0x2, RZ ;  /* 0x000000020a0a7810 */ /* 0x000fe20007ffe1ff */
[----:B------:R-:W-:Y:S01]  /*1330*/  IMAD.MOV R7, RZ, RZ, -R9 ;  /* 0x000000ffff077224 */ /* 0x000fe200078e0a09 */
[C---:B------:R-:W-:Y:S01]  /*1340*/  ISETP.NE.U32.AND P3, PT, R9.reuse, RZ, PT ;  /* 0x000000ff0900720c */ /* 0x040fe20003f65070 */
[----:B------:R-:W-:Y:S02]  /*1350*/  BSSY.RECONVERGENT B1, `(.L_x_73) ;  /* 0x000002b000017945 */ /* 0x000fe40003800200 */
[----:B------:R-:W-:-:S05]  /*1360*/  IMAD R10, R9, R10, R0 ;  /* 0x0000000a090a7224 */ /* 0x000fca00078e0200 */
[C---:B------:R-:W-:Y:S01]  /*1370*/  VIMNMX R5, PT, PT, R10.reuse, 0x200, !PT ;  /* 0x000002000a057848 */ /* 0x040fe20007fe0100 */
[----:B0-----:R-:W0:Y:S03]  /*1380*/  MUFU.RCP R4, R4 ;  /* 0x0000000400047308 */ /* 0x001e260000001000 */
[----:B------:R-:W-:-:S04]  /*1390*/  IADD3 R5, PT, PT, -R10, R5, RZ ;  /* 0x000000050a057210 */ /* 0x000fc80007ffe1ff */
[C---:B------:R-:W-:Y:S01]  /*13a0*/  ISETP.NE.AND P0, PT, R5.reuse, RZ, PT ;  /* 0x000000ff0500720c */ /* 0x040fe20003f05270 */
[----:B0-----:R-:W-:Y:S01]  /*13b0*/  VIADD R2, R4, 0xffffffe ;  /* 0x0ffffffe04027836 */ /* 0x001fe20000000000 */
[----:B------:R-:W-:-:S11]  /*13c0*/  IADD3 R4, PT, PT, R5, -0x1, RZ ;  /* 0xffffffff05047810 */ /* 0x000fd60007ffe0ff */
[----:B------:R-:W-:Y:S01]  /*13d0*/  @!P0 IADD3 R4, PT, PT, R5, RZ, RZ ;  /* 0x000000ff05048210 */ /* 0x000fe20007ffe0ff */
[----:B-1----:R0:W1:Y:S02]  /*13e0*/  F2I.FTZ.U32.TRUNC.NTZ R3, R2 ;  /* 0x0000000200037305 */ /* 0x002064000021f000 */
[----:B0-----:R-:W-:Y:S02]  /*13f0*/  IMAD.MOV.U32 R2, RZ, RZ, RZ ;  /* 0x000000ffff027224 */ /* 0x001fe400078e00ff */
[----:B-1----:R-:W-:-:S04]  /*1400*/  IMAD R7, R7, R3, RZ ;  /* 0x0000000307077224 */ /* 0x002fc800078e02ff */
[----:B------:R-:W-:-:S06]  /*1410*/  IMAD.HI.U32 R3, R3, R7, R2 ;  /* 0x0000000703037227 */ /* 0x000fcc00078e0002 */
[----:B------:R-:W-:-:S04]  /*1420*/  IMAD.HI.U32 R3, R3, R4, RZ ;  /* 0x0000000403037227 */ /* 0x000fc800078e00ff */
[----:B------:R-:W-:-:S04]  /*1430*/  IMAD.MOV R2, RZ, RZ, -R3 ;  /* 0x000000ffff027224 */ /* 0x000fc800078e0a03 */
[----:B------:R-:W-:Y:S01]  /*1440*/  IMAD R4, R9, R2, R4 ;  /* 0x0000000209047224 */ /* 0x000fe200078e0204 */
[----:B------:R-:W-:-:S04]  /*1450*/  SEL R2, RZ, 0x1, !P0 ;  /* 0x00000001ff027807 */ /* 0x000fc80004000000 */
[----:B------:R-:W-:-:S13]  /*1460*/  ISETP.GE.U32.AND P1, PT, R4, R9, PT ;  /* 0x000000090400720c */ /* 0x000fda0003f26070 */
[----:B------:R-:W-:Y:S01]  /*1470*/  @P1 IADD3 R4, PT, PT, -R9, R4, RZ ;  /* 0x0000000409041210 */ /* 0x000fe20007ffe1ff */
[----:B------:R-:W-:-:S03]  /*1480*/  @P1 VIADD R3, R3, 0x1 ;  /* 0x0000000103031836 */ /* 0x000fc60000000000 */
[----:B------:R-:W-:-:S13]  /*1490*/  ISETP.GE.U32.AND P2, PT, R4, R9, PT ;  /* 0x000000090400720c */ /* 0x000fda0003f46070 */
[----:B------:R-:W-:Y:S02]  /*14a0*/  @P2 IADD3 R3, PT, PT, R3, 0x1, RZ ;  /* 0x0000000103032810 */ /* 0x000fe40007ffe0ff */
[----:B------:R-:W-:-:S05]  /*14b0*/  @!P3 LOP3.LUT R3, RZ, R9, RZ, 0x33, !PT ;  /* 0x00000009ff03b212 */ /* 0x000fca00078e33ff */
[----:B------:R-:W-:-:S05]  /*14c0*/  IMAD.IADD R3, R2, 0x1, R3 ;  /* 0x0000000102037824 */ /* 0x000fca00078e0203 */
[C---:B------:R-:W-:Y:S02]  /*14d0*/  LOP3.LUT R2, R3.reuse, 0x3, RZ, 0xc0, !PT ;  /* 0x0000000303027812 */ /* 0x040fe400078ec0ff */
[----:B------:R-:W-:Y:S02]  /*14e0*/  ISETP.GE.U32.AND P1, PT, R3, 0x3, PT ;  /* 0x000000030300780c */ /* 0x000fe40003f26070 */
[----:B------:R-:W-:Y:S02]  /*14f0*/  ISETP.NE.AND P0, PT, R2, 0x3, PT ;  /* 0x000000030200780c */ /* 0x000fe40003f05270 */
[----:B------:R-:W-:-:S11]  /*1500*/  MOV R2, R16 ;  /* 0x0000001000027202 */ /* 0x000fd60000000f00 */
[----:B------:R-:W-:Y:S05]  /*1510*/  @!P0 BRA `(.L_x_74) ;  /* 0x0000000000388947 */ /* 0x000fea0003800000 */
[----:B------:R-:W-:-:S05]  /*1520*/  VIADD R3, R3, 0x1 ;  /* 0x0000000103037836 */ /* 0x000fca0000000000 */
[----:B------:R-:W-:-:S04]  /*1530*/  LOP3.LUT R3, R3, 0x3, RZ, 0xc0, !PT ;  /* 0x0000000303037812 */ /* 0x000fc800078ec0ff */
[----:B------:R-:W-:-:S07]  /*1540*/  IADD3 R3, PT, PT, -R3, RZ, RZ ;  /* 0x000000ff03037210 */ /* 0x000fce0007ffe1ff */
.L_x_75:
[----:B------:R-:W-:Y:S01]  /*1550*/  LEA R4, R2, UR6, 0x2 ;  /* 0x0000000602047c11 */ /* 0x000fe2000f8e10ff */
[----:B------:R-:W-:Y:S01]  /*1560*/  VIADD R3, R3, 0x1 ;  /* 0x0000000103037836 */ /* 0x000fe20000000000 */
[----:B------:R-:W-:-:S03]  /*1570*/  IADD3 R2, PT, PT, R9, R2, RZ ;  /* 0x0000000209027210 */ /* 0x000fc60007ffe0ff */
[----:B------:R-:W0:Y:S01]  /*1580*/  LDS R6, [R4] ;  /* 0x0000000004067984 */ /* 0x000e220000000800 */
[----:B------:R-:W-:-:S03]  /*1590*/  ISETP.NE.AND P0, PT, R3, RZ, PT ;  /* 0x000000ff0300720c */ /* 0x000fc60003f05270 */
[----:B------:R-:W1:Y:S04]  /*15a0*/  LDS R5, [R4+0x800] ;  /* 0x0008000004057984 */ /* 0x000e680000000800 */
[----:B------:R-:W2:Y:S01]  /*15b0*/  LDS R7, [R4+0x1000] ;  /* 0x0010000004077984 */ /* 0x000ea20000000800 */
[----:B0-----:R-:W-:Y:S01]  /*15c0*/  FADD R13, R6, R13 ;  /* 0x0000000d060d7221 */ /* 0x001fe20000000000 */
[----:B-1----:R-:W-:Y:S01]  /*15d0*/  FADD R12, R5, R12 ;  /* 0x0000000c050c7221 */ /* 0x002fe20000000000 */
[----:B--2---:R-:W-:-:S03]  /*15e0*/  FADD R14, R7, R14 ;  /* 0x0000000e070e7221 */ /* 0x004fc60000000000 */
[----:B------:R-:W-:Y:S05]  /*15f0*/  @P0 BRA `(.L_x_75) ;  /* 0xfffffffc00d40947 */ /* 0x000fea000383ffff */
.L_x_74:
[----:B------:R-:W-:Y:S05]  /*1600*/  BSYNC.RECONVERGENT B1 ;  /* 0x0000000000017941 */ /* 0x000fea0003800200 */
.L_x_73:
[----:B------:R-:W-:Y:S05]  /*1610*/  @!P1 BRA `(.L_x_72) ;  /* 0x00000000007c9947 */ /* 0x000fea0003800000 */
.L_x_76:
[----:B------:R-:W-:Y:S02]  /*1620*/  LEA R26, R2, UR6, 0x2 ;  /* 0x00000006021a7c11 */ /* 0x000fe4000f8e10ff */
[----:B------:R-:W-:-:S03]  /*1630*/  LEA R2, R9, R2, 0x2 ;  /* 0x0000000209027211 */ /* 0x000fc600078e10ff */
[----:B------:R-:W-:Y:S01]  /*1640*/  IMAD R6, R9, 0x4, R26 ;  /* 0x0000000409067824 */ /* 0x000fe200078e021a */
[----:B------:R-:W0:Y:S01]  /*1650*/  LDS R4, [R26] ;  /* 0x000000001a047984 */ /* 0x000e220000000800 */
[----:B------:R-:W-:-:S03]  /*1660*/  ISETP.GE.AND P0, PT, R2, 0x200, PT ;  /* 0x000002000200780c */ /* 0x000fc60003f06270 */
[----:B------:R-:W1:Y:S01]  /*1670*/  LDS R3, [R26+0x800] ;  /* 0x000800001a037984 */ /* 0x000e620000000800 */
[----:B------:R-:W-:-:S03]  /*1680*/  LEA R16, R9, R6, 0x2 ;  /* 0x0000000609107211 */ /* 0x000fc600078e10ff */
[----:B------:R-:W2:Y:S02]  /*1690*/  LDS R5, [R26+0x1000] ;  /* 0x001000001a057984 */ /* 0x000ea40000000800 */
[----:B------:R-:W-:Y:S02]  /*16a0*/  IMAD R15, R9, 0x4, R16 ;  /* 0x00000004090f7824 */ /* 0x000fe400078e0210 */
[----:B------:R-:W3:Y:S04]  /*16b0*/  LDS R7, [R6] ;  /* 0x0000000006077984 */ /* 0x000ee80000000800 */
[----:B------:R-:W4:Y:S04]  /*16c0*/  LDS R8, [R6+0x800] ;  /* 0x0008000006087984 */ /* 0x000f280000000800 */
[----:B------:R-:W5:Y:S04]  /*16d0*/  LDS R10, [R6+0x1000] ;  /* 0x00100000060a7984 */ /* 0x000f680000000800 */
[----:B------:R-:W5:Y:S04]  /*16e0*/  LDS R11, [R16] ;  /* 0x00000000100b7984 */ /* 0x000f680000000800 */
[----:B------:R-:W5:Y:S04]  /*16f0*/  LDS R18, [R16+0x800] ;  /* 0x0008000010127984 */ /* 0x000f680000000800 */
[----:B------:R-:W5:Y:S04]  /*1700*/  LDS R20, [R16+0x1000] ;  /* 0x0010000010147984 */ /* 0x000f680000000800 */
[----:B------:R-:W5:Y:S04]  /*1710*/  LDS R17, [R15] ;  /* 0x000000000f117984 */ /* 0x000f680000000800 */
[----:B------:R-:W5:Y:S01]  /*1720*/  LDS R22, [R15+0x800] ;  /* 0x000800000f167984 */ /* 0x000f620000000800 */
[----:B0-----:R-:W-:-:S03]  /*1730*/  FADD R4, R4, R13 ;  /* 0x0000000d04047221 */ /* 0x001fc60000000000 */
[----:B------:R-:W0:Y:S01]  /*1740*/  LDS R24, [R15+0x1000] ;  /* 0x001000000f187984 */ /* 0x000e220000000800 */
[----:B-1----:R-:W-:Y:S01]  /*1750*/  FADD R3, R3, R12 ;  /* 0x0000000c03037221 */ /* 0x002fe20000000000 */
[----:B--2---:R-:W-:Y:S01]  /*1760*/  FADD R5, R5, R14 ;  /* 0x0000000e05057221 */ /* 0x004fe20000000000 */
[----:B---3--:R-:W-:Y:S02]  /*1770*/  FADD R4, R4, R7 ;  /* 0x0000000704047221 */ /* 0x008fe40000000000 */
[----:B----4-:R-:W-:Y:S01]  /*1780*/  FADD R3, R3, R8 ;  /* 0x0000000803037221 */ /* 0x010fe20000000000 */
[----:B-----5:R-:W-:Y:S01]  /*1790*/  FADD R5, R5, R10 ;  /* 0x0000000a05057221 */ /* 0x020fe20000000000 */
[----:B------:R-:W-:Y:S02]  /*17a0*/  FADD R4, R4, R11 ;  /* 0x0000000b04047221 */ /* 0x000fe40000000000 */
[----:B------:R-:W-:Y:S01]  /*17b0*/  FADD R3, R3, R18 ;  /* 0x0000001203037221 */ /* 0x000fe20000000000 */
[----:B------:R-:W-:Y:S01]  /*17c0*/  FADD R5, R5, R20 ;  /* 0x0000001405057221 */ /* 0x000fe20000000000 */
[----:B------:R-:W-:-:S02]  /*17d0*/  FADD R13, R4, R17 ;  /* 0x00000011040d7221 */ /* 0x000fc40000000000 */
[----:B------:R-:W-:Y:S01]  /*17e0*/  FADD R12, R3, R22 ;  /* 0x00000016030c7221 */ /* 0x000fe20000000000 */
[----:B0-----:R-:W-:Y:S01]  /*17f0*/  FADD R14, R5, R24 ;  /* 0x00000018050e7221 */ /* 0x001fe20000000000 */
[----:B------:R-:W-:Y:S06]  /*1800*/  @!P0 BRA `(.L_x_76) ;  /* 0xfffffffc00848947 */ /* 0x000fec000383ffff */
.L_x_72:
[----:B------:R-:W-:Y:S05]  /*1810*/  BSYNC.RECONVERGENT B0 ;  /* 0x0000000000007941 */ /* 0x000fea0003800200 */
.L_x_71:
[----:B------:R-:W2:Y:S08]  /*1820*/  LDC R11, c[0x3][0x20] ;  /* 0x00c00800ff0b7b82 */ /* 0x000eb00000000800 */
[----:B------:R-:W-:Y:S01]  /*1830*/  BAR.SYNC.DEFER_BLOCKING 0x0 ;  /* 0x0000000000007b1d */ /* 0x000fe20000010000 */
[----:B--2---:R-:W-:-:S13]  /*1840*/  ISETP.GE.AND P0, PT, R0, R11, PT ;  /* 0x0000000b0000720c */ /* 0x004fda0003f06270 */
[----:B------:R-:W-:Y:S05]  /*1850*/  @P0 EXIT ;  /* 0x000000000000094d */ /* 0x000fea0003800000 */
[----:B------:R-:W2:Y:S01]  /*1860*/  LDCU UR6, c[0x3][0x28] ;  /* 0x00c00500ff0677ac */ /* 0x000ea20008000800 */
[----:B------:R-:W-:-:S04]  /*1870*/  IMAD R0, R11, UR4, R0 ;  /* 0x000000040b007c24 */ /* 0x000fc8000f8e0200 */
[C---:B------:R-:W-:Y:S01]  /*1880*/  IMAD.IADD R6, R0.reuse, 0x1, R11 ;  /* 0x0000000100067824 */ /* 0x040fe200078e020b */
[----:B--2---:R-:W-:-:S04]  /*1890*/  ISETP.GE.AND P0, PT, R0, UR6, PT ;  /* 0x0000000600007c0c */ /* 0x004fc8000bf06270 */
[----:B------:R-:W-:-:S09]  /*18a0*/  ISETP.GE.AND P1, PT, R6, UR6, PT ;  /* 0x0000000606007c0c */ /* 0x000fd2000bf26270 */
[----:B-1----:R-:W1:Y:S01]  /*18b0*/  @!P0 LDC.64 R2, c[0x0][0x390] ;  /* 0x0000e400ff028b82 */ /* 0x002e620000000a00 */
[----:B------:R-:W-:-:S03]  /*18c0*/  @!P0 IADD3 R8, P2, PT, R0, UR5, RZ ;  /* 0x0000000500088c10 */ /* 0x000fc6000ff5e0ff */
[----:B0-----:R-:W-:Y:S02]  /*18d0*/  @!P1 IADD3 R7, P3, PT, R6, UR5, RZ ;  /* 0x0000000506079c10 */ /* 0x001fe4000ff7e0ff */
[----:B------:R-:W-:Y:S02]  /*18e0*/  @!P0 LEA.HI.X.SX32 R9, R0, UR10, 0x1, P2 ;  /* 0x0000000a00098c11 */ /* 0x000fe400090f0eff */
[C---:B------:R-:W-:Y:S01]  /*18f0*/  @!P1 LEA.HI.X.SX32 R0, R6.reuse, UR10, 0x1, P3 ;  /* 0x0000000a06009c11 */ /* 0x040fe200098f0eff */
[----:B------:R-:W0:Y:S01]  /*1900*/  @!P1 LDC.64 R4, c[0x0][0x390] ;  /* 0x0000e400ff049b82 */ /* 0x000e220000000a00 */
[----:B------:R-:W-:Y:S02]  /*1910*/  IADD3 R6, PT, PT, R6, R11, RZ ;  /* 0x0000000b06067210 */ /* 0x000fe40007ffe0ff */
[----:B-1----:R-:W-:-:S04]  /*1920*/  @!P0 LEA R2, P2, R8, R2, 0x2 ;  /* 0x0000000208028211 */ /* 0x002fc800078410ff */
[----:B------:R-:W-:Y:S02]  /*1930*/  @!P0 LEA.HI.X R3, R8, R3, R9, 0x2, P2 ;  /* 0x0000000308038211 */ /* 0x000fe400010f1409 */
[----:B------:R-:W-:Y:S02]  /*1940*/  ISETP.GE.AND P2, PT, R6, UR6, PT ;  /* 0x0000000606007c0c */ /* 0x000fe4000bf46270 */
[C---:B0-----:R-:W-:Y:S01]  /*1950*/  @!P1 LEA R4, P3, R7.reuse, R4, 0x2 ;  /* 0x0000000407049211 */ /* 0x041fe200078610ff */
[----:B------:R0:W-:Y:S03]  /*1960*/  @!P0 STG.E desc[UR8][R2.64], R13 ;  /* 0x0000000d02008986 */ /* 0x0001e6000c101908 */
[----:B------:R-:W-:-:S05]  /*1970*/  @!P1 LEA.HI.X R5, R7, R5, R0, 0x2, P3 ;  /* 0x0000000507059211 */ /* 0x000fca00018f1400 */
[----:B------:R0:W-:Y:S02]  /*1980*/  @!P1 STG.E desc[UR8][R4.64], R12 ;  /* 0x0000000c04009986 */ /* 0x0001e4000c101908 */
[----:B------:R-:W-:Y:S05]  /*1990*/  @P2 EXIT ;  /* 0x000000000000294d */ /* 0x000fea0003800000 */
[----:B------:R-:W1:Y:S01]  /*19a0*/  LDCU.64 UR6, c[0x0][0x390] ;  /* 0x00007200ff0677ac */ /* 0x000e620008000a00 */
[----:B------:R-:W-:-:S04]  /*19b0*/  IADD3 R0, P0, PT, R6, UR5, RZ ;  /* 0x0000000506007c10 */ /* 0x000fc8000ff1e0ff */
[----:B0-----:R-:W-:Y:S02]  /*19c0*/  LEA.HI.X.SX32 R3, R6, UR10, 0x1, P0 ;  /* 0x0000000a06037c11 */ /* 0x001fe400080f0eff */
[----:B-1----:R-:W-:-:S04]  /*19d0*/  LEA R2, P0, R0, UR6, 0x2 ;  /* 0x0000000600027c11 */ /* 0x002fc8000f8010ff */
[----:B------:R-:W-:-:S05]  /*19e0*/  LEA.HI.X R3, R0, UR7, R3, 0x2, P0 ;  /* 0x0000000700037c11 */ /* 0x000fca00080f1403 */
[----:B------:R-:W-:Y:S01]  /*19f0*/  STG.E desc[UR8][R2.64], R14 ;  /* 0x0000000e02007986 */ /* 0x000fe2000c101908 */
[----:B------:R-:W-:Y:S05]  /*1a00*/  EXIT ;  /* 0x000000000000794d */ /* 0x000fea0003800000 */
        .weak           $__internal_0_$__cuda_sm20_div_s16
        .type           $__internal_0_$__cuda_sm20_div_s16,@function
        .size           $__internal_0_$__cuda_sm20_div_s16,(.L_x_181 - $__internal_0_$__cuda_sm20_div_s16)
$__internal_0_$__cuda_sm20_div_s16:
[----:B------:R-:W-:Y:S01]  /*1a10*/  IABS R6, R10 ;  /* 0x0000000a00067213 */ /* 0x000fe20000000000 */
[----:B------:R-:W-:-:S03]  /*1a20*/  IMAD.MOV.U32 R4, RZ, RZ, 0x4b800000 ;  /* 0x4b800000ff047424 */ /* 0x000fc600078e00ff */
[----:B------:R0:W1:Y:S02]  /*1a30*/  I2F.U16 R2, R6 ;  /* 0x0000000600027306 */ /* 0x0000640000101000 */
[----:B0-----:R-:W-:-:S04]  /*1a40*/  LOP3.LUT R6, R10, 0x200, RZ, 0x3c, !PT ;  /* 0x000002000a067812 */ /* 0x001fc800078e3cff */
[----:B------:R-:W-:Y:S02]  /*1a50*/  SHF.R.U32.HI R6, RZ, 0x1f, R6 ;  /* 0x0000001fff067819 */ /* 0x000fe40000011606 */
[C---:B-1----:R-:W-:Y:S02]  /*1a60*/  FSETP.GEU.AND P1, PT, |R2|.reuse, 1.175494350822287508e-38, PT ;  /* 0x008000000200780b */ /* 0x042fe40003f2e200 */
[----:B------:R-:W-:Y:S02]  /*1a70*/  FSETP.GT.AND P0, PT, |R2|, 8.50705917302346158658e+37, PT ;  /* 0x7e8000000200780b */ /* 0x000fe40003f04200 */
[----:B------:R-:W-:-:S04]  /*1a80*/  FSEL R4, R4, 1, !P1 ;  /* 0x3f80000004047808 */ /* 0x000fc80004800000 */
[----:B------:R-:W-:Y:S02]  /*1a90*/  FSEL R9, R4, 0.25, !P0 ;  /* 0x3e80000004097808 */ /* 0x000fe40004000000 */
[----:B------:R-:W-:-:S03]  /*1aa0*/  ISETP.NE.AND P0, PT, R10, RZ, PT ;  /* 0x000000ff0a00720c */ /* 0x000fc60003f05270 */
[----:B------:R-:W-:Y:S01]  /*1ab0*/  FMUL R4, R2, R9 ;  /* 0x0000000902047220 */ /* 0x000fe20000400000 */
[----:B------:R-:W-:-:S05]  /*1ac0*/  I2FP.F32.U32.RZ R2, 0x200 ;  /* 0x0000020000027845 */ /* 0x000fca000020d000 */
[----:B------:R-:W0:Y:S02]  /*1ad0*/  MUFU.RCP R4, R4 ;  /* 0x0000000400047308 */ /* 0x000e240000001000 */
[----:B0-----:R-:W-:-:S05]  /*1ae0*/  FMUL R9, R9, R4 ;  /* 0x0000000409097220 */ /* 0x001fca0000400000 */
[----:B------:R-:W-:-:S05]  /*1af0*/  IADD3 R9, PT, PT, R9, 0x2, RZ ;  /* 0x0000000209097810 */ /* 0x000fca0007ffe0ff */
[----:B------:R-:W-:Y:S01]  /*1b00*/  FMUL.RZ R2, R2, R9 ;  /* 0x0000000902027220 */ /* 0x000fe2000040c000 */
[----:B------:R-:W-:-:S05]  /*1b10*/  IMAD.MOV R9, RZ, RZ, -R6 ;  /* 0x000000ffff097224 */ /* 0x000fca00078e0a06 */
[----:B------:R-:W0:Y:S02]  /*1b20*/  F2I.U32.TRUNC.NTZ R2, R2 ;  /* 0x0000000200027305 */ /* 0x000e24000020f000 */
[----:B0-----:R-:W-:-:S04]  /*1b30*/  LOP3.LUT R9, R9, 0xffff, R2, 0x78, !PT ;  /* 0x0000ffff09097812 */ /* 0x001fc800078e7802 */
[----:B------:R-:W-:Y:S01]  /*1b40*/  IADD3 R6, PT, PT, R6, R9, RZ ;  /* 0x0000000906067210 */ /* 0x000fe20007ffe0ff */
[----:B------:R-:W-:Y:S02]  /*1b50*/  HFMA2 R9, -RZ, RZ, 0, 0 ;  /* 0x00000000ff097431 */ /* 0x000fe400000001ff */
[----:B------:R-:W-:Y:S02]  /*1b60*/  @!P0 IMAD.MOV.U32 R6, RZ, RZ, -0x1 ;  /* 0xffffffffff068424 */ /* 0x000fe400078e00ff */
[----:B------:R-:W-:Y:S05]  /*1b70*/  RET.REL.NODEC R8 `(_Z9dev_nxcorILi512ELi3EEvPKfS1_Pf) ;  /* 0xffffffe408207950 */ /* 0x000fea0003c3ffff */
.L_x_77:
        /* <DEDUP_REMOVED lines=16> */
.L_x_181:


//--------------------- .text._Z9dev_nxcorILi384ELi3EEvPKfS1_Pf --------------------------
	.section	.text._Z9dev_nxcorILi384ELi3EEvPKfS1_Pf,"ax",@progbits
	.align	128
        .global         _Z9dev_nxcorILi384ELi3EEvPKfS1_Pf
        .type           _Z9dev_nxcorILi384ELi3EEvPKfS1_Pf,@function
        .size           _Z9dev_nxcorILi384ELi3EEvPKfS1_Pf,(.L_x_182 - _Z9dev_nxcorILi384ELi3EEvPKfS1_Pf)
        .other          _Z9dev_nxcorILi384ELi3EEvPKfS1_Pf,@"STO_CUDA_ENTRY STV_DEFAULT"
_Z9dev_nxcorILi384ELi3EEvPKfS1_Pf:
.text._Z9dev_nxcorILi384ELi3EEvPKfS1_Pf:
        /* <DEDUP_REMOVED lines=38> */
[----:B------:R-:W-:Y:S05]  /*0260*/  CALL.REL.NOINC `($__internal_1_$__cuda_sm20_div_s16) ;  /* 0x0000001400e87944 */ /* 0x000fea0003c00000 */
        /* <DEDUP_REMOVED lines=85> */
.L_x_84:
        /* <DEDUP_REMOVED lines=98> */
.L_x_82:
[----:B------:R-:W-:Y:S05]  /*0de0*/  BSYNC.RECONVERGENT B1 ;  /* 0x0000000000017941 */ /* 0x000fea0003800200 */
.L_x_81:
[----:B0-----:R-:W-:-:S05]  /*0df0*/  IMAD.IADD R4, R11, 0x1, -R8 ;  /* 0x000000010b047824 */ /* 0x001fca00078e0a08 */
[----:B------:R-:W-:-:S13]  /*0e00*/  ISETP.GT.U32.AND P2, PT, R4, -0x8, PT ;  /* 0xfffffff80400780c */ /* 0x000fda0003f44070 */
[----:B------:R-:W-:Y:S05]  /*0e10*/  @P2 BRA `(.L_x_80) ;  /* 0x0000000400002947 */ /* 0x000fea0003800000 */
[----:B------:R-:W-:-:S04]  /*0e20*/  LEA R4, R5, UR6, 0x2 ;  /* 0x0000000605047c11 */ /* 0x000fc8000f8e10ff */
[----:B------:R-:W-:-:S07]  /*0e30*/  IADD3 R4, PT, PT, R4, 0x10, RZ ;  /* 0x0000001004047810 */ /* 0x000fce0007ffe0ff */
.L_x_83:
        /* <DEDUP_REMOVED lines=62> */
.L_x_80:
[----:B------:R-:W-:Y:S05]  /*1220*/  BSYNC.RECONVERGENT B0 ;  /* 0x0000000000007941 */ /* 0x000fea0003800200 */
.L_x_79:
[----:B------:R-:W-:Y:S06]  /*1230*/  BAR.SYNC.DEFER_BLOCKING 0x0 ;  /* 0x0000000000007b1d */ /* 0x000fec0000010000 */
[----:B------:R-:W-:Y:S05]  /*1240*/  @!P1 BRA `(.L_x_84) ;  /* 0xfffffff4005c9947 */ /* 0x000fea000383ffff */
.L_x_78:
        /* <DEDUP_REMOVED lines=48> */
.L_x_89:
        /* <DEDUP_REMOVED lines=11> */
.L_x_88:
[----:B------:R-:W-:Y:S05]  /*1600*/  BSYNC.RECONVERGENT B1 ;  /* 0x0000000000017941 */ /* 0x000fea0003800200 */
.L_x_87:
[----:B------:R-:W-:Y:S05]  /*1610*/  @!P1 BRA `(.L_x_86) ;  /* 0x00000000007c9947 */ /* 0x000fea0003800000 */
.L_x_90:
        /* <DEDUP_REMOVED lines=31> */
.L_x_86:
[----:B------:R-:W-:Y:S05]  /*1810*/  BSYNC.RECONVERGENT B0 ;  /* 0x0000000000007941 */ /* 0x000fea0003800200 */
.L_x_85:
        /* <DEDUP_REMOVED lines=31> */
        .weak           $__internal_1_$__cuda_sm20_div_s16
        .type           $__internal_1_$__cuda_sm20_div_s16,@function
        .size           $__internal_1_$__cuda_sm20_div_s16,(.L_x_182 - $__internal_1_$__cuda_sm20_div_s16)
$__internal_1_$__cuda_sm20_div_s16:
        /* <DEDUP_REMOVED lines=22> */
[----:B------:R-:W-:Y:S05]  /*1b70*/  RET.REL.NODEC R8 `(_Z9dev_nxcorILi384ELi3EEvPKfS1_Pf) ;  /* 0xffffffe408207950 */ /* 0x000fea0003c3ffff */
.L_x_91:
        /* <DEDUP_REMOVED lines=16> */
.L_x_182:


//--------------------- .text._Z9dev_nxcorILi256ELi3EEvPKfS1_Pf --------------------------
	.section	.text._Z9dev_nxcorILi256ELi3EEvPKfS1_Pf,"ax",@progbits
	.align	128
        .global         _Z9dev_nxcorILi256ELi3EEvPKfS1_Pf
        .type           _Z9dev_nxcorILi256ELi3EEvPKfS1_Pf,@function
        .size           _Z9dev_nxcorILi256ELi3EEvPKfS1_Pf,(.L_x_183 - _Z9dev_nxcorILi256ELi3EEvPKfS1_Pf)
        .other          _Z9dev_nxcorILi256ELi3EEvPKfS1_Pf,@"STO_CUDA_ENTRY STV_DEFAULT"
_Z9dev_nxcorILi256ELi3EEvPKfS1_Pf:
.text._Z9dev_nxcorILi256ELi3EEvPKfS1_Pf:
        /* <DEDUP_REMOVED lines=38> */
[----:B------:R-:W-:Y:S05]  /*0260*/  CALL.REL.NOINC `($__internal_2_$__cuda_sm20_div_s16) ;  /* 0x0000001400e87944 */ /* 0x000fea0003c00000 */
        /* <DEDUP_REMOVED lines=85> */
.L_x_98:
        /* <DEDUP_REMOVED lines=98> */
.L_x_96:
[----:B------:R-:W-:Y:S05]  /*0de0*/  BSYNC.RECONVERGENT B1 ;  /* 0x0000000000017941 */ /* 0x000fea0003800200 */
.L_x_95:
[----:B0-----:R-:W-:-:S05]  /*0df0*/  IMAD.IADD R4, R11, 0x1, -R8 ;  /* 0x000000010b047824 */ /* 0x001fca00078e0a08 */
[----:B------:R-:W-:-:S13]  /*0e00*/  ISETP.GT.U32.AND P2, PT, R4, -0x8, PT ;  /* 0xfffffff80400780c */ /* 0x000fda0003f44070 */
[----:B------:R-:W-:Y:S05]  /*0e10*/  @P2 BRA `(.L_x_94) ;  /* 0x0000000400002947 */ /* 0x000fea0003800000 */
[----:B------:R-:W-:-:S04]  /*0e20*/  LEA R4, R5, UR6, 0x2 ;  /* 0x0000000605047c11 */ /* 0x000fc8000f8e10ff */
[----:B------:R-:W-:-:S07]  /*0e30*/  IADD3 R4, PT, PT, R4, 0x10, RZ ;  /* 0x0000001004047810 */ /* 0x000fce0007ffe0ff */
.L_x_97:
        /* <DEDUP_REMOVED lines=62> */
.L_x_94:
[----:B------:R-:W-:Y:S05]  /*1220*/  BSYNC.RECONVERGENT B0 ;  /* 0x0000000000007941 */ /* 0x000fea0003800200 */
.L_x_93:
[----:B------:R-:W-:Y:S06]  /*1230*/  BAR.SYNC.DEFER_BLOCKING 0x0 ;  /* 0x0000000000007b1d */ /* 0x000fec0000010000 */
[----:B------:R-:W-:Y:S05]  /*1240*/  @!P1 BRA `(.L_x_98) ;  /* 0xfffffff4005c9947 */ /* 0x000fea000383ffff */
.L_x_92:
        /* <DEDUP_REMOVED lines=48> */
.L_x_103:
        /* <DEDUP_REMOVED lines=11> */
.L_x_102:
[----:B------:R-:W-:Y:S05]  /*1600*/  BSYNC.RECONVERGENT B1 ;  /* 0x0000000000017941 */ /* 0x000fea0003800200 */
.L_x_101:
[----:B------:R-:W-:Y:S05]  /*1610*/  @!P1 BRA `(.L_x_100) ;  /* 0x00000000007c9947 */ /* 0x000fea0003800000 */
.L_x_104:
        /* <DEDUP_REMOVED lines=31> */
.L_x_100:
[----:B------:R-:W-:Y:S05]  /*1810*/  BSYNC.RECONVERGENT B0 ;  /* 0x0000000000007941 */ /* 0x000fea0003800200 */
.L_x_99:
        /* <DEDUP_REMOVED lines=31> */
        .weak           $__internal_2_$__cuda_sm20_div_s16
        .type           $__internal_2_$__cuda_sm20_div_s16,@function
        .size           $__internal_2_$__cuda_sm20_div_s16,(.L_x_183 - $__internal_2_$__cuda_sm20_div_s16)
$__internal_2_$__cuda_sm20_div_s16:
        /* <DEDUP_REMOVED lines=22> */
[----:B------:R-:W-:Y:S05]  /*1b70*/  RET.REL.NODEC R8 `(_Z9dev_nxcorILi256ELi3EEvPKfS1_Pf) ;  /* 0xffffffe408207950 */ /* 0x000fea0003c3ffff */
.L_x_105:
        /* <DEDUP_REMOVED lines=16> */
.L_x_183:


//--------------------- .text._Z9dev_nxcorILi192ELi3EEvPKfS1_Pf --------------------------
	.section	.text._Z9dev_nxcorILi192ELi3EEvPKfS1_Pf,"ax",@progbits
	.align	128
        .global         _Z9dev_nxcorILi192ELi3EEvPKfS1_Pf
        .type           _Z9dev_nxcorILi192ELi3EEvPKfS1_Pf,@function
        .size           _Z9dev_nxcorILi192ELi3EEvPKfS1_Pf,(.L_x_184 - _Z9dev_nxcorILi192ELi3EEvPKfS1_Pf)
        .other          _Z9dev_nxcorILi192ELi3EEvPKfS1_Pf,@"STO_CUDA_ENTRY STV_DEFAULT"
_Z9dev_nxcorILi192ELi3EEvPKfS1_Pf:
.text._Z9dev_nxcorILi192ELi3EEvPKfS1_Pf:
        /* <DEDUP_REMOVED lines=38> */
[----:B------:R-:W-:Y:S05]  /*0260*/  CALL.REL.NOINC `($__internal_3_$__cuda_sm20_div_s16) ;  /* 0x0000001400e87944 */ /* 0x000fea0003c00000 */
        /* <DEDUP_REMOVED lines=85> */
.L_x_112:
        /* <DEDUP_REMOVED lines=98> */
.L_x_110:
[----:B------:R-:W-:Y:S05]  /*0de0*/  BSYNC.RECONVERGENT B1 ;  /* 0x0000000000017941 */ /* 0x000fea0003800200 */
.L_x_109:
[----:B0-----:R-:W-:-:S05]  /*0df0*/  IMAD.IADD R4, R11, 0x1, -R8 ;  /* 0x000000010b047824 */ /* 0x001fca00078e0a08 */
[----:B------:R-:W-:-:S13]  /*0e00*/  ISETP.GT.U32.AND P2, PT, R4, -0x8, PT ;  /* 0xfffffff80400780c */ /* 0x000fda0003f44070 */
[----:B------:R-:W-:Y:S05]  /*0e10*/  @P2 BRA `(.L_x_108) ;  /* 0x0000000400002947 */ /* 0x000fea0003800000 */
[----:B------:R-:W-:-:S04]  /*0e20*/  LEA R4, R5, UR6, 0x2 ;  /* 0x0000000605047c11 */ /* 0x000fc8000f8e10ff */
[----:B------:R-:W-:-:S07]  /*0e30*/  IADD3 R4, PT, PT, R4, 0x10, RZ ;  /* 0x0000001004047810 */ /* 0x000fce0007ffe0ff */
.L_x_111:
        /* <DEDUP_REMOVED lines=62> */
.L_x_108:
[----:B------:R-:W-:Y:S05]  /*1220*/  BSYNC.RECONVERGENT B0 ;  /* 0x0000000000007941 */ /* 0x000fea0003800200 */
.L_x_107:
[----:B------:R-:W-:Y:S06]  /*1230*/  BAR.SYNC.DEFER_BLOCKING 0x0 ;  /* 0x0000000000007b1d */ /* 0x000fec0000010000 */
[----:B------:R-:W-:Y:S05]  /*1240*/  @!P1 BRA `(.L_x_112) ;  /* 0xfffffff4005c9947 */ /* 0x000fea000383ffff */
.L_x_106:
        /* <DEDUP_REMOVED lines=48> */
.L_x_117:
        /* <DEDUP_REMOVED lines=11> */
.L_x_116:
[----:B------:R-:W-:Y:S05]  /*1600*/  BSYNC.RECONVERGENT B1 ;  /* 0x0000000000017941 */ /* 0x000fea0003800200 */
.L_x_115:
[----:B------:R-:W-:Y:S05]  /*1610*/  @!P1 BRA `(.L_x_114) ;  /* 0x00000000007c9947 */ /* 0x000fea0003800000 */
.L_x_118:
        /* <DEDUP_REMOVED lines=31> */
.L_x_114:
[----:B------:R-:W-:Y:S05]  /*1810*/  BSYNC.RECONVERGENT B0 ;  /* 0x0000000000007941 */ /* 0x000fea0003800200 */
.L_x_113:
        /* <DEDUP_REMOVED lines=31> */
        .weak           $__internal_3_$__cuda_sm20_div_s16
        .type           $__internal_3_$__cuda_sm20_div_s16,@function
        .size           $__internal_3_$__cuda_sm20_div_s16,(.L_x_184 - $__internal_3_$__cuda_sm20_div_s16)
$__internal_3_$__cuda_sm20_div_s16:
        /* <DEDUP_REMOVED lines=22> */
[----:B------:R-:W-:Y:S05]  /*1b70*/  RET.REL.NODEC R8 `(_Z9dev_nxcorILi192ELi3EEvPKfS1_Pf) ;  /* 0xffffffe408207950 */ /* 0x000fea0003c3ffff */
.L_x_119:
        /* <DEDUP_REMOVED lines=16> */
.L_x_184:


//--------------------- .text._Z9dev_nxcorILi128ELi3EEvPKfS1_Pf --------------------------
	.section	.text._Z9dev_nxcorILi128ELi3EEvPKfS1_Pf,"ax",@progbits
	.align	128
        .global         _Z9dev_nxcorILi128ELi3EEvPKfS1_Pf
        .type           _Z9dev_nxcorILi128ELi3EEvPKfS1_Pf,@function
        .size           _Z9dev_nxcorILi128ELi3EEvPKfS1_Pf,(.L_x_185 - _Z9dev_nxcorILi128ELi3EEvPKfS1_Pf)
        .other          _Z9dev_nxcorILi128ELi3EEvPKfS1_Pf,@"STO_CUDA_ENTRY STV_DEFAULT"
_Z9dev_nxcorILi128ELi3EEvPKfS1_Pf:
.text._Z9dev_nxcorILi128ELi3EEvPKfS1_Pf:
        /* <DEDUP_REMOVED lines=38> */
[----:B------:R-:W-:Y:S05]  /*0260*/  CALL.REL.NOINC `($__internal_4_$__cuda_sm20_div_s16) ;  /* 0x0000001400e87944 */ /* 0x000fea0003c00000 */
        /* <DEDUP_REMOVED lines=85> */
.L_x_126:
        /* <DEDUP_REMOVED lines=98> */
.L_x_124:
[----:B------:R-:W-:Y:S05]  /*0de0*/  BSYNC.RECONVERGENT B1 ;  /* 0x0000000000017941 */ /* 0x000fea0003800200 */
.L_x_123:
[----:B0-----:R-:W-:-:S05]  /*0df0*/  IMAD.IADD R4, R11, 0x1, -R8 ;  /* 0x000000010b047824 */ /* 0x001fca00078e0a08 */
[----:B------:R-:W-:-:S13]  /*0e00*/  ISETP.GT.U32.AND P2, PT, R4, -0x8, PT ;  /* 0xfffffff80400780c */ /* 0x000fda0003f44070 */
[----:B------:R-:W-:Y:S05]  /*0e10*/  @P2 BRA `(.L_x_122) ;  /* 0x0000000400002947 */ /* 0x000fea0003800000 */
[----:B------:R-:W-:-:S04]  /*0e20*/  LEA R4, R5, UR6, 0x2 ;  /* 0x0000000605047c11 */ /* 0x000fc8000f8e10ff */
[----:B------:R-:W-:-:S07]  /*0e30*/  IADD3 R4, PT, PT, R4, 0x10, RZ ;  /* 0x0000001004047810 */ /* 0x000fce0007ffe0ff */
.L_x_125:
        /* <DEDUP_REMOVED lines=62> */
.L_x_122:
[----:B------:R-:W-:Y:S05]  /*1220*/  BSYNC.RECONVERGENT B0 ;  /* 0x0000000000007941 */ /* 0x000fea0003800200 */
.L_x_121:
[----:B------:R-:W-:Y:S06]  /*1230*/  BAR.SYNC.DEFER_BLOCKING 0x0 ;  /* 0x0000000000007b1d */ /* 0x000fec0000010000 */
[----:B------:R-:W-:Y:S05]  /*1240*/  @!P1 BRA `(.L_x_126) ;  /* 0xfffffff4005c9947 */ /* 0x000fea000383ffff */
.L_x_120:
        /* <DEDUP_REMOVED lines=48> */
.L_x_131:
        /* <DEDUP_REMOVED lines=11> */
.L_x_130:
[----:B------:R-:W-:Y:S05]  /*1600*/  BSYNC.RECONVERGENT B1 ;  /* 0x0000000000017941 */ /* 0x000fea0003800200 */
.L_x_129:
[----:B------:R-:W-:Y:S05]  /*1610*/  @!P1 BRA `(.L_x_128) ;  /* 0x00000000007c9947 */ /* 0x000fea0003800000 */
.L_x_132:
        /* <DEDUP_REMOVED lines=31> */
.L_x_128:
[----:B------:R-:W-:Y:S05]  /*1810*/  BSYNC.RECONVERGENT B0 ;  /* 0x0000000000007941 */ /* 0x000fea0003800200 */
.L_x_127:
        /* <DEDUP_REMOVED lines=31> */
        .weak           $__internal_4_$__cuda_sm20_div_s16
        .type           $__internal_4_$__cuda_sm20_div_s16,@function
        .size           $__internal_4_$__cuda_sm20_div_s16,(.L_x_185 - $__internal_4_$__cuda_sm20_div_s16)
$__internal_4_$__cuda_sm20_div_s16:
        /* <DEDUP_REMOVED lines=22> */
[----:B------:R-:W-:Y:S05]  /*1b70*/  RET.REL.NODEC R8 `(_Z9dev_nxcorILi128ELi3EEvPKfS1_Pf) ;  /* 0xffffffe408207950 */ /* 0x000fea0003c3ffff */
.L_x_133:
        /* <DEDUP_REMOVED lines=16> */
.L_x_185:


//--------------------- .text._Z9dev_nxcorILi64ELi3EEvPKfS1_Pf --------------------------
	.section	.text._Z9dev_nxcorILi64ELi3EEvPKfS1_Pf,"ax",@progbits
	.align	128
        .global         _Z9dev_nxcorILi64ELi3EEvPKfS1_Pf
        .type           _Z9dev_nxcorILi64ELi3EEvPKfS1_Pf,@function
        .size           _Z9dev_nxcorILi64ELi3EEvPKfS1_Pf,(.L_x_186 - _Z9dev_nxcorILi64ELi3EEvPKfS1_Pf)
        .other          _Z9dev_nxcorILi64ELi3EEvPKfS1_Pf,@"STO_CUDA_ENTRY STV_DEFAULT"
_Z9dev_nxcorILi64ELi3EEvPKfS1_Pf:
.text._Z9dev_nxcorILi64ELi3EEvPKfS1_Pf:
        /* <DEDUP_REMOVED lines=38> */
[----:B------:R-:W-:Y:S05]  /*0260*/  CALL.REL.NOINC `($__internal_5_$__cuda_sm20_div_s16) ;  /* 0x0000001400ec7944 */ /* 0x000fea0003c00000 */
[----:B------:R-:W-:Y:S01]  /*0270*/  LOP3.LUT R4, R4, 0xffff, RZ, 0xc0, !PT ;  /* 0x0000ffff04047812 */ /* 0x000fe200078ec0ff */
[----:B------:R-:W0:Y:S01]  /*0280*/  LDC R8, c[0x3][0x10] ;  /* 0x00c00400ff087b82 */ /* 0x000e220000000800 */
[----:B------:R-:W-:Y:S01]  /*0290*/  IABS R2, R7 ;  /* 0x0000000700027213 */ /* 0x000fe20000000000 */
[----:B------:R-:W1:Y:S01]  /*02a0*/  LDCU UR6, c[0x3][0x18] ;  /* 0x00c00300ff0677ac */ /* 0x000e620008000800 */
[----:B------:R-:W-:Y:S01]  /*02b0*/  PRMT R9, R4, 0x8880, RZ ;  /* 0x0000888004097816 */ /* 0x000fe200000000ff */
[----:B------:R-:W-:Y:S01]  /*02c0*/  IMAD.MOV.U32 R14, RZ, RZ, RZ ;  /* 0x000000ffff0e7224 */ /* 0x000fe200078e00ff */
[----:B------:R-:W2:Y:S01]  /*02d0*/  I2F.RP R6, R2 ;  /* 0x0000000200067306 */ /* 0x000ea20000209400 */
[----:B------:R-:W3:Y:S01]  /*02e0*/  LDCU.64 UR8, c[0x0][0x358] ;  /* 0x00006b00ff0877ac */ /* 0x000ee20008000a00 */
[----:B------:R-:W-:Y:S01]  /*02f0*/  ISETP.NE.U32.AND P3, PT, R9, RZ, PT ;  /* 0x000000ff0900720c */ /* 0x000fe20003f65070 */
[----:B------:R-:W-:-:S05]  /*0300*/  IMAD.MOV R15, RZ, RZ, -R9 ;  /* 0x000000ffff0f7224 */ /* 0x000fca00078e0a09 */
[----:B------:R-:W4:Y:S01]  /*0310*/  I2F.U32.RP R4, R9 ;  /* 0x0000000900047306 */ /* 0x000f220000209000 */
[----:B-1----:R-:W-:-:S07]  /*0320*/  UISETP.GE.AND UP0, UPT, UR6, 0x1, UPT ;  /* 0x000000010600788c */ /* 0x002fce000bf06270 */
[----:B--2---:R-:W1:Y:S08]  /*0330*/  MUFU.RCP R6, R6 ;  /* 0x0000000600067308 */ /* 0x004e700000001000 */
[----:B----4-:R-:W2:Y:S01]  /*0340*/  MUFU.RCP R4, R4 ;  /* 0x0000000400047308 */ /* 0x010ea20000001000 */
[----:B-1----:R-:W-:Y:S02]  /*0350*/  IADD3 R12, PT, PT, R6, 0xffffffe, RZ ;  /* 0x0ffffffe060c7810 */ /* 0x002fe40007ffe0ff */
[----:B------:R-:W-:-:S05]  /*0360*/  IABS R6, R7 ;  /* 0x0000000700067213 */ /* 0x000fca0000000000 */
[----:B------:R1:W4:Y:S01]  /*0370*/  F2I.FTZ.U32.TRUNC.NTZ R13, R12 ;  /* 0x0000000c000d7305 */ /* 0x000322000021f000 */
[----:B------:R-:W-:Y:S01]  /*0380*/  IADD3 R6, PT, PT, RZ, -R6, RZ ;  /* 0x80000006ff067210 */ /* 0x000fe20007ffe0ff */
[----:B--2---:R-:W-:Y:S01]  /*0390*/  VIADD R10, R4, 0xffffffe ;  /* 0x0ffffffe040a7836 */ /* 0x004fe20000000000 */
[----:B0-----:R-:W-:-:S05]  /*03a0*/  IABS R4, R8 ;  /* 0x0000000800047213 */ /* 0x001fca0000000000 */
[----:B------:R0:W2:Y:S01]  /*03b0*/  F2I.FTZ.U32.TRUNC.NTZ R11, R10 ;  /* 0x0000000a000b7305 */ /* 0x0000a2000021f000 */
[----:B-1----:R-:W-:Y:S01]  /*03c0*/  IMAD.MOV.U32 R12, RZ, RZ, RZ ;  /* 0x000000ffff0c7224 */ /* 0x002fe200078e00ff */
[----:B----4-:R-:W-:Y:S01]  /*03d0*/  IADD3 R17, PT, PT, RZ, -R13, RZ ;  /* 0x8000000dff117210 */ /* 0x010fe20007ffe0ff */
[----:B0-----:R-:W-:Y:S02]  /*03e0*/  IMAD.MOV.U32 R10, RZ, RZ, RZ ;  /* 0x000000ffff0a7224 */ /* 0x001fe400078e00ff */
[----:B--2---:R-:W-:-:S04]  /*03f0*/  IMAD R15, R15, R11, RZ ;  /* 0x0000000b0f0f7224 */ /* 0x004fc800078e02ff */
[----:B------:R-:W-:-:S04]  /*0400*/  IMAD.HI.U32 R11, R11, R15, R10 ;  /* 0x0000000f0b0b7227 */ /* 0x000fc800078e000a */
[----:B------:R-:W-:Y:S02]  /*0410*/  IMAD R15, R17, R2, RZ ;  /* 0x00000002110f7224 */ /* 0x000fe400078e02ff */
[----:B------:R-:W-:-:S04]  /*0420*/  IMAD.HI.U32 R10, R11, R0, RZ ;  /* 0x000000000b0a7227 */ /* 0x000fc800078e00ff */
[----:B------:R-:W-:Y:S02]  /*0430*/  IMAD.MOV.U32 R11, RZ, RZ, R4 ;  /* 0x000000ffff0b7224 */ /* 0x000fe400078e0004 */
[----:B------:R-:W-:-:S04]  /*0440*/  IMAD.HI.U32 R12, R13, R15, R12 ;  /* 0x0000000f0d0c7227 */ /* 0x000fc800078e000c */
[----:B------:R-:W-:Y:S02]  /*0450*/  IMAD.MOV R4, RZ, RZ, -R10 ;  /* 0x000000ffff047224 */ /* 0x000fe400078e0a0a */
[----:B------:R-:W-:-:S04]  /*0460*/  IMAD.HI.U32 R12, R12, R11, RZ ;  /* 0x0000000b0c0c7227 */ /* 0x000fc800078e00ff */
[----:B------:R-:W-:Y:S02]  /*0470*/  IMAD R4, R9, R4, R0 ;  /* 0x0000000409047224 */ /* 0x000fe400078e0200 */
[----:B------:R-:W-:-:S03]  /*0480*/  IMAD R11, R12, R6, R11 ;  /* 0x000000060c0b7224 */ /* 0x000fc600078e020b */
[----:B------:R-:W-:Y:S02]  /*0490*/  ISETP.GE.U32.AND P4, PT, R4, R9, PT ;  /* 0x000000090400720c */ /* 0x000fe40003f86070 */
[----:B------:R-:W-:-:S11]  /*04a0*/  ISETP.GT.U32.AND P0, PT, R2, R11, PT ;  /* 0x0000000b0200720c */ /* 0x000fd60003f04070 */
[----:B------:R-:W-:Y:S01]  /*04b0*/  @P4 IADD3 R4, PT, PT, -R9, R4, RZ ;  /* 0x0000000409044210 */ /* 0x000fe20007ffe1ff */
[----:B------:R-:W-:Y:S01]  /*04c0*/  @P4 VIADD R10, R10, 0x1 ;  /* 0x000000010a0a4836 */ /* 0x000fe20000000000 */
[----:B------:R-:W-:Y:S01]  /*04d0*/  @!P0 IADD3 R12, PT, PT, R12, 0x1, RZ ;  /* 0x000000010c0c8810 */ /* 0x000fe20007ffe0ff */
[----:B------:R-:W-:Y:S01]  /*04e0*/  @!P0 IMAD.IADD R11, R11, 0x1, -R2 ;  /* 0x000000010b0b8824 */ /* 0x000fe200078e0a02 */
[----:B------:R-:W-:Y:S02]  /*04f0*/  ISETP.GE.U32.AND P1, PT, R4, R9, PT ;  /* 0x000000090400720c */ /* 0x000fe40003f26070 */
[----:B------:R-:W-:Y:S02]  /*0500*/  ISETP.NE.AND P0, PT, R7, RZ, PT ;  /* 0x000000ff0700720c */ /* 0x000fe40003f05270 */
[----:B------:R-:W-:Y:S02]  /*0510*/  ISETP.GE.U32.AND P2, PT, R11, R2, PT ;  /* 0x000000020b00720c */ /* 0x000fe40003f46070 */
[----:B------:R-:W-:-:S04]  /*0520*/  LOP3.LUT R2, R7, R8, RZ, 0x3c, !PT ;  /* 0x0000000807027212 */ /* 0x000fc800078e3cff */
[----:B------:R-:W-:-:S03]  /*0530*/  ISETP.GE.AND P4, PT, R2, RZ, PT ;  /* 0x000000ff0200720c */ /* 0x000fc60003f86270 */
[----:B------:R-:W-:Y:S01]  /*0540*/  @P1 VIADD R10, R10, 0x1 ;  /* 0x000000010a0a1836 */ /* 0x000fe20000000000 */
[----:B------:R-:W-:-:S03]  /*0550*/  @!P3 LOP3.LUT R10, RZ, R9, RZ, 0x33, !PT ;  /* 0x00000009ff0ab212 */ /* 0x000fc600078e33ff */
[----:B------:R-:W-:Y:S01]  /*0560*/  @P2 VIADD R12, R12, 0x1 ;  /* 0x000000010c0c2836 */ /* 0x000fe20000000000 */
[C---:B------:R-:W-:Y:S02]  /*0570*/  IADD3 R2, PT, PT, R10.reuse, 0x1, RZ ;  /* 0x000000010a027810 */ /* 0x040fe40007ffe0ff */
[----:B------:R-:W-:Y:S02]  /*0580*/  IADD3 R16, PT, PT, -R10, RZ, RZ ;  /* 0x000000ff0a107210 */ /* 0x000fe40007ffe1ff */
[-C--:B------:R-:W-:Y:S01]  /*0590*/  ISETP.GE.AND P1, PT, R2, R7.reuse, PT ;  /* 0x000000070200720c */ /* 0x080fe20003f26270 */
[----:B------:R-:W-:Y:S01]  /*05a0*/  @!P4 IMAD.MOV R12, RZ, RZ, -R12 ;  /* 0x000000ffff0cc224 */ /* 0x000fe200078e0a0c */
[----:B------:R-:W-:Y:S01]  /*05b0*/  @!P0 LOP3.LUT R12, RZ, R7, RZ, 0x33, !PT ;  /* 0x00000007ff0c8212 */ /* 0x000fe200078e33ff */
[----:B------:R-:W-:-:S04]  /*05c0*/  IMAD R16, R9, R16, R0 ;  /* 0x0000001009107224 */ /* 0x000fc800078e0200 */
[----:B------:R-:W-:-:S06]  /*05d0*/  IMAD R11, R10, R12, RZ ;  /* 0x0000000c0a0b7224 */ /* 0x000fcc00078e02ff */
        /* <DEDUP_REMOVED lines=31> */
.L_x_140:
        /* <DEDUP_REMOVED lines=98> */
.L_x_138:
[----:B------:R-:W-:Y:S05]  /*0df0*/  BSYNC.RECONVERGENT B1 ;  /* 0x0000000000017941 */ /* 0x000fea0003800200 */
.L_x_137:
[----:B0-----:R-:W-:-:S05]  /*0e00*/  IMAD.IADD R4, R11, 0x1, -R8 ;  /* 0x000000010b047824 */ /* 0x001fca00078e0a08 */
[----:B------:R-:W-:-:S13]  /*0e10*/  ISETP.GT.U32.AND P2, PT, R4, -0x8, PT ;  /* 0xfffffff80400780c */ /* 0x000fda0003f44070 */
[----:B------:R-:W-:Y:S05]  /*0e20*/  @P2 BRA `(.L_x_136) ;  /* 0x0000000400002947 */ /* 0x000fea0003800000 */
[----:B------:R-:W-:-:S04]  /*0e30*/  LEA R4, R5, UR6, 0x2 ;  /* 0x0000000605047c11 */ /* 0x000fc8000f8e10ff */
[----:B------:R-:W-:-:S07]  /*0e40*/  IADD3 R4, PT, PT, R4, 0x10, RZ ;  /* 0x0000001004047810 */ /* 0x000fce0007ffe0ff */
.L_x_139:
        /* <DEDUP_REMOVED lines=62> */
.L_x_136:
[----:B------:R-:W-:Y:S05]  /*1230*/  BSYNC.RECONVERGENT B0 ;  /* 0x0000000000007941 */ /* 0x000fea0003800200 */
.L_x_135:
[----:B------:R-:W-:Y:S06]  /*1240*/  BAR.SYNC.DEFER_BLOCKING 0x0 ;  /* 0x0000000000007b1d */ /* 0x000fec0000010000 */
[----:B------:R-:W-:Y:S05]  /*1250*/  @!P1 BRA `(.L_x_140) ;  /* 0xfffffff4005c9947 */ /* 0x000fea000383ffff */
.L_x_134:
        /* <DEDUP_REMOVED lines=48> */
.L_x_145:
        /* <DEDUP_REMOVED lines=11> */
.L_x_144:
[----:B------:R-:W-:Y:S05]  /*1610*/  BSYNC.RECONVERGENT B1 ;  /* 0x0000000000017941 */ /* 0x000fea0003800200 */
.L_x_143:
[----:B------:R-:W-:Y:S05]  /*1620*/  @!P1 BRA `(.L_x_142) ;  /* 0x00000000007c9947 */ /* 0x000fea0003800000 */
.L_x_146:
        /* <DEDUP_REMOVED lines=31> */
.L_x_142:
[----:B------:R-:W-:Y:S05]  /*1820*/  BSYNC.RECONVERGENT B0 ;  /* 0x0000000000007941 */ /* 0x000fea0003800200 */
.L_x_141:
        /* <DEDUP_REMOVED lines=31> */
        .weak           $__internal_5_$__cuda_sm20_div_s16
        .type           $__internal_5_$__cuda_sm20_div_s16,@function
        .size           $__internal_5_$__cuda_sm20_div_s16,(.L_x_186 - $__internal_5_$__cuda_sm20_div_s16)
$__internal_5_$__cuda_sm20_div_s16:
        /* <DEDUP_REMOVED lines=22> */
[----:B------:R-:W-:Y:S05]  /*1b80*/  RET.REL.NODEC R8 `(_Z9dev_nxcorILi64ELi3EEvPKfS1_Pf) ;  /* 0xffffffe4081c7950 */ /* 0x000fea0003c3ffff */
.L_x_147:
        /* <DEDUP_REMOVED lines=15> */
.L_x_186:


//--------------------- .text._Z19dev_computeTemplateILi512EEvPf --------------------------
	.section	.text._Z19dev_computeTemplateILi512EEvPf,"ax",@progbits
	.align	128
        .global         _Z19dev_computeTemplateILi512EEvPf
        .type           _Z19dev_computeTemplateILi512EEvPf,@function
        .size           _Z19dev_computeTemplateILi512EEvPf,(.L_x_197 - _Z19dev_computeTemplateILi512EEvPf)
        .other          _Z19dev_computeTemplateILi512EEvPf,@"STO_CUDA_ENTRY STV_DEFAULT"
_Z19dev_computeTemplateILi512EEvPf:
.text._Z19dev_computeTemplateILi512EEvPf:
[----:B------:R-:W-:Y:S08]  /*0000*/  LDC R1, c[0x0][0x37c] ;  /* 0x0000df00ff017b82 */ /* 0x000ff00000000800 */
[----:B------:R-:W0:Y:S08]  /*0010*/  S2UR UR4, SR_CTAID.X ;  /* 0x00000000000479c3 */ /* 0x000e300000002500 */
[----:B------:R-:W0:Y:S02]  /*0020*/  LDC R0, c[0x3][RZ] ;  /* 0x00c00000ff007b82 */ /* 0x000e240000000800 */
[----:B0-----:R-:W-:-:S13]  /*0030*/  ISETP.LE.AND P0, PT, R0, UR4, PT ;  /* 0x0000000400007c0c */ /* 0x001fda000bf03270 */
[----:B------:R-:W-:Y:S05]  /*0040*/  @P0 EXIT ;  /* 0x000000000000094d */ /* 0x000fea0003800000 */
[----:B------:R-:W0:Y:S01]  /*0050*/  LDCU UR5, c[0x3][0x18] ;  /* 0x00c00300ff0577ac */ /* 0x000e220008000800 */
[----:B------:R-:W1:Y:S01]  /*0060*/  S2R R9, SR_TID.X ;  /* 0x0000000000097919 */ /* 0x000e620000002100 */
[----:B------:R-:W-:Y:S01]  /*0070*/  IMAD.MOV.U32 R6, RZ, RZ, RZ ;  /* 0x000000ffff067224 */ /* 0x000fe200078e00ff */
[----:B------:R-:W2:Y:S01]  /*0080*/  LDCU.64 UR8, c[0x0][0x380] ;  /* 0x00007000ff0877ac */ /* 0x000ea20008000a00 */
[----:B------:R-:W3:Y:S01]  /*0090*/  LDCU.64 UR6, c[0x0][0x358] ;  /* 0x00006b00ff0677ac */ /* 0x000ee20008000a00 */
[----:B0-----:R-:W-:-:S04]  /*00a0*/  IMAD.U32 R0, RZ, RZ, UR5 ;  /* 0x00000005ff007e24 */ /* 0x001fc8000f8e00ff */
[C---:B------:R-:W-:Y:S01]  /*00b0*/  IMAD R4, R0.reuse, UR4, RZ ;  /* 0x0000000400047c24 */ /* 0x040fe2000f8e02ff */
[----:B------:R-:W-:-:S03]  /*00c0*/  ISETP.GE.AND P0, PT, R0, 0x1, PT ;  /* 0x000000010000780c */ /* 0x000fc60003f06270 */
[----:B------:R-:W-:-:S03]  /*00d0*/  IMAD.WIDE R4, R4, 0x4, RZ ;  /* 0x0000000404047825 */ /* 0x000fc600078e02ff */
[----:B--2---:R-:W-:-:S04]  /*00e0*/  IADD3 R2, P1, PT, R4, UR8, RZ ;  /* 0x0000000804027c10 */ /* 0x004fc8000ff3e0ff */
[----:B------:R-:W-:-:S03]  /*00f0*/  IADD3.X R3, PT, PT, R5, UR9, RZ, P1, !PT ;  /* 0x0000000905037c10 */ /* 0x000fc60008ffe4ff */
[----:B-1-3--:R-:W-:Y:S06]  /*0100*/  @!P0 BRA `(.L_x_148) ;  /* 0x0000000800dc8947 */ /* 0x00afec0003800000 */
[C---:B------:R-:W-:Y:S01]  /*0110*/  ISETP.GE.U32.AND P0, PT, R0.reuse, 0x1e01, PT ;  /* 0x00001e010000780c */ /* 0x040fe20003f06070 */
[----:B------:R-:W-:Y:S01]  /*0120*/  UMOV UR4, URZ ;  /* 0x000000ff00047c82 */ /* 0x000fe20008000000 */
[----:B------:R-:W-:-:S05]  /*0130*/  VIMNMX.U32 R6, PT, PT, R0, 0x200, !PT ;  /* 0x0000020000067848 */ /* 0x000fca0007fe0000 */
[----:B------:R-:W-:-:S05]  /*0140*/  VIADD R6, R6, 0xffffffff ;  /* 0xffffffff06067836 */ /* 0x000fca0000000000 */
[----:B------:R-:W-:Y:S01]  /*0150*/  LEA.HI R7, R6, 0x1, RZ, 0x17 ;  /* 0x0000000106077811 */ /* 0x000fe200078fb8ff */
[----:B------:R-:W-:-:S03]  /*0160*/  HFMA2 R6, -RZ, RZ, 0, 0 ;  /* 0x00000000ff067431 */ /* 0x000fc600000001ff */
[----:B------:R-:W-:Y:S01]  /*0170*/  LOP3.LUT R12, R7, 0xf, RZ, 0xc0, !PT ;  /* 0x0000000f070c7812 */ /* 0x000fe200078ec0ff */
[----:B------:R-:W-:Y:S06]  /*0180*/  @!P0 BRA `(.L_x_149) ;  /* 0x00000004004c8947 */ /* 0x000fec0003800000 */
[----:B------:R-:W0:Y:S01]  /*0190*/  LDC R0, c[0x3][0x18] ;  /* 0x00c00600ff007b82 */ /* 0x000e220000000800 */
[----:B------:R-:W-:Y:S01]  /*01a0*/  IMAD.WIDE.U32 R10, R9, 0x4, R4 ;  /* 0x00000004090a7825 */ /* 0x000fe200078e0004 */
[----:B------:R-:W-:Y:S01]  /*01b0*/  LOP3.LUT R8, R7, 0xfffff0, RZ, 0xc0, !PT ;  /* 0x00fffff007087812 */ /* 0x000fe200078ec0ff */
[----:B------:R-:W-:Y:S02]  /*01c0*/  UMOV UR4, 0x1000 ;  /* 0x0000100000047882 */ /* 0x000fe40000000000 */
[----:B------:R-:W-:Y:S01]  /*01d0*/  IMAD.MOV.U32 R6, RZ, RZ, RZ ;  /* 0x000000ffff067224 */ /* 0x000fe200078e00ff */
[----:B------:R-:W-:Y:S01]  /*01e0*/  IADD3 R14, P0, PT, R10, UR8, RZ ;  /* 0x000000080a0e7c10 */ /* 0x000fe2000ff1e0ff */
[----:B------:R-:W-:Y:S02]  /*01f0*/  IMAD.MOV.U32 R13, RZ, RZ, R9 ;  /* 0x000000ffff0d7224 */ /* 0x000fe400078e0009 */
[----:B------:R-:W-:Y:S01]  /*0200*/  IMAD.MOV R8, RZ, RZ, -R8 ;  /* 0x000000ffff087224 */ /* 0x000fe200078e0a08 */
[----:B------:R-:W-:-:S04]  /*0210*/  IADD3 R14, P1, PT, R14, 0x4000, RZ ;  /* 0x000040000e0e7810 */ /* 0x000fc80007f3e0ff */
[----:B------:R-:W-:-:S09]  /*0220*/  IADD3.X R15, PT, PT, RZ, UR9, R11, P1, P0 ;  /* 0x00000009ff0f7c10 */ /* 0x000fd20008fe040b */
.L_x_150:
[C---:B0-----:R-:W-:Y:S01]  /*0230*/  ISETP.GE.AND P2, PT, R13.reuse, R0, PT ;  /* 0x000000000d00720c */ /* 0x041fe20003f46270 */
[----:B------:R-:W-:Y:S01]  /*0240*/  IMAD.MOV.U32 R10, RZ, RZ, R14 ;  /* 0x000000ffff0a7224 */ /* 0x000fe200078e000e */
[----:B------:R-:W-:-:S04]  /*0250*/  IADD3 R11, PT, PT, R13, 0x200, RZ ;  /* 0x000002000d0b7810 */ /* 0x000fc80007ffe0ff */
[----:B------:R-:W-:Y:S01]  /*0260*/  ISETP.GE.AND P3, PT, R11, R0, PT ;  /* 0x000000000b00720c */ /* 0x000fe20003f66270 */
[----:B------:R-:W-:-:S06]  /*0270*/  IMAD.MOV.U32 R11, RZ, RZ, R15 ;  /* 0x000000ffff0b7224 */ /* 0x000fcc00078e000f */
[----:B------:R-:W2:Y:S06]  /*0280*/  @!P2 LDG.E R15, desc[UR6][R10.64+-0x4000] ;  /* 0xffc000060a0fa981 */ /* 0x000eac000c1e1900 */
[----:B------:R-:W3:Y:S01]  /*0290*/  @!P3 LDG.E R17, desc[UR6][R10.64+-0x3800] ;  /* 0xffc800060a11b981 */ /* 0x000ee2000c1e1900 */
[C---:B------:R-:W-:Y:S02]  /*02a0*/  VIADD R19, R13.reuse, 0x400 ;  /* 0x000004000d137836 */ /* 0x040fe40000000000 */
[----:B------:R-:W-:-:S03]  /*02b0*/  VIADD R21, R13, 0x800 ;  /* 0x000008000d157836 */ /* 0x000fc60000000000 */
[-C--:B------:R-:W-:Y:S02]  /*02c0*/  ISETP.GE.AND P4, PT, R19, R0.reuse, PT ;  /* 0x000000001300720c */ /* 0x080fe40003f86270 */
[----:B------:R-:W-:Y:S02]  /*02d0*/  IADD3 R19, PT, PT, R13, 0x600, RZ ;  /* 0x000006000d137810 */ /* 0x000fe40007ffe0ff */
[-C--:B------:R-:W-:Y:S01]  /*02e0*/  ISETP.GE.AND P6, PT, R21, R0.reuse, PT ;  /* 0x000000001500720c */ /* 0x080fe20003fc6270 */
[----:B------:R-:W-:Y:S01]  /*02f0*/  VIADD R21, R13, 0xc00 ;  /* 0x00000c000d157836 */ /* 0x000fe20000000000 */
[----:B------:R-:W-:Y:S01]  /*0300*/  ISETP.GE.AND P5, PT, R19, R0, PT ;  /* 0x000000001300720c */ /* 0x000fe20003fa6270 */
[C---:B------:R-:W-:Y:S01]  /*0310*/  VIADD R19, R13.reuse, 0xa00 ;  /* 0x00000a000d137836 */ /* 0x040fe20000000000 */
[----:B------:R-:W-:-:S04]  /*0320*/  IADD3 R23, PT, PT, R13, 0xe00, RZ ;  /* 0x00000e000d177810 */ /* 0x000fc80007ffe0ff */
[-C--:B------:R-:W-:Y:S02]  /*0330*/  ISETP.GE.AND P0, PT, R19, R0.reuse, PT ;  /* 0x000000001300720c */ /* 0x080fe40003f06270 */
[----:B------:R-:W4:Y:S01]  /*0340*/  @!P4 LDG.E R19, desc[UR6][R10.64+-0x3000] ;  /* 0xffd000060a13c981 */ /* 0x000f22000c1e1900 */
[----:B------:R-:W-:-:S04]  /*0350*/  ISETP.GE.AND P1, PT, R21, R0, PT ;  /* 0x000000001500720c */ /* 0x000fc80003f26270 */
[----:B------:R-:W5:Y:S09]  /*0360*/  @!P5 LDG.E R21, desc[UR6][R10.64+-0x2800] ;  /* 0xffd800060a15d981 */ /* 0x000f72000c1e1900 */
[----:B------:R-:W5:Y:S01]  /*0370*/  @!P1 LDG.E R25, desc[UR6][R10.64+-0x1000] ;  /* 0xfff000060a199981 */ /* 0x000f62000c1e1900 */
[----:B--2---:R-:W-:Y:S01]  /*0380*/  @!P2 FADD R6, R6, R15 ;  /* 0x0000000f0606a221 */ /* 0x004fe20000000000 */
[----:B------:R-:W-:Y:S01]  /*0390*/  ISETP.GE.AND P2, PT, R23, R0, PT ;  /* 0x000000001700720c */ /* 0x000fe20003f46270 */
[----:B------:R-:W-:Y:S01]  /*03a0*/  VIADD R15, R13, 0x1000 ;  /* 0x000010000d0f7836 */ /* 0x000fe20000000000 */
[----:B------:R-:W2:Y:S01]  /*03b0*/  @!P6 LDG.E R23, desc[UR6][R10.64+-0x2000] ;  /* 0xffe000060a17e981 */ /* 0x000ea2000c1e1900 */
[----:B---3--:R-:W-:-:S03]  /*03c0*/  @!P3 FADD R6, R6, R17 ;  /* 0x000000110606b221 */ /* 0x008fc60000000000 */
[----:B------:R-:W3:Y:S01]  /*03d0*/  @!P0 LDG.E R17, desc[UR6][R10.64+-0x1800] ;  /* 0xffe800060a118981 */ /* 0x000ee2000c1e1900 */
[----:B------:R-:W-:-:S06]  /*03e0*/  ISETP.GE.AND P3, PT, R15, R0, PT ;  /* 0x000000000f00720c */ /* 0x000fcc0003f66270 */
[----:B------:R-:W3:Y:S07]  /*03f0*/  @!P2 LDG.E R27, desc[UR6][R10.64+-0x800] ;  /* 0xfff800060a1ba981 */ /* 0x000eee000c1e1900 */
[----:B------:R-:W3:Y:S01]  /*0400*/  @!P3 LDG.E R15, desc[UR6][R10.64] ;  /* 0x000000060a0fb981 */ /* 0x000ee2000c1e1900 */
[C---:B------:R-:W-:Y:S02]  /*0410*/  VIADD R29, R13.reuse, 0x1200 ;  /* 0x000012000d1d7836 */ /* 0x040fe40000000000 */
[----:B----4-:R-:W-:Y:S01]  /*0420*/  @!P4 FADD R6, R6, R19 ;  /* 0x000000130606c221 */ /* 0x010fe20000000000 */
[----:B------:R-:W-:-:S02]  /*0430*/  VIADD R19, R13, 0x1400 ;  /* 0x000014000d137836 */ /* 0x000fc40000000000 */
[-C--:B------:R-:W-:Y:S01]  /*0440*/  ISETP.GE.AND P4, PT, R29, R0.reuse, PT ;  /* 0x000000001d00720c */ /* 0x080fe20003f86270 */
[----:B-----5:R-:W-:Y:S01]  /*0450*/  @!P5 FADD R6, R6, R21 ;  /* 0x000000150606d221 */ /* 0x020fe20000000000 */
[----:B------:R-:W-:Y:S02]  /*0460*/  IADD3 R21, PT, PT, R13, 0x1600, RZ ;  /* 0x000016000d157810 */ /* 0x000fe40007ffe0ff */
[-C--:B------:R-:W-:Y:S01]  /*0470*/  ISETP.GE.AND P5, PT, R19, R0.reuse, PT ;  /* 0x000000001300720c */ /* 0x080fe20003fa6270 */
[----:B------:R-:W-:Y:S02]  /*0480*/  VIADD R19, R13, 0x1800 ;  /* 0x000018000d137836 */ /* 0x000fe40000000000 */
[----:B--2---:R-:W-:Y:S01]  /*0490*/  @!P6 FADD R6, R6, R23 ;  /* 0x000000170606e221 */ /* 0x004fe20000000000 */
[-C--:B------:R-:W-:Y:S01]  /*04a0*/  ISETP.GE.AND P6, PT, R21, R0.reuse, PT ;  /* 0x000000001500720c */ /* 0x080fe20003fc6270 */
[----:B------:R-:W-:Y:S02]  /*04b0*/  VIADD R21, R13, 0x1a00 ;  /* 0x00001a000d157836 */ /* 0x000fe40000000000 */
[----:B---3--:R-:W-:Y:S01]  /*04c0*/  @!P0 FADD R6, R6, R17 ;  /* 0x0000001106068221 */ /* 0x008fe20000000000 */
[-C--:B------:R-:W-:Y:S01]  /*04d0*/  ISETP.GE.AND P0, PT, R19, R0.reuse, PT ;  /* 0x000000001300720c */ /* 0x080fe20003f06270 */
[----:B------:R-:W2:Y:S02]  /*04e0*/  @!P4 LDG.E R17, desc[UR6][R10.64+0x800] ;  /* 0x000800060a11c981 */ /* 0x000ea4000c1e1900 */
[----:B------:R-:W-:Y:S01]  /*04f0*/  @!P1 FADD R6, R6, R25 ;  /* 0x0000001906069221 */ /* 0x000fe20000000000 */
[----:B------:R-:W-:Y:S01]  /*0500*/  ISETP.GE.AND P1, PT, R21, R0, PT ;  /* 0x000000001500720c */ /* 0x000fe20003f26270 */
[----:B------:R-:W-:Y:S01]  /*0510*/  VIADD R21, R13, 0x1c00 ;  /* 0x00001c000d157836 */ /* 0x000fe20000000000 */
[----:B------:R-:W3:Y:S01]  /*0520*/  @!P5 LDG.E R19, desc[UR6][R10.64+0x1000] ;  /* 0x001000060a13d981 */ /* 0x000ee2000c1e1900 */
[----:B------:R-:W-:-:S03]  /*0530*/  @!P2 FADD R6, R6, R27 ;  /* 0x0000001b0606a221 */ /* 0x000fc60000000000 */
[-C--:B------:R-:W-:Y:S02]  /*0540*/  ISETP.GE.AND P2, PT, R21, R0.reuse, PT ;  /* 0x000000001500720c */ /* 0x080fe40003f46270 */
[----:B------:R-:W4:Y:S01]  /*0550*/  @!P6 LDG.E R21, desc[UR6][R10.64+0x1800] ;  /* 0x001800060a15e981 */ /* 0x000f22000c1e1900 */
[----:B------:R-:W-:Y:S01]  /*0560*/  IADD3 R23, PT, PT, R13, 0x1e00, RZ ;  /* 0x00001e000d177810 */ /* 0x000fe20007ffe0ff */
[----:B------:R-:W-:Y:S02]  /*0570*/  @!P3 FADD R6, R6, R15 ;  /* 0x0000000f0606b221 */ /* 0x000fe40000000000 */
[----:B------:R-:W5:Y:S01]  /*0580*/  @!P0 LDG.E R15, desc[UR6][R10.64+0x2000] ;  /* 0x002000060a0f8981 */ /* 0x000f62000c1e1900 */
[----:B------:R-:W-:-:S03]  /*0590*/  ISETP.GE.AND P3, PT, R23, R0, PT ;  /* 0x000000001700720c */ /* 0x000fc60003f66270 */
[----:B------:R-:W5:Y:S04]  /*05a0*/  @!P1 LDG.E R23, desc[UR6][R10.64+0x2800] ;  /* 0x002800060a179981 */ /* 0x000f68000c1e1900 */
[----:B------:R-:W5:Y:S06]  /*05b0*/  @!P2 LDG.E R25, desc[UR6][R10.64+0x3000] ;  /* 0x003000060a19a981 */ /* 0x000f6c000c1e1900 */
[----:B------:R-:W5:Y:S01]  /*05c0*/  @!P3 LDG.E R27, desc[UR6][R10.64+0x3800] ;  /* 0x003800060a1bb981 */ /* 0x000f62000c1e1900 */
[----:B------:R-:W-:Y:S01]  /*05d0*/  VIADD R8, R8, 0x10 ;  /* 0x0000001008087836 */ /* 0x000fe20000000000 */
[----:B------:R-:W-:Y:S01]  /*05e0*/  UIADD3 UR4, UPT, UPT, UR4, 0x2000, URZ ;  /* 0x0000200004047890 */ /* 0x000fe2000fffe0ff */
[----:B------:R-:W-:-:S02]  /*05f0*/  VIADD R13, R13, 0x2000 ;  /* 0x000020000d0d7836 */ /* 0x000fc40000000000 */
[----:B--2---:R-:W-:-:S04]  /*0600*/  @!P4 FADD R6, R6, R17 ;  /* 0x000000110606c221 */ /* 0x004fc80000000000 */
[----:B---3--:R-:W-:-:S04]  /*0610*/  @!P5 FADD R6, R6, R19 ;  /* 0x000000130606d221 */ /* 0x008fc80000000000 */
[----:B----4-:R-:W-:-:S04]  /*0620*/  @!P6 FADD R6, R6, R21 ;  /* 0x000000150606e221 */ /* 0x010fc80000000000 */
[----:B-----5:R-:W-:-:S04]  /*0630*/  @!P0 FADD R6, R6, R15 ;  /* 0x0000000f06068221 */ /* 0x020fc80000000000 */
[----:B------:R-:W-:Y:S01]  /*0640*/  @!P1 FADD R6, R6, R23 ;  /* 0x0000001706069221 */ /* 0x000fe20000000000 */
[----:B------:R-:W-:Y:S02]  /*0650*/  ISETP.NE.AND P1, PT, R8, RZ, PT ;  /* 0x000000ff0800720c */ /* 0x000fe40003f25270 */
[----:B------:R-:W-:Y:S01]  /*0660*/  IADD3 R14, P0, PT, R10, 0x8000, RZ ;  /* 0x000080000a0e7810 */ /* 0x000fe20007f1e0ff */
[----:B------:R-:W-:-:S04]  /*0670*/  @!P2 FADD R6, R6, R25 ;  /* 0x000000190606a221 */ /* 0x000fc80000000000 */
[----:B------:R-:W-:Y:S02]  /*0680*/  IMAD.X R15, RZ, RZ, R11, P0 ;  /* 0x000000ffff0f7224 */ /* 0x000fe400000e060b */
[----:B------:R-:W-:-:S04]  /*0690*/  @!P3 FADD R6, R6, R27 ;  /* 0x0000001b0606b221 */ /* 0x000fc80000000000 */
[----:B------:R-:W-:Y:S05]  /*06a0*/  @P1 BRA `(.L_x_150) ;  /* 0xfffffff800e01947 */ /* 0x000fea000383ffff */
[----:B------:R-:W-:-:S12]  /*06b0*/  UIADD3 UR4, UPT, UPT, UR4, -0x1000, URZ ;  /* 0xfffff00004047890 */ /* 0x000fd8000fffe0ff */
.L_x_149:
[----:B------:R-:W-:-:S13]  /*06c0*/  ISETP.NE.AND P0, PT, R12, RZ, PT ;  /* 0x000000ff0c00720c */ /* 0x000fda0003f05270 */
[----:B------:R-:W-:Y:S05]  /*06d0*/  @!P0 BRA `(.L_x_148) ;  /* 0x0000000400688947 */ /* 0x000fea0003800000 */
[----:B------:R-:W-:Y:S02]  /*06e0*/  ISETP.GE.U32.AND P1, PT, R12, 0x8, PT ;  /* 0x000000080c00780c */ /* 0x000fe40003f26070 */
[----:B------:R-:W-:-:S04]  /*06f0*/  LOP3.LUT R8, R7, 0x7, RZ, 0xc0, !PT ;  /* 0x0000000707087812 */ /* 0x000fc800078ec0ff */
[----:B------:R-:W-:-:S07]  /*0700*/  ISETP.NE.AND P0, PT, R8, RZ, PT ;  /* 0x000000ff0800720c */ /* 0x000fce0003f05270 */
[----:B------:R-:W-:Y:S06]  /*0710*/  @!P1 BRA `(.L_x_151) ;  /* 0x0000000000989947 */ /* 0x000fec0003800000 */
[C---:B------:R-:W-:Y:S02]  /*0720*/  IADD3 R21, PT, PT, R9.reuse, UR4, RZ ;  /* 0x0000000409157c10 */ /* 0x040fe4000fffe0ff */
[----:B------:R-:W-:Y:S02]  /*0730*/  IADD3 R15, P1, PT, R9, UR4, RZ ;  /* 0x00000004090f7c10 */ /* 0x000fe4000ff3e0ff */
[C---:B------:R-:W-:Y:S01]  /*0740*/  ISETP.GE.AND P6, PT, R21.reuse, R0, PT ;  /* 0x000000001500720c */ /* 0x040fe20003fc6270 */
[----:B------:R-:W-:Y:S01]  /*0750*/  VIADD R11, R21, 0x200 ;  /* 0x00000200150b7836 */ /* 0x000fe20000000000 */
[----:B------:R-:W-:Y:S01]  /*0760*/  LEA R10, P2, R15, R2, 0x2 ;  /* 0x000000020f0a7211 */ /* 0x000fe200078410ff */
[----:B------:R-:W-:-:S03]  /*0770*/  IMAD.X R14, RZ, RZ, RZ, P1 ;  /* 0x000000ffff0e7224 */ /* 0x000fc600008e06ff */
[----:B------:R-:W-:Y:S02]  /*0780*/  ISETP.GE.AND P1, PT, R11, R0, PT ;  /* 0x000000000b00720c */ /* 0x000fe40003f26270 */
[----:B------:R-:W-:-:S05]  /*0790*/  LEA.HI.X R11, R15, R3, R14, 0x2, P2 ;  /* 0x000000030f0b7211 */ /* 0x000fca00010f140e */
[----:B------:R-:W-:-:S06]  /*07a0*/  @!P6 IMAD.WIDE.U32 R12, R21, 0x4, R2 ;  /* 0x00000004150ce825 */ /* 0x000fcc00078e0002 */
[----:B------:R-:W2:Y:S04]  /*07b0*/  @!P6 LDG.E R13, desc[UR6][R12.64] ;  /* 0x000000060c0de981 */ /* 0x000ea8000c1e1900 */
        /* <DEDUP_REMOVED lines=8> */
[----:B------:R-:W-:-:S05]  /*0840*/  VIADD R17, R21, 0xa00 ;  /* 0x00000a0015117836 */ /* 0x000fca0000000000 */
[-C--:B------:R-:W-:Y:S02]  /*0850*/  ISETP.GE.AND P5, PT, R17, R0.reuse, PT ;  /* 0x000000001100720c */ /* 0x080fe40003fa6270 */
[----:B------:R-:W4:Y:S01]  /*0860*/  @!P2 LDG.E R17, desc[UR6][R10.64+0x1000] ;  /* 0x001000060a11a981 */ /* 0x000f22000c1e1900 */
[----:B--2---:R-:W-:Y:S01]  /*0870*/  @!P6 FADD R6, R6, R13 ;  /* 0x0000000d0606e221 */ /* 0x004fe20000000000 */
[----:B------:R-:W-:-:S03]  /*0880*/  ISETP.GE.AND P6, PT, R19, R0, PT ;  /* 0x000000001300720c */ /* 0x000fc60003fc6270 */
[----:B------:R-:W2:Y:S01]  /*0890*/  @!P3 LDG.E R13, desc[UR6][R10.64+0x1800] ;  /* 0x001800060a0db981 */ /* 0x000ea2000c1e1900 */
[----:B------:R-:W-:Y:S01]  /*08a0*/  IADD3 R19, PT, PT, R21, 0xe00, RZ ;  /* 0x00000e0015137810 */ /* 0x000fe20007ffe0ff */
[----:B---3--:R-:W-:Y:S02]  /*08b0*/  @!P1 FADD R6, R6, R15 ;  /* 0x0000000f06069221 */ /* 0x008fe40000000000 */
[----:B------:R-:W3:Y:S01]  /*08c0*/  @!P4 LDG.E R15, desc[UR6][R10.64+0x2000] ;  /* 0x002000060a0fc981 */ /* 0x000ee2000c1e1900 */
[----:B------:R-:W-:-:S03]  /*08d0*/  ISETP.GE.AND P1, PT, R19, R0, PT ;  /* 0x000000001300720c */ /* 0x000fc60003f26270 */
[----:B------:R-:W5:Y:S04]  /*08e0*/  @!P5 LDG.E R19, desc[UR6][R10.64+0x2800] ;  /* 0x002800060a13d981 */ /* 0x000f68000c1e1900 */
[----:B------:R-:W5:Y:S06]  /*08f0*/  @!P6 LDG.E R21, desc[UR6][R10.64+0x3000] ;  /* 0x003000060a15e981 */ /* 0x000f6c000c1e1900 */
[----:B------:R-:W5:Y:S01]  /*0900*/  @!P1 LDG.E R23, desc[UR6][R10.64+0x3800] ;  /* 0x003800060a179981 */ /* 0x000f62000c1e1900 */
[----:B----4-:R-:W-:Y:S01]  /*0910*/  @!P2 FADD R6, R6, R17 ;  /* 0x000000110606a221 */ /* 0x010fe20000000000 */
[----:B------:R-:W-:-:S03]  /*0920*/  UIADD3 UR4, UPT, UPT, UR4, 0x1000, URZ ;  /* 0x0000100004047890 */ /* 0x000fc6000fffe0ff */
[----:B--2---:R-:W-:-:S04]  /*0930*/  @!P3 FADD R6, R6, R13 ;  /* 0x0000000d0606b221 */ /* 0x004fc80000000000 */
[----:B---3--:R-:W-:-:S04]  /*0940*/  @!P4 FADD R6, R6, R15 ;  /* 0x0000000f0606c221 */ /* 0x008fc80000000000 */
[----:B-----5:R-:W-:-:S04]  /*0950*/  @!P5 FADD R6, R6, R19 ;  /* 0x000000130606d221 */ /* 0x020fc80000000000 */
[----:B------:R-:W-:-:S04]  /*0960*/  @!P6 FADD R6, R6, R21 ;  /* 0x000000150606e221 */ /* 0x000fc80000000000 */
[----:B------:R-:W-:-:S07]  /*0970*/  @!P1 FADD R6, R6, R23 ;  /* 0x0000001706069221 */ /* 0x000fce0000000000 */
.L_x_151:
[----:B------:R-:W-:Y:S05]  /*0980*/  @!P0 BRA `(.L_x_148) ;  /* 0x0000000000bc8947 */ /* 0x000fea0003800000 */
[----:B------:R-:W-:Y:S02]  /*0990*/  ISETP.GE.U32.AND P1, PT, R8, 0x4, PT ;  /* 0x000000040800780c */ /* 0x000fe40003f26070 */
[----:B------:R-:W-:-:S04]  /*09a0*/  LOP3.LUT R7, R7, 0x3, RZ, 0xc0, !PT ;  /* 0x0000000307077812 */ /* 0x000fc800078ec0ff */
[----:B------:R-:W-:-:S07]  /*09b0*/  ISETP.NE.AND P0, PT, R7, RZ, PT ;  /* 0x000000ff0700720c */ /* 0x000fce0003f05270 */
[----:B------:R-:W-:Y:S06]  /*09c0*/  @!P1 BRA `(.L_x_152) ;  /* 0x0000000000609947 */ /* 0x000fec0003800000 */
[C---:B------:R-:W-:Y:S01]  /*09d0*/  VIADD R15, R9.reuse, UR4 ;  /* 0x00000004090f7c36 */ /* 0x040fe20008000000 */
[----:B------:R-:W-:-:S03]  /*09e0*/  IADD3 R17, P4, PT, R9, UR4, RZ ;  /* 0x0000000409117c10 */ /* 0x000fc6000ff9e0ff */
[C---:B------:R-:W-:Y:S01]  /*09f0*/  VIADD R13, R15.reuse, 0x400 ;  /* 0x000004000f0d7836 */ /* 0x040fe20000000000 */
[CC--:B------:R-:W-:Y:S01]  /*0a00*/  ISETP.GE.AND P1, PT, R15.reuse, R0.reuse, PT ;  /* 0x000000000f00720c */ /* 0x0c0fe20003f26270 */
[----:B------:R-:W-:Y:S01]  /*0a10*/  VIADD R11, R15, 0x200 ;  /* 0x000002000f0b7836 */ /* 0x000fe20000000000 */
[----:B------:R-:W-:Y:S02]  /*0a20*/  IADD3.X R8, PT, PT, RZ, RZ, RZ, P4, !PT ;  /* 0x000000ffff087210 */ /* 0x000fe400027fe4ff */
[-C--:B------:R-:W-:Y:S02]  /*0a30*/  ISETP.GE.AND P3, PT, R13, R0.reuse, PT ;  /* 0x000000000d00720c */ /* 0x080fe40003f66270 */
[----:B------:R-:W-:Y:S02]  /*0a40*/  ISETP.GE.AND P2, PT, R11, R0, PT ;  /* 0x000000000b00720c */ /* 0x000fe40003f46270 */
[----:B------:R-:W-:-:S04]  /*0a50*/  LEA R10, P4, R17, R2, 0x2 ;  /* 0x00000002110a7211 */ /* 0x000fc800078810ff */
[----:B------:R-:W-:Y:S01]  /*0a60*/  LEA.HI.X R11, R17, R3, R8, 0x2, P4 ;  /* 0x00000003110b7211 */ /* 0x000fe200020f1408 */
[----:B------:R-:W-:Y:S02]  /*0a70*/  @!P1 IMAD.MOV.U32 R12, RZ, RZ, R2 ;  /* 0x000000ffff0c9224 */ /* 0x000fe400078e0002 */
[----:B------:R-:W-:Y:S02]  /*0a80*/  @!P1 IMAD.MOV.U32 R13, RZ, RZ, R3 ;  /* 0x000000ffff0d9224 */ /* 0x000fe400078e0003 */
[----:B------:R-:W2:Y:S01]  /*0a90*/  @!P3 LDG.E R17, desc[UR6][R10.64+0x1000] ;  /* 0x001000060a11b981 */ /* 0x000ea2000c1e1900 */
[----:B------:R-:W-:-:S04]  /*0aa0*/  @!P1 IMAD.WIDE.U32 R12, R15, 0x4, R12 ;  /* 0x000000040f0c9825 */ /* 0x000fc800078e000c */
[----:B------:R-:W-:Y:S02]  /*0ab0*/  VIADD R15, R15, 0x600 ;  /* 0x000006000f0f7836 */ /* 0x000fe40000000000 */
[----:B------:R-:W3:Y:S03]  /*0ac0*/  @!P1 LDG.E R13, desc[UR6][R12.64] ;  /* 0x000000060c0d9981 */ /* 0x000ee6000c1e1900 */
[----:B------:R-:W-:Y:S02]  /*0ad0*/  ISETP.GE.AND P4, PT, R15, R0, PT ;  /* 0x000000000f00720c */ /* 0x000fe40003f86270 */
[----:B------:R-:W4:Y:S11]  /*0ae0*/  @!P2 LDG.E R15, desc[UR6][R10.64+0x800] ;  /* 0x000800060a0fa981 */ /* 0x000f36000c1e1900 */
[----:B------:R-:W5:Y:S01]  /*0af0*/  @!P4 LDG.E R19, desc[UR6][R10.64+0x1800] ;  /* 0x001800060a13c981 */ /* 0x000f62000c1e1900 */
[----:B------:R-:W-:Y:S01]  /*0b00*/  UIADD3 UR4, UPT, UPT, UR4, 0x800, URZ ;  /* 0x0000080004047890 */ /* 0x000fe2000fffe0ff */
[----:B---3--:R-:W-:-:S04]  /*0b10*/  @!P1 FADD R6, R6, R13 ;  /* 0x0000000d06069221 */ /* 0x008fc80000000000 */
[----:B----4-:R-:W-:-:S04]  /*0b20*/  @!P2 FADD R6, R6, R15 ;  /* 0x0000000f0606a221 */ /* 0x010fc80000000000 */
[----:B--2---:R-:W-:-:S04]  /*0b30*/  @!P3 FADD R6, R6, R17 ;  /* 0x000000110606b221 */ /* 0x004fc80000000000 */
[----:B-----5:R-:W-:-:S07]  /*0b40*/  @!P4 FADD R6, R6, R19 ;  /* 0x000000130606c221 */ /* 0x020fce0000000000 */
.L_x_152:
[----:B------:R-:W-:Y:S05]  /*0b50*/  @!P0 BRA `(.L_x_148) ;  /* 0x0000000000488947 */ /* 0x000fea0003800000 */
[----:B------:R-:W0:Y:S01]  /*0b60*/  LDCU.64 UR8, c[0x0][0x380] ;  /* 0x00007000ff0877ac */ /* 0x000e220008000a00 */
[----:B------:R-:W1:Y:S01]  /*0b70*/  LDC R0, c[0x3][0x18] ;  /* 0x00c00600ff007b82 */ /* 0x000e620000000800 */
[----:B------:R-:W-:Y:S01]  /*0b80*/  IADD3 R13, PT, PT, R9, UR4, RZ ;  /* 0x00000004090d7c10 */ /* 0x000fe2000fffe0ff */
[----:B------:R-:W-:-:S04]  /*0b90*/  IMAD.MOV R7, RZ, RZ, -R7 ;  /* 0x000000ffff077224 */ /* 0x000fc800078e0a07 */
[----:B------:R-:W-:-:S03]  /*0ba0*/  IMAD.WIDE.U32 R10, R13, 0x4, R4 ;  /* 0x000000040d0a7825 */ /* 0x000fc600078e0004 */
[----:B0-----:R-:W-:-:S04]  /*0bb0*/  IADD3 R8, P0, PT, R10, UR8, RZ ;  /* 0x000000080a087c10 */ /* 0x001fc8000ff1e0ff */
[----:B------:R-:W-:-:S09]  /*0bc0*/  IADD3.X R15, PT, PT, R11, UR9, RZ, P0, !PT ;  /* 0x000000090b0f7c10 */ /* 0x000fd200087fe4ff */
.L_x_153:
[----:B-1----:R-:W-:-:S13]  /*0bd0*/  ISETP.GE.AND P0, PT, R13, R0, PT ;  /* 0x000000000d00720c */ /* 0x002fda0003f06270 */
[----:B------:R-:W-:Y:S02]  /*0be0*/  @!P0 IMAD.MOV.U32 R11, RZ, RZ, R15 ;  /* 0x000000ffff0b8224 */ /* 0x000fe400078e000f */
[----:B------:R-:W-:-:S05]  /*0bf0*/  @!P0 IMAD.MOV.U32 R10, RZ, RZ, R8 ;  /* 0x000000ffff0a8224 */ /* 0x000fca00078e0008 */
[----:B------:R-:W2:Y:S01]  /*0c00*/  @!P0 LDG.E R11, desc[UR6][R10.64] ;  /* 0x000000060a0b8981 */ /* 0x000ea2000c1e1900 */
[----:B------:R-:W-:Y:S01]  /*0c10*/  IADD3 R7, PT, PT, R7, 0x1, RZ ;  /* 0x0000000107077810 */ /* 0x000fe20007ffe0ff */
[----:B------:R-:W-:Y:S01]  /*0c20*/  VIADD R13, R13, 0x200 ;  /* 0x000002000d0d7836 */ /* 0x000fe20000000000 */
[----:B------:R-:W-:Y:S02]  /*0c30*/  IADD3 R8, P1, PT, R8, 0x800, RZ ;  /* 0x0000080008087810 */ /* 0x000fe40007f3e0ff */
[----:B------:R-:W-:-:S03]  /*0c40*/  ISETP.NE.AND P2, PT, R7, RZ, PT ;  /* 0x000000ff0700720c */ /* 0x000fc60003f45270 */
[----:B------:R-:W-:Y:S02]  /*0c50*/  IMAD.X R15, RZ, RZ, R15, P1 ;  /* 0x000000ffff0f7224 */ /* 0x000fe400008e060f */
[----:B--2---:R-:W-:-:S08]  /*0c60*/  @!P0 FADD R6, R6, R11 ;  /* 0x0000000b06068221 */ /* 0x004fd00000000000 */
[----:B------:R-:W-:Y:S05]  /*0c70*/  @P2 BRA `(.L_x_153) ;  /* 0xfffffffc00d42947 */ /* 0x000fea000383ffff */
.L_x_148:
        /* <DEDUP_REMOVED lines=42> */
.L_x_155:
[----:B------:R-:W-:Y:S05]  /*0f20*/  BSYNC.RECONVERGENT B0 ;  /* 0x0000000000007941 */ /* 0x000fea0003800200 */
.L_x_154:
[----:B------:R-:W-:Y:S01]  /*0f30*/  BAR.SYNC.DEFER_BLOCKING 0x0 ;  /* 0x0000000000007b1d */ /* 0x000fe20000010000 */
[----:B------:R-:W-:-:S05]  /*0f40*/  ISETP.GE.AND P0, PT, R0, 0x1, PT ;  /* 0x000000010000780c */ /* 0x000fca0003f06270 */
[----:B-1----:R-:W1:Y:S08]  /*0f50*/  LDS R8, [UR4] ;  /* 0x00000004ff087984 */ /* 0x002e700008000800 */
[----:B------:R-:W-:Y:S05]  /*0f60*/  @!P0 EXIT ;  /* 0x000000000000894d */ /* 0x000fea0003800000 */
[C---:B------:R-:W-:Y:S01]  /*0f70*/  ISETP.GE.AND P0, PT, R0.reuse, 0x1e01, PT ;  /* 0x00001e010000780c */ /* 0x040fe20003f06270 */
[----:B------:R-:W-:Y:S01]  /*0f80*/  UMOV UR4, URZ ;  /* 0x000000ff00047c82 */ /* 0x000fe20008000000 */
[----:B0-----:R-:W-:-:S05]  /*0f90*/  VIMNMX R6, PT, PT, R0, 0x200, !PT ;  /* 0x0000020000067848 */ /* 0x001fca0007fe0100 */
[----:B------:R-:W-:-:S05]  /*0fa0*/  VIADD R6, R6, 0xffffffff ;  /* 0xffffffff06067836 */ /* 0x000fca0000000000 */
[----:B------:R-:W-:-:S04]  /*0fb0*/  LEA.HI R10, R6, 0x1, RZ, 0x17 ;  /* 0x00000001060a7811 */ /* 0x000fc800078fb8ff */
[----:B------:R-:W-:Y:S01]  /*0fc0*/  LOP3.LUT R22, R10, 0xf, RZ, 0xc0, !PT ;  /* 0x0000000f0a167812 */ /* 0x000fe200078ec0ff */
[----:B------:R-:W-:Y:S06]  /*0fd0*/  @!P0 BRA `(.L_x_156) ;  /* 0x0000000400cc8947 */ /* 0x000fec0003800000 */
[----:B------:R-:W0:Y:S01]  /*0fe0*/  LDCU.64 UR4, c[0x0][0x380] ;  /* 0x00007000ff0477ac */ /* 0x000e220008000a00 */
[----:B------:R-:W2:Y:S01]  /*0ff0*/  LDC R0, c[0x3][0x18] ;  /* 0x00c00600ff007b82 */ /* 0x000ea20000000800 */
[----:B------:R-:W-:Y:S01]  /*1000*/  IMAD.WIDE.U32 R6, R9, 0x4, R4 ;  /* 0x0000000409067825 */ /* 0x000fe200078e0004 */
[----:B------:R-:W-:Y:S02]  /*1010*/  LOP3.LUT R12, R10, 0xfffff0, RZ, 0xc0, !PT ;  /* 0x00fffff00a0c7812 */ /* 0x000fe400078ec0ff */
[----:B------:R-:W-:-:S03]  /*1020*/  MOV R11, R9 ;  /* 0x00000009000b7202 */ /* 0x000fc60000000f00 */
[----:B------:R-:W-:Y:S01]  /*1030*/  IMAD.MOV R12, RZ, RZ, -R12 ;  /* 0x000000ffff0c7224 */ /* 0x000fe200078e0a0c */
[----:B0-----:R-:W-:Y:S01]  /*1040*/  IADD3 R13, P0, PT, R6, UR4, RZ ;  /* 0x00000004060d7c10 */ /* 0x001fe2000ff1e0ff */
[----:B------:R-:W-:-:S03]  /*1050*/  UMOV UR4, 0x1000 ;  /* 0x0000100000047882 */ /* 0x000fc60000000000 */
[----:B------:R-:W-:-:S04]  /*1060*/  IADD3 R13, P1, PT, R13, 0x4000, RZ ;  /* 0x000040000d0d7810 */ /* 0x000fc80007f3e0ff */
[----:B------:R-:W-:-:S09]  /*1070*/  IADD3.X R14, PT, PT, RZ, UR5, R7, P1, P0 ;  /* 0x00000005ff0e7c10 */ /* 0x000fd20008fe0407 */
.L_x_157:
[C---:B------:R-:W-:Y:S01]  /*1080*/  VIADD R7, R11.reuse, 0x200 ;  /* 0x000002000b077836 */ /* 0x040fe20000000000 */
[-C--:B--2---:R-:W-:Y:S02]  /*1090*/  ISETP.GE.AND P2, PT, R11, R0.reuse, PT ;  /* 0x000000000b00720c */ /* 0x084fe40003f46270 */
[----:B------:R-:W-:Y:S02]  /*10a0*/  MOV R6, R13 ;  /* 0x0000000d00067202 */ /* 0x000fe40000000f00 */
[----:B------:R-:W-:Y:S01]  /*10b0*/  ISETP.GE.AND P1, PT, R7, R0, PT ;  /* 0x000000000700720c */ /* 0x000fe20003f26270 */
[----:B------:R-:W-:-:S08]  /*10c0*/  IMAD.MOV.U32 R7, RZ, RZ, R14 ;  /* 0x000000ffff077224 */ /* 0x000fd000078e000e */
[----:B------:R-:W1:Y:S01]  /*10d0*/  @!P2 LDG.E R13, desc[UR6][R6.64+-0x4000] ;  /* 0xffc00006060da981 */ /* 0x000e62000c1e1900 */
[----:B------:R-:W-:Y:S01]  /*10e0*/  VIADD R17, R11, 0x400 ;  /* 0x000004000b117836 */ /* 0x000fe20000000000 */
[----:B------:R-:W1:Y:S02]  /*10f0*/  @!P2 LDC R27, c[0x3][0x1c] ;  /* 0x00c00700ff1bab82 */ /* 0x000e640000000800 */
[----:B------:R-:W2:Y:S02]  /*1100*/  @!P1 LDG.E R15, desc[UR6][R6.64+-0x3800] ;  /* 0xffc80006060f9981 */ /* 0x000ea4000c1e1900 */
[-C--:B------:R-:W-:Y:S02]  /*1110*/  ISETP.GE.AND P0, PT, R17, R0.reuse, PT ;  /* 0x000000001100720c */ /* 0x080fe40003f06270 */
[----:B------:R-:W-:Y:S02]  /*1120*/  IADD3 R17, PT, PT, R11, 0x600, RZ ;  /* 0x000006000b117810 */ /* 0x000fe40007ffe0ff */
[----:B------:R-:W2:Y:S02]  /*1130*/  @!P1 LDC R14, c[0x3][0x1c] ;  /* 0x00c00700ff0e9b82 */ /* 0x000ea40000000800 */
[----:B------:R-:W-:Y:S01]  /*1140*/  ISETP.GE.AND P4, PT, R17, R0, PT ;  /* 0x000000001100720c */ /* 0x000fe20003f86270 */
[----:B------:R-:W-:-:S06]  /*1150*/  VIADD R17, R11, 0x800 ;  /* 0x000008000b117836 */ /* 0x000fcc0000000000 */
[----:B------:R-:W3:Y:S01]  /*1160*/  @!P0 LDG.E R23, desc[UR6][R6.64+-0x3000] ;  /* 0xffd0000606178981 */ /* 0x000ee2000c1e1900 */
[----:B------:R-:W-:-:S05]  /*1170*/  ISETP.GE.AND P6, PT, R17, R0, PT ;  /* 0x000000001100720c */ /* 0x000fca0003fc6270 */
[----:B------:R-:W4:Y:S01]  /*1180*/  @!P4 LDG.E R19, desc[UR6][R6.64+-0x2800] ;  /* 0xffd800060613c981 */ /* 0x000f22000c1e1900 */
[C---:B------:R-:W-:Y:S01]  /*1190*/  VIADD R17, R11.reuse, 0xa00 ;  /* 0x00000a000b117836 */ /* 0x040fe20000000000 */
[----:B------:R-:W-:Y:S01]  /*11a0*/  IADD3 R21, PT, PT, R11, 0xc00, RZ ;  /* 0x00000c000b157810 */ /* 0x000fe20007ffe0ff */
[----:B------:R-:W4:Y:S03]  /*11b0*/  @!P4 LDC R24, c[0x3][0x1c] ;  /* 0x00c00700ff18cb82 */ /* 0x000f260000000800 */
[-C--:B------:R-:W-:Y:S01]  /*11c0*/  ISETP.GE.AND P5, PT, R17, R0.reuse, PT ;  /* 0x000000001100720c */ /* 0x080fe20003fa6270 */
[----:B------:R-:W-:Y:S01]  /*11d0*/  VIADD R17, R11, 0x1000 ;  /* 0x000010000b117836 */ /* 0x000fe20000000000 */
[----:B------:R-:W-:-:S03]  /*11e0*/  ISETP.GE.AND P3, PT, R21, R0, PT ;  /* 0x000000001500720c */ /* 0x000fc60003f66270 */
[----:B------:R-:W0:Y:S08]  /*11f0*/  @!P6 LDC R20, c[0x3][0x1c] ;  /* 0x00c00700ff14eb82 */ /* 0x000e300000000800 */
[----:B------:R-:W5:Y:S01]  /*1200*/  @!P5 LDG.E R25, desc[UR6][R6.64+-0x1800] ;  /* 0xffe800060619d981 */ /* 0x000f62000c1e1900 */
[----:B------:R-:W5:Y:S03]  /*1210*/  @!P5 LDC R18, c[0x3][0x1c] ;  /* 0x00c00700ff12db82 */ /* 0x000f660000000800 */
[----:B------:R-:W5:Y:S05]  /*1220*/  @!P3 LDG.E R21, desc[UR6][R6.64+-0x1000] ;  /* 0xfff000060615b981 */ /* 0x000f6a000c1e1900 */
[----:B------:R-:W0:Y:S01]  /*1230*/  @!P3 LDC R16, c[0x3][0x1c] ;  /* 0x00c00700ff10bb82 */ /* 0x000e220000000800 */
[----:B-1----:R-:W-:-:S02]  /*1240*/  @!P2 FFMA R27, -R8, R27, R13 ;  /* 0x0000001b081ba223 */ /* 0x002fc4000000010d */
[----:B------:R-:W5:Y:S01]  /*1250*/  @!P6 LDG.E R13, desc[UR6][R6.64+-0x2000] ;  /* 0xffe00006060de981 */ /* 0x000f62000c1e1900 */
[----:B--2---:R-:W-:Y:S01]  /*1260*/  @!P1 FFMA R29, -R8, R14, R15 ;  /* 0x0000000e081d9223 */ /* 0x004fe2000000010f */
[----:B------:R-:W-:Y:S02]  /*1270*/  VIADD R15, R11, 0xe00 ;  /* 0x00000e000b0f7836 */ /* 0x000fe40000000000 */
[----:B------:R4:W-:Y:S01]  /*1280*/  @!P2 STG.E desc[UR6][R6.64+-0x4000], R27 ;  /* 0xffc0001b0600a986 */ /* 0x0009e2000c101906 */
[----:B------:R-:W3:Y:S03]  /*1290*/  @!P0 LDC R14, c[0x3][0x1c] ;  /* 0x00c00700ff0e8b82 */ /* 0x000ee60000000800 */
[----:B------:R1:W-:Y:S01]  /*12a0*/  @!P1 STG.E desc[UR6][R6.64+-0x3800], R29 ;  /* 0xffc8001d06009986 */ /* 0x0003e2000c101906 */
[-C--:B------:R-:W-:Y:S02]  /*12b0*/  ISETP.GE.AND P2, PT, R15, R0.reuse, PT ;  /* 0x000000000f00720c */ /* 0x080fe40003f46270 */
[----:B------:R-:W-:-:S11]  /*12c0*/  ISETP.GE.AND P1, PT, R17, R0, PT ;  /* 0x000000001100720c */ /* 0x000fd60003f26270 */
[----:B------:R-:W2:Y:S04]  /*12d0*/  @!P2 LDG.E R17, desc[UR6][R6.64+-0x800] ;  /* 0xfff800060611a981 */ /* 0x000ea8000c1e1900 */
[----:B------:R-:W2:Y:S01]  /*12e0*/  @!P1 LDG.E R15, desc[UR6][R6.64] ;  /* 0x00000006060f9981 */ /* 0x000ea2000c1e1900 */
[C---:B----4-:R-:W-:Y:S01]  /*12f0*/  @!P4 FFMA R27, -R8.reuse, R24, R19 ;  /* 0x00000018081bc223 */ /* 0x050fe20000000113 */
[C---:B------:R-:W-:Y:S01]  /*1300*/  IADD3 R19, PT, PT, R11.reuse, 0x1200, RZ ;  /* 0x000012000b137810 */ /* 0x040fe20007ffe0ff */
[----:B---3--:R-:W-:Y:S01]  /*1310*/  @!P0 FFMA R23, -R8, R14, R23 ;  /* 0x0000000e08178223 */ /* 0x008fe20000000117 */
[----:B-1----:R-:W-:Y:S01]  /*1320*/  VIADD R29, R11, 0x1400 ;  /* 0x000014000b1d7836 */ /* 0x002fe20000000000 */
[----:B------:R-:W1:Y:S03]  /*1330*/  @!P1 LDC R14, c[0x3][0x1c] ;  /* 0x00c00700ff0e9b82 */ /* 0x000e660000000800 */
[----:B------:R3:W-:Y:S01]  /*1340*/  @!P0 STG.E desc[UR6][R6.64+-0x3000], R23 ;  /* 0xffd0001706008986 */ /* 0x0007e2000c101906 */
[----:B------:R-:W-:-:S04]  /*1350*/  ISETP.GE.AND P0, PT, R19, R0, PT ;  /* 0x000000001300720c */ /* 0x000fc80003f06270 */
[----:B------:R-:W2:Y:S01]  /*1360*/  @!P2 LDC R19, c[0x3][0x1c] ;  /* 0x00c00700ff13ab82 */ /* 0x000ea20000000800 */
[----:B------:R4:W-:Y:S01]  /*1370*/  @!P4 STG.E desc[UR6][R6.64+-0x2800], R27 ;  /* 0xffd8001b0600c986 */ /* 0x0009e2000c101906 */
[----:B------:R-:W-:Y:S01]  /*1380*/  ISETP.GE.AND P4, PT, R29, R0, PT ;  /* 0x000000001d00720c */ /* 0x000fe20003f86270 */
[C---:B-----5:R-:W-:Y:S01]  /*1390*/  @!P5 FFMA R25, -R8.reuse, R18, R25 ;  /* 0x000000120819d223 */ /* 0x060fe20000000119 */
[C---:B---3--:R-:W-:Y:S02]  /*13a0*/  VIADD R23, R11.reuse, 0x1600 ;  /* 0x000016000b177836 */ /* 0x048fe40000000000 */
[----:B0-----:R-:W-:Y:S02]  /*13b0*/  @!P3 FFMA R16, -R8, R16, R21 ;  /* 0x000000100810b223 */ /* 0x001fe40000000115 */
[----:B------:R-:W-:Y:S01]  /*13c0*/  @!P5 STG.E desc[UR6][R6.64+-0x1800], R25 ;  /* 0xffe800190600d986 */ /* 0x000fe2000c101906 */
[----:B----4-:R-:W-:-:S03]  /*13d0*/  IADD3 R27, PT, PT, R11, 0x1800, RZ ;  /* 0x000018000b1b7810 */ /* 0x010fc60007ffe0ff */
[----:B------:R-:W3:Y:S01]  /*13e0*/  @!P0 LDG.E R21, desc[UR6][R6.64+0x800] ;  /* 0x0008000606158981 */ /* 0x000ee2000c1e1900 */
[----:B------:R-:W-:-:S03]  /*13f0*/  ISETP.GE.AND P5, PT, R27, R0, PT ;  /* 0x000000001b00720c */ /* 0x000fc60003fa6270 */
[----:B------:R0:W-:Y:S02]  /*1400*/  @!P3 STG.E desc[UR6][R6.64+-0x1000], R16 ;  /* 0xfff000100600b986 */ /* 0x0001e4000c101906 */
[----:B0-----:R-:W0:Y:S08]  /*1410*/  @!P4 LDC R16, c[0x3][0x1c] ;  /* 0x00c00700ff10cb82 */ /* 0x001e300000000800 */
[----:B------:R-:W4:Y:S01]  /*1420*/  @!P5 LDC R18, c[0x3][0x1c] ;  /* 0x00c00700ff12db82 */ /* 0x000f220000000800 */
[----:B------:R-:W-:-:S02]  /*1430*/  @!P6 FFMA R29, -R8, R20, R13 ;  /* 0x00000014081de223 */ /* 0x000fc4000000010d */
[----:B------:R-:W0:Y:S04]  /*1440*/  @!P4 LDG.E R13, desc[UR6][R6.64+0x1000] ;  /* 0x00100006060dc981 */ /* 0x000e28000c1e1900 */
[----:B------:R1:W-:Y:S01]  /*1450*/  @!P6 STG.E desc[UR6][R6.64+-0x2000], R29 ;  /* 0xffe0001d0600e986 */ /* 0x0003e2000c101906 */
[----:B------:R-:W-:Y:S01]  /*1460*/  ISETP.GE.AND P6, PT, R23, R0, PT ;  /* 0x000000001700720c */ /* 0x000fe20003fc6270 */
[----:B------:R-:W-:-:S05]  /*1470*/  VIADD R23, R11, 0x1a00 ;  /* 0x00001a000b177836 */ /* 0x000fca0000000000 */
[----:B------:R-:W-:Y:S02]  /*1480*/  ISETP.GE.AND P3, PT, R23, R0, PT ;  /* 0x000000001700720c */ /* 0x000fe40003f66270 */
[----:B------:R-:W4:Y:S05]  /*1490*/  @!P5 LDG.E R23, desc[UR6][R6.64+0x2000] ;  /* 0x002000060617d981 */ /* 0x000f2a000c1e1900 */
[----:B------:R-:W5:Y:S01]  /*14a0*/  @!P6 LDG.E R25, desc[UR6][R6.64+0x1800] ;  /* 0x001800060619e981 */ /* 0x000f62000c1e1900 */
[C---:B--2---:R-:W-:Y:S01]  /*14b0*/  @!P2 FFMA R27, -R8.reuse, R19, R17 ;  /* 0x00000013081ba223 */ /* 0x044fe20000000111 */
[----:B-1----:R-:W-:Y:S01]  /*14c0*/  @!P1 FFMA R29, -R8, R14, R15 ;  /* 0x0000000e081d9223 */ /* 0x002fe2000000010f */
[----:B------:R-:W-:-:S03]  /*14d0*/  VIADD R15, R11, 0x1c00 ;  /* 0x00001c000b0f7836 */ /* 0x000fc60000000000 */
[----:B------:R-:W-:Y:S01]  /*14e0*/  @!P2 STG.E desc[UR6][R6.64+-0x800], R27 ;  /* 0xfff8001b0600a986 */ /* 0x000fe2000c101906 */
[----:B------:R-:W-:Y:S01]  /*14f0*/  IADD3 R17, PT, PT, R11, 0x1e00, RZ ;  /* 0x00001e000b117810 */ /* 0x000fe20007ffe0ff */
[----:B------:R-:W3:Y:S01]  /*1500*/  @!P0 LDC R14, c[0x3][0x1c] ;  /* 0x00c00700ff0e8b82 */ /* 0x000ee20000000800 */
[-C--:B------:R-:W-:Y:S01]  /*1510*/  ISETP.GE.AND P2, PT, R15, R0.reuse, PT ;  /* 0x000000000f00720c */ /* 0x080fe20003f46270 */
[----:B------:R-:W-:Y:S01]  /*1520*/  @!P1 STG.E desc[UR6][R6.64], R29 ;  /* 0x0000001d06009986 */ /* 0x000fe2000c101906 */
[----:B------:R-:W-:-:S03]  /*1530*/  ISETP.GE.AND P1, PT, R17, R0, PT ;  /* 0x000000001100720c */ /* 0x000fc60003f26270 */
[----:B------:R-:W2:Y:S02]  /*1540*/  @!P3 LDG.E R19, desc[UR6][R6.64+0x2800] ;  /* 0x002800060613b981 */ /* 0x000ea4000c1e1900 */
[----:B------:R-:W2:Y:S06]  /*1550*/  @!P3 LDC R20, c[0x3][0x1c] ;  /* 0x00c00700ff14bb82 */ /* 0x000eac0000000800 */
[----:B------:R-:W2:Y:S02]  /*1560*/  @!P2 LDG.E R17, desc[UR6][R6.64+0x3000] ;  /* 0x003000060611a981 */ /* 0x000ea4000c1e1900 */
[----:B------:R-:W1:Y:S02]  /*1570*/  @!P2 LDC R24, c[0x3][0x1c] ;  /* 0x00c00700ff18ab82 */ /* 0x000e640000000800 */
[----:B------:R-:W2:Y:S01]  /*1580*/  @!P1 LDG.E R15, desc[UR6][R6.64+0x3800] ;  /* 0x00380006060f9981 */ /* 0x000ea2000c1e1900 */
[----:B---3--:R-:W-:-:S05]  /*1590*/  @!P0 FFMA R21, -R8, R14, R21 ;  /* 0x0000000e08158223 */ /* 0x008fca0000000115 */
[----:B------:R-:W3:Y:S01]  /*15a0*/  @!P1 LDC R14, c[0x3][0x1c] ;  /* 0x00c00700ff0e9b82 */ /* 0x000ee20000000800 */
[----:B------:R-:W-:Y:S01]  /*15b0*/  VIADD R12, R12, 0x10 ;  /* 0x000000100c0c7836 */ /* 0x000fe20000000000 */
[----:B------:R-:W-:Y:S01]  /*15c0*/  @!P0 STG.E desc[UR6][R6.64+0x800], R21 ;  /* 0x0008001506008986 */ /* 0x000fe2000c101906 */
[----:B------:R-:W-:Y:S01]  /*15d0*/  UIADD3 UR4, UPT, UPT, UR4, 0x2000, URZ ;  /* 0x0000200004047890 */ /* 0x000fe2000fffe0ff */
[----:B------:R-:W-:Y:S01]  /*15e0*/  IADD3 R11, PT, PT, R11, 0x2000, RZ ;  /* 0x000020000b0b7810 */ /* 0x000fe20007ffe0ff */
[----:B0-----:R-:W-:-:S03]  /*15f0*/  @!P4 FFMA R13, -R8, R16, R13 ;  /* 0x00000010080dc223 */ /* 0x001fc6000000010d */
[----:B------:R-:W5:Y:S01]  /*1600*/  @!P6 LDC R16, c[0x3][0x1c] ;  /* 0x00c00700ff10eb82 */ /* 0x000f620000000800 */
[----:B----4-:R-:W-:-:S05]  /*1610*/  @!P5 FFMA R23, -R8, R18, R23 ;  /* 0x000000120817d223 */ /* 0x010fca0000000117 */
[----:B------:R-:W-:Y:S01]  /*1620*/  @!P5 STG.E desc[UR6][R6.64+0x2000], R23 ;  /* 0x002000170600d986 */ /* 0x000fe2000c101906 */
[C---:B-----5:R-:W-:Y:S01]  /*1630*/  @!P6 FFMA R25, -R8.reuse, R16, R25 ;  /* 0x000000100819e223 */ /* 0x060fe20000000119 */
[----:B--2---:R-:W-:-:S04]  /*1640*/  @!P3 FFMA R19, -R8, R20, R19 ;  /* 0x000000140813b223 */ /* 0x004fc80000000113 */
[----:B------:R-:W-:Y:S01]  /*1650*/  @!P6 STG.E desc[UR6][R6.64+0x1800], R25 ;  /* 0x001800190600e986 */ /* 0x000fe2000c101906 */
[----:B-1----:R-:W-:-:S03]  /*1660*/  @!P2 FFMA R17, -R8, R24, R17 ;  /* 0x000000180811a223 */ /* 0x002fc60000000111 */
[----:B------:R-:W-:Y:S01]  /*1670*/  @!P3 STG.E desc[UR6][R6.64+0x2800], R19 ;  /* 0x002800130600b986 */ /* 0x000fe2000c101906 */
[----:B---3--:R-:W-:-:S03]  /*1680*/  @!P1 FFMA R15, -R8, R14, R15 ;  /* 0x0000000e080f9223 */ /* 0x008fc6000000010f */
[----:B------:R-:W-:Y:S04]  /*1690*/  @!P2 STG.E desc[UR6][R6.64+0x3000], R17 ;  /* 0x003000110600a986 */ /* 0x000fe8000c101906 */
[----:B------:R-:W-:Y:S01]  /*16a0*/  @!P1 STG.E desc[UR6][R6.64+0x3800], R15 ;  /* 0x0038000f06009986 */ /* 0x000fe2000c101906 */
[----:B------:R-:W-:-:S03]  /*16b0*/  ISETP.NE.AND P1, PT, R12, RZ, PT ;  /* 0x000000ff0c00720c */ /* 0x000fc60003f25270 */
[----:B------:R0:W-:Y:S02]  /*16c0*/  @!P4 STG.E desc[UR6][R6.64+0x1000], R13 ;  /* 0x0010000d0600c986 */ /* 0x0001e4000c101906 */
[----:B0-----:R-:W-:-:S05]  /*16d0*/  IADD3 R13, P0, PT, R6, 0x8000, RZ ;  /* 0x00008000060d7810 */ /* 0x001fca0007f1e0ff */
[----:B------:R-:W-:-:S03]  /*16e0*/  IMAD.X R14, RZ, RZ, R7, P0 ;  /* 0x000000ffff0e7224 */ /* 0x000fc600000e0607 */
[----:B------:R-:W-:Y:S05]  /*16f0*/  @P1 BRA `(.L_x_157) ;  /* 0xfffffff800601947 */ /* 0x000fea000383ffff */
[----:B------:R-:W-:-:S12]  /*1700*/  UIADD3 UR4, UPT, UPT, UR4, -0x1000, URZ ;  /* 0xfffff00004047890 */ /* 0x000fd8000fffe0ff */
.L_x_156:
[----:B------:R-:W-:-:S13]  /*1710*/  ISETP.NE.AND P0, PT, R22, RZ, PT ;  /* 0x000000ff1600720c */ /* 0x000fda0003f05270 */
[----:B------:R-:W-:Y:S05]  /*1720*/  @!P0 EXIT ;  /* 0x000000000000894d */ /* 0x000fea0003800000 */
[----:B------:R-:W-:Y:S02]  /*1730*/  ISETP.GE.U32.AND P0, PT, R22, 0x8, PT ;  /* 0x000000081600780c */ /* 0x000fe40003f06070 */
[----:B------:R-:W-:-:S11]  /*1740*/  LOP3.LUT R14, R10, 0x7, RZ, 0xc0, !PT ;  /* 0x000000070a0e7812 */ /* 0x000fd600078ec0ff */
[----:B------:R-:W-:Y:S05]  /*1750*/  @!P0 BRA `(.L_x_158) ;  /* 0x0000000400348947 */ /* 0x000fea0003800000 */
[----:B------:R-:W-:-:S05]  /*1760*/  VIADD R21, R9, UR4 ;  /* 0x0000000409157c36 */ /* 0x000fca0008000000 */
[----:B------:R-:W-:-:S13]  /*1770*/  ISETP.GE.AND P5, PT, R21, R0, PT ;  /* 0x000000001500720c */ /* 0x000fda0003fa6270 */
[----:B------:R-:W-:Y:S01]  /*1780*/  @!P5 MOV R13, R3 ;  /* 0x00000003000dd202 */ /* 0x000fe20000000f00 */
[----:B------:R-:W-:Y:S01]  /*1790*/  @!P5 IMAD.MOV.U32 R12, RZ, RZ, R2 ;  /* 0x000000ffff0cd224 */ /* 0x000fe200078e0002 */
[----:B------:R-:W1:Y:S03]  /*17a0*/  @!P5 LDC R18, c[0x3][0x1c] ;  /* 0x00c00700ff12db82 */ /* 0x000e660000000800 */
[----:B------:R-:W-:-:S05]  /*17b0*/  @!P5 IMAD.WIDE.U32 R12, R21, 0x4, R12 ;  /* 0x00000004150cd825 */ /* 0x000fca00078e000c */
[----:B------:R-:W1:Y:S01]  /*17c0*/  @!P5 LDG.E R11, desc[UR6][R12.64] ;  /* 0x000000060c0bd981 */ /* 0x000e62000c1e1900 */
[----:B------:R-:W-:Y:S01]  /*17d0*/  VIADD R7, R21, 0x200 ;  /* 0x0000020015077836 */ /* 0x000fe20000000000 */
[----:B------:R-:W-:Y:S01]  /*17e0*/  IADD3 R19, P0, PT, R9, UR4, RZ ;  /* 0x0000000409137c10 */ /* 0x000fe2000ff1e0ff */
[C---:B------:R-:W-:Y:S01]  /*17f0*/  VIADD R17, R21.reuse, 0x600 ;  /* 0x0000060015117836 */ /* 0x040fe20000000000 */
[----:B------:R-:W-:Y:S01]  /*1800*/  IADD3 R15, PT, PT, R21, 0x400, RZ ;  /* 0x00000400150f7810 */ /* 0x000fe20007ffe0ff */
[----:B------:R-:W-:Y:S01]  /*1810*/  UIADD3 UR4, UPT, UPT, UR4, 0x1000, URZ ;  /* 0x0000100004047890 */ /* 0x000fe2000fffe0ff */
[-C--:B------:R-:W-:Y:S01]  /*1820*/  ISETP.GE.AND P4, PT, R7, R0.reuse, PT ;  /* 0x000000000700720c */ /* 0x080fe20003f86270 */
[----:B------:R-:W-:Y:S01]  /*1830*/  IMAD.X R16, RZ, RZ, RZ, P0 ;  /* 0x000000ffff107224 */ /* 0x000fe200000e06ff */
[----:B------:R-:W-:Y:S01]  /*1840*/  ISETP.GE.AND P3, PT, R15, R0, PT ;  /* 0x000000000f00720c */ /* 0x000fe20003f66270 */
[----:B------:R-:W-:Y:S01]  /*1850*/  VIADD R15, R21, 0x800 ;  /* 0x00000800150f7836 */ /* 0x000fe20000000000 */
[----:B------:R-:W-:Y:S01]  /*1860*/  LEA R6, P0, R19, R2, 0x2 ;  /* 0x0000000213067211 */ /* 0x000fe200078010ff */
[----:B------:R-:W-:Y:S01]  /*1870*/  BSSY.RECONVERGENT B0, `(.L_x_159) ;  /* 0x0000011000007945 */ /* 0x000fe20003800200 */
[----:B------:R-:W-:-:S02]  /*1880*/  ISETP.GE.AND P2, PT, R17, R0, PT ;  /* 0x000000001100720c */ /* 0x000fc40003f46270 */
[----:B------:R-:W-:Y:S01]  /*1890*/  LEA.HI.X R7, R19, R3, R16, 0x2, P0 ;  /* 0x0000000313077211 */ /* 0x000fe200000f1410 */
[----:B------:R-:W-:Y:S01]  /*18a0*/  VIADD R19, R21, 0xe00 ;  /* 0x00000e0015137836 */ /* 0x000fe20000000000 */
[-C--:B------:R-:W-:Y:S01]  /*18b0*/  ISETP.GE.AND P1, PT, R15, R0.reuse, PT ;  /* 0x000000000f00720c */ /* 0x080fe20003f26270 */
[C---:B------:R-:W-:Y:S01]  /*18c0*/  VIADD R15, R21.reuse, 0xc00 ;  /* 0x00000c00150f7836 */ /* 0x040fe20000000000 */
[----:B------:R-:W-:Y:S02]  /*18d0*/  IADD3 R17, PT, PT, R21, 0xa00, RZ ;  /* 0x00000a0015117810 */ /* 0x000fe40007ffe0ff */
[-C--:B------:R-:W-:Y:S02]  /*18e0*/  ISETP.GE.AND P6, PT, R19, R0.reuse, PT ;  /* 0x000000001300720c */ /* 0x080fe40003fc6270 */
[----:B------:R-:W-:Y:S01]  /*18f0*/  ISETP.GE.AND P0, PT, R17, R0, PT ;  /* 0x000000001100720c */ /* 0x000fe20003f06270 */
[----:B-1----:R-:W-:-:S05]  /*1900*/  @!P5 FFMA R11, -R8, R18, R11 ;  /* 0x00000012080bd223 */ /* 0x002fca000000010b */
[----:B------:R0:W-:Y:S01]  /*1910*/  @!P5 STG.E desc[UR6][R12.64], R11 ;  /* 0x0000000b0c00d986 */ /* 0x0001e2000c101906 */
[----:B------:R-:W-:Y:S01]  /*1920*/  ISETP.GE.AND P5, PT, R15, R0, PT ;  /* 0x000000000f00720c */ /* 0x000fe20003fa6270 */
[----:B------:R-:W-:-:S12]  /*1930*/  @P4 BRA `(.L_x_160) ;  /* 0x0000000000104947 */ /* 0x000fd80003800000 */
[----:B0-----:R-:W2:Y:S01]  /*1940*/  LDG.E R11, desc[UR6][R6.64+0x800] ;  /* 0x00080006060b7981 */ /* 0x001ea2000c1e1900 */
[----:B------:R-:W2:Y:S02]  /*1950*/  LDCU UR5, c[0x3][0x1c] ;  /* 0x00c00380ff0577ac */ /* 0x000ea40008000800 */
[----:B--2---:R-:W-:-:S05]  /*1960*/  FFMA R11, -R8, UR5, R11 ;  /* 0x00000005080b7c23 */ /* 0x004fca000800010b */
[----:B------:R1:W-:Y:S02]  /*1970*/  STG.E desc[UR6][R6.64+0x800], R11 ;  /* 0x0008000b06007986 */ /* 0x0003e4000c101906 */
.L_x_160:
[----:B------:R-:W-:Y:S05]  /*1980*/  BSYNC.RECONVERGENT B0 ;  /* 0x0000000000007941 */ /* 0x000fea0003800200 */
.L_x_159:
[----:B------:R-:W-:Y:S04]  /*1990*/  BSSY.RECONVERGENT B0, `(.L_x_161) ;  /* 0x0000006000007945 */ /* 0x000fe80003800200 */
[----:B------:R-:W-:Y:S05]  /*19a0*/  @P3 BRA `(.L_x_162) ;  /* 0x0000000000103947 */ /* 0x000fea0003800000 */
[----:B01----:R-:W2:Y:S01]  /*19b0*/  LDG.E R11, desc[UR6][R6.64+0x1000] ;  /* 0x00100006060b7981 */ /* 0x003ea2000c1e1900 */
[----:B------:R-:W2:Y:S02]  /*19c0*/  LDCU UR5, c[0x3][0x1c] ;  /* 0x00c00380ff0577ac */ /* 0x000ea40008000800 */
[----:B--2---:R-:W-:-:S05]  /*19d0*/  FFMA R11, -R8, UR5, R11 ;  /* 0x00000005080b7c23 */ /* 0x004fca000800010b */
[----:B------:R2:W-:Y:S02]  /*19e0*/  STG.E desc[UR6][R6.64+0x1000], R11 ;  /* 0x0010000b06007986 */ /* 0x0005e4000c101906 */
.L_x_162:
[----:B------:R-:W-:Y:S05]  /*19f0*/  BSYNC.RECONVERGENT B0 ;  /* 0x0000000000007941 */ /* 0x000fea0003800200 */
.L_x_161:
[----:B------:R-:W-:Y:S04]  /*1a00*/  BSSY.RECONVERGENT B0, `(.L_x_163) ;  /* 0x0000006000007945 */ /* 0x000fe80003800200 */
[----:B------:R-:W-:Y:S05]  /*1a10*/  @P2 BRA `(.L_x_164) ;  /* 0x0000000000102947 */ /* 0x000fea0003800000 */
[----:B012---:R-:W2:Y:S01]  /*1a20*/  LDG.E R11, desc[UR6][R6.64+0x1800] ;  /* 0x00180006060b7981 */ /* 0x007ea2000c1e1900 */
[----:B------:R-:W2:Y:S02]  /*1a30*/  LDCU UR5, c[0x3][0x1c] ;  /* 0x00c00380ff0577ac */ /* 0x000ea40008000800 */
[----:B--2---:R-:W-:-:S05]  /*1a40*/  FFMA R11, -R8, UR5, R11 ;  /* 0x00000005080b7c23 */ /* 0x004fca000800010b */
[----:B------:R3:W-:Y:S02]  /*1a50*/  STG.E desc[UR6][R6.64+0x1800], R11 ;  /* 0x0018000b06007986 */ /* 0x0007e4000c101906 */
.L_x_164:
[----:B------:R-:W-:Y:S05]  /*1a60*/  BSYNC.RECONVERGENT B0 ;  /* 0x0000000000007941 */ /* 0x000fea0003800200 */
.L_x_163:
[----:B------:R-:W-:Y:S04]  /*1a70*/  BSSY.RECONVERGENT B0, `(.L_x_165) ;  /* 0x0000006000007945 */ /* 0x000fe80003800200 */
[----:B------:R-:W-:Y:S05]  /*1a80*/  @P1 BRA `(.L_x_166) ;  /* 0x0000000000101947 */ /* 0x000fea0003800000 */
[----:B0123--:R-:W2:Y:S01]  /*1a90*/  LDG.E R11, desc[UR6][R6.64+0x2000] ;  /* 0x00200006060b7981 */ /* 0x00fea2000c1e1900 */
[----:B------:R-:W2:Y:S02]  /*1aa0*/  LDCU UR5, c[0x3][0x1c] ;  /* 0x00c00380ff0577ac */ /* 0x000ea40008000800 */
[----:B--2---:R-:W-:-:S05]  /*1ab0*/  FFMA R11, -R8, UR5, R11 ;  /* 0x00000005080b7c23 */ /* 0x004fca000800010b */
[----:B------:R4:W-:Y:S02]  /*1ac0*/  STG.E desc[UR6][R6.64+0x2000], R11 ;  /* 0x0020000b06007986 */ /* 0x0009e4000c101906 */
.L_x_166:
[----:B------:R-:W-:Y:S05]  /*1ad0*/  BSYNC.RECONVERGENT B0 ;  /* 0x0000000000007941 */ /* 0x000fea0003800200 */
.L_x_165:
[----:B------:R-:W-:Y:S04]  /*1ae0*/  BSSY.RECONVERGENT B0, `(.L_x_167) ;  /* 0x0000006000007945 */ /* 0x000fe80003800200 */
[----:B------:R-:W-:Y:S05]  /*1af0*/  @P0 BRA `(.L_x_168) ;  /* 0x0000000000100947 */ /* 0x000fea0003800000 */
[----:B01234-:R-:W2:Y:S01]  /*1b00*/  LDG.E R11, desc[UR6][R6.64+0x2800] ;  /* 0x00280006060b7981 */ /* 0x01fea2000c1e1900 */
[----:B------:R-:W2:Y:S02]  /*1b10*/  LDCU UR5, c[0x3][0x1c] ;  /* 0x00c00380ff0577ac */ /* 0x000ea40008000800 */
[----:B--2---:R-:W-:-:S05]  /*1b20*/  FFMA R11, -R8, UR5, R11 ;  /* 0x00000005080b7c23 */ /* 0x004fca000800010b */
[----:B------:R0:W-:Y:S02]  /*1b30*/  STG.E desc[UR6][R6.64+0x2800], R11 ;  /* 0x0028000b06007986 */ /* 0x0001e4000c101906 */
.L_x_168:
[----:B------:R-:W-:Y:S05]  /*1b40*/  BSYNC.RECONVERGENT B0 ;  /* 0x0000000000007941 */ /* 0x000fea0003800200 */
.L_x_167:
[----:B------:R-:W-:Y:S04]  /*1b50*/  BSSY.RECONVERGENT B0, `(.L_x_169) ;  /* 0x0000006000007945 */ /* 0x000fe80003800200 */
[----:B------:R-:W-:Y:S05]  /*1b60*/  @P5 BRA `(.L_x_170) ;  /* 0x0000000000105947 */ /* 0x000fea0003800000 */
[----:B01234-:R-:W2:Y:S01]  /*1b70*/  LDG.E R11, desc[UR6][R6.64+0x3000] ;  /* 0x00300006060b7981 */ /* 0x01fea2000c1e1900 */
[----:B------:R-:W2:Y:S02]  /*1b80*/  LDCU UR5, c[0x3][0x1c] ;  /* 0x00c00380ff0577ac */ /* 0x000ea40008000800 */
[----:B--2---:R-:W-:-:S05]  /*1b90*/  FFMA R11, -R8, UR5, R11 ;  /* 0x00000005080b7c23 */ /* 0x004fca000800010b */
[----:B------:R0:W-:Y:S02]  /*1ba0*/  STG.E desc[UR6][R6.64+0x3000], R11 ;  /* 0x0030000b06007986 */ /* 0x0001e4000c101906 */
.L_x_170:
[----:B------:R-:W-:Y:S05]  /*1bb0*/  BSYNC.RECONVERGENT B0 ;  /* 0x0000000000007941 */ /* 0x000fea0003800200 */
.L_x_169:
[----:B------:R-:W-:Y:S04]  /*1bc0*/  BSSY.RECONVERGENT B0, `(.L_x_158) ;  /* 0x0000006000007945 */ /* 0x000fe80003800200 */
[----:B------:R-:W-:Y:S05]  /*1bd0*/  @P6 BRA `(.L_x_171) ;  /* 0x0000000000106947 */ /* 0x000fea0003800000 */
[----:B01234-:R-:W2:Y:S01]  /*1be0*/  LDG.E R11, desc[UR6][R6.64+0x3800] ;  /* 0x00380006060b7981 */ /* 0x01fea2000c1e1900 */
[----:B------:R-:W2:Y:S02]  /*1bf0*/  LDCU UR5, c[0x3][0x1c] ;  /* 0x00c00380ff0577ac */ /* 0x000ea40008000800 */
[----:B--2---:R-:W-:-:S05]  /*1c00*/  FFMA R11, -R8, UR5, R11 ;  /* 0x00000005080b7c23 */ /* 0x004fca000800010b */
[----:B------:R0:W-:Y:S02]  /*1c10*/  STG.E desc[UR6][R6.64+0x3800], R11 ;  /* 0x0038000b06007986 */ /* 0x0001e4000c101906 */
.L_x_171:
[----:B------:R-:W-:Y:S05]  /*1c20*/  BSYNC.RECONVERGENT B0 ;  /* 0x0000000000007941 */ /* 0x000fea0003800200 */
.L_x_158:
[----:B------:R-:W-:-:S13]  /*1c30*/  ISETP.NE.AND P0, PT, R14, RZ, PT ;  /* 0x000000ff0e00720c */ /* 0x000fda0003f05270 */
[----:B------:R-:W-:Y:S05]  /*1c40*/  @!P0 EXIT ;  /* 0x000000000000894d */ /* 0x000fea0003800000 */
[----:B------:R-:W-:Y:S02]  /*1c50*/  ISETP.GE.U32.AND P0, PT, R14, 0x4, PT ;  /* 0x000000040e00780c */ /* 0x000fe40003f06070 */
[----:B------:R-:W-:-:S11]  /*1c60*/  LOP3.LUT R10, R10, 0x3, RZ, 0xc0, !PT ;  /* 0x000000030a0a7812 */ /* 0x000fd600078ec0ff */
[----:B------:R-:W-:Y:S05]  /*1c70*/  @!P0 BRA `(.L_x_172) ;  /* 0x0000000000a48947 */ /* 0x000fea0003800000 */
[----:B------:R-:W-:-:S04]  /*1c80*/  IADD3 R17, PT, PT, R9, UR4, RZ ;  /* 0x0000000409117c10 */ /* 0x000fc8000fffe0ff */
[----:B------:R-:W-:-:S13]  /*1c90*/  ISETP.GE.AND P0, PT, R17, R0, PT ;  /* 0x000000001100720c */ /* 0x000fda0003f06270 */
[----:B01234-:R-:W-:Y:S01]  /*1ca0*/  @!P0 IMAD.MOV.U32 R6, RZ, RZ, R2 ;  /* 0x000000ffff068224 */ /* 0x01ffe200078e0002 */
[----:B------:R-:W0:Y:S01]  /*1cb0*/  @!P0 LDC R12, c[0x3][0x1c] ;  /* 0x00c00700ff0c8b82 */ /* 0x000e220000000800 */
[----:B------:R-:W-:Y:S02]  /*1cc0*/  @!P0 IMAD.MOV.U32 R7, RZ, RZ, R3 ;  /* 0x000000ffff078224 */ /* 0x000fe400078e0003 */
[----:B------:R-:W-:-:S05]  /*1cd0*/  @!P0 IMAD.WIDE.U32 R6, R17, 0x4, R6 ;  /* 0x0000000411068825 */ /* 0x000fca00078e0006 */
[----:B------:R-:W0:Y:S01]  /*1ce0*/  @!P0 LDG.E R11, desc[UR6][R6.64] ;  /* 0x00000006060b8981 */ /* 0x000e22000c1e1900 */
[C---:B------:R-:W-:Y:S01]  /*1cf0*/  IADD3 R13, PT, PT, R17.reuse, 0x200, RZ ;  /* 0x00000200110d7810 */ /* 0x040fe20007ffe0ff */
[----:B------:R-:W-:Y:S01]  /*1d00*/  VIADD R15, R17, 0x400 ;  /* 0x00000400110f7836 */ /* 0x000fe20000000000 */
[----:B------:R-:W-:Y:S01]  /*1d10*/  IADD3 R19, P3, PT, R9, UR4, RZ ;  /* 0x0000000409137c10 */ /* 0x000fe2000ff7e0ff */
[----:B------:R-:W-:Y:S01]  /*1d20*/  UIADD3 UR4, UPT, UPT, UR4, 0x800, URZ ;  /* 0x0000080004047890 */ /* 0x000fe2000fffe0ff */
[----:B------:R-:W-:Y:S01]  /*1d30*/  ISETP.GE.AND P1, PT, R13, R0, PT ;  /* 0x000000000d00720c */ /* 0x000fe20003f26270 */
[----:B------:R-:W-:Y:S01]  /*1d40*/  VIADD R13, R17, 0x600 ;  /* 0x00000600110d7836 */ /* 0x000fe20000000000 */
[----:B------:R-:W-:Y:S01]  /*1d50*/  LEA R2, P4, R19, R2, 0x2 ;  /* 0x0000000213027211 */ /* 0x000fe200078810ff */
[----:B------:R-:W-:Y:S01]  /*1d60*/  BSSY.RECONVERGENT B0, `(.L_x_173) ;  /* 0x000000c000007945 */ /* 0x000fe20003800200 */
[----:B------:R-:W-:Y:S02]  /*1d70*/  IADD3.X R14, PT, PT, RZ, RZ, RZ, P3, !PT ;  /* 0x000000ffff0e7210 */ /* 0x000fe40001ffe4ff */
[----:B------:R-:W-:-:S02]  /*1d80*/  ISETP.GE.AND P2, PT, R15, R0, PT ;  /* 0x000000000f00720c */ /* 0x000fc40003f46270 */
[----:B------:R-:W-:Y:S02]  /*1d90*/  ISETP.GE.AND P3, PT, R13, R0, PT ;  /* 0x000000000d00720c */ /* 0x000fe40003f66270 */
[----:B------:R-:W-:Y:S01]  /*1da0*/  LEA.HI.X R3, R19, R3, R14, 0x2, P4 ;  /* 0x0000000313037211 */ /* 0x000fe200020f140e */
[----:B0-----:R-:W-:-:S05]  /*1db0*/  @!P0 FFMA R11, -R8, R12, R11 ;  /* 0x0000000c080b8223 */ /* 0x001fca000000010b */
[----:B------:R0:W-:Y:S01]  /*1dc0*/  @!P0 STG.E desc[UR6][R6.64], R11 ;  /* 0x0000000b06008986 */ /* 0x0001e2000c101906 */
[----:B------:R-:W-:Y:S05]  /*1dd0*/  @P1 BRA `(.L_x_174) ;  /* 0x0000000000101947 */ /* 0x000fea0003800000 */
[----:B0-----:R-:W2:Y:S01]  /*1de0*/  LDG.E R7, desc[UR6][R2.64+0x800] ;  /* 0x0008000602077981 */ /* 0x001ea2000c1e1900 */
[----:B------:R-:W2:Y:S02]  /*1df0*/  LDCU UR5, c[0x3][0x1c] ;  /* 0x00c00380ff0577ac */ /* 0x000ea40008000800 */
[----:B--2---:R-:W-:-:S05]  /*1e00*/  FFMA R7, -R8, UR5, R7 ;  /* 0x0000000508077c23 */ /* 0x004fca0008000107 */
[----:B------:R1:W-:Y:S02]  /*1e10*/  STG.E desc[UR6][R2.64+0x800], R7 ;  /* 0x0008000702007986 */ /* 0x0003e4000c101906 */
.L_x_174:
[----:B------:R-:W-:Y:S05]  /*1e20*/  BSYNC.RECONVERGENT B0 ;  /* 0x0000000000007941 */ /* 0x000fea0003800200 */
.L_x_173:
[----:B------:R-:W-:Y:S04]  /*1e30*/  BSSY.RECONVERGENT B0, `(.L_x_175) ;  /* 0x0000006000007945 */ /* 0x000fe80003800200 */
[----:B------:R-:W-:Y:S05]  /*1e40*/  @P2 BRA `(.L_x_176) ;  /* 0x0000000000102947 */ /* 0x000fea0003800000 */
[----:B01----:R-:W2:Y:S01]  /*1e50*/  LDG.E R7, desc[UR6][R2.64+0x1000] ;  /* 0x0010000602077981 */ /* 0x003ea2000c1e1900 */
[----:B------:R-:W2:Y:S02]  /*1e60*/  LDCU UR5, c[0x3][0x1c] ;  /* 0x00c00380ff0577ac */ /* 0x000ea40008000800 */
[----:B--2---:R-:W-:-:S05]  /*1e70*/  FFMA R7, -R8, UR5, R7 ;  /* 0x0000000508077c23 */ /* 0x004fca0008000107 */
[----:B------:R2:W-:Y:S02]  /*1e80*/  STG.E desc[UR6][R2.64+0x1000], R7 ;  /* 0x0010000702007986 */ /* 0x0005e4000c101906 */
.L_x_176:
[----:B------:R-:W-:Y:S05]  /*1e90*/  BSYNC.RECONVERGENT B0 ;  /* 0x0000000000007941 */ /* 0x000fea0003800200 */
.L_x_175:
[----:B------:R-:W-:Y:S04]  /*1ea0*/  BSSY.RECONVERGENT B0, `(.L_x_172) ;  /* 0x0000006000007945 */ /* 0x000fe80003800200 */
[----:B------:R-:W-:Y:S05]  /*1eb0*/  @P3 BRA `(.L_x_177) ;  /* 0x0000000000103947 */ /* 0x000fea0003800000 */
[----:B012---:R-:W2:Y:S01]  /*1ec0*/  LDG.E R7, desc[UR6][R2.64+0x1800] ;  /* 0x0018000602077981 */ /* 0x007ea2000c1e1900 */
[----:B------:R-:W2:Y:S02]  /*1ed0*/  LDCU UR5, c[0x3][0x1c] ;  /* 0x00c00380ff0577ac */ /* 0x000ea40008000800 */
[----:B--2---:R-:W-:-:S05]  /*1ee0*/  FFMA R7, -R8, UR5, R7 ;  /* 0x0000000508077c23 */ /* 0x004fca0008000107 */
[----:B------:R3:W-:Y:S02]  /*1ef0*/  STG.E desc[UR6][R2.64+0x1800], R7 ;  /* 0x0018000702007986 */ /* 0x0007e4000c101906 */
.L_x_177:
[----:B------:R-:W-:Y:S05]  /*1f00*/  BSYNC.RECONVERGENT B0 ;  /* 0x0000000000007941 */ /* 0x000fea0003800200 */
.L_x_172:
[----:B------:R-:W-:-:S13]  /*1f10*/  ISETP.NE.AND P0, PT, R10, RZ, PT ;  /* 0x000000ff0a00720c */ /* 0x000fda0003f05270 */
[----:B------:R-:W-:Y:S05]  /*1f20*/  @!P0 EXIT ;  /* 0x000000000000894d */ /* 0x000fea0003800000 */
[----:B------:R-:W5:Y:S01]  /*1f30*/  LDCU.64 UR8, c[0x0][0x380] ;  /* 0x00007000ff0877ac */ /* 0x000f620008000a00 */
[----:B------:R-:W-:Y:S02]  /*1f40*/  VIADD R9, R9, UR4 ;  /* 0x0000000409097c36 */ /* 0x000fe40008000000 */
[----:B------:R-:W-:Y:S01]  /*1f50*/  IMAD.MOV R10, RZ, RZ, -R10 ;  /* 0x000000ffff0a7224 */ /* 0x000fe200078e0a0a */
[----:B------:R-:W0:Y:S01]  /*1f60*/  LDCU UR5, c[0x3][0x18] ;  /* 0x00c00300ff0577ac */ /* 0x000e220008000800 */
[----:B------:R-:W-:-:S03]  /*1f70*/  IMAD.WIDE.U32 R4, R9, 0x4, R4 ;  /* 0x0000000409047825 */ /* 0x000fc600078e0004 */
[----:B-----5:R-:W-:-:S04]  /*1f80*/  IADD3 R0, P0, PT, R4, UR8, RZ ;  /* 0x0000000804007c10 */ /* 0x020fc8000ff1e0ff */
[----:B01234-:R-:W-:-:S09]  /*1f90*/  IADD3.X R7, PT, PT, R5, UR9, RZ, P0, !PT ;  /* 0x0000000905077c10 */ /* 0x01ffd200087fe4ff */
.L_x_178:
[----:B------:R-:W-:Y:S01]  /*1fa0*/  ISETP.GE.AND P0, PT, R9, UR5, PT ;  /* 0x0000000509007c0c */ /* 0x000fe2000bf06270 */
[----:B0-----:R-:W-:Y:S01]  /*1fb0*/  IMAD.MOV.U32 R3, RZ, RZ, R7 ;  /* 0x000000ffff037224 */ /* 0x001fe200078e0007 */
[----:B------:R-:W-:-:S11]  /*1fc0*/  MOV R2, R0 ;  /* 0x0000000000027202 */ /* 0x000fd60000000f00 */
[----:B------:R-:W2:Y:S01]  /*1fd0*/  @!P0 LDG.E R5, desc[UR6][R2.64] ;  /* 0x0000000602058981 */ /* 0x000ea2000c1e1900 */
[----:B------:R-:W2:Y:S01]  /*1fe0*/  @!P0 LDC R0, c[0x3][0x1c] ;  /* 0x00c00700ff008b82 */ /* 0x000ea20000000800 */
[----:B------:R-:W-:Y:S02]  /*1ff0*/  VIADD R10, R10, 0x1 ;  /* 0x000000010a0a7836 */ /* 0x000fe40000000000 */
[----:B------:R-:W-:-:S03]  /*2000*/  VIADD R9, R9, 0x200 ;  /* 0x0000020009097836 */ /* 0x000fc60000000000 */
[----:B------:R-:W-:Y:S01]  /*2010*/  ISETP.NE.AND P1, PT, R10, RZ, PT ;  /* 0x000000ff0a00720c */ /* 0x000fe20003f25270 */
[----:B--2---:R-:W-:-:S05]  /*2020*/  @!P0 FFMA R5, -R8, R0, R5 ;  /* 0x0000000008058223 */ /* 0x004fca0000000105 */
[----:B------:R0:W-:Y:S01]  /*2030*/  @!P0 STG.E desc[UR6][R2.64], R5 ;  /* 0x0000000502008986 */ /* 0x0001e2000c101906 */
[----:B------:R-:W-:-:S04]  /*2040*/  IADD3 R0, P0, PT, R2, 0x800, RZ ;  /* 0x0000080002007810 */ /* 0x000fc80007f1e0ff */
[----:B------:R-:W-:Y:S02]  /*2050*/  IADD3.X R7, PT, PT, RZ, R3, RZ, P0, !PT ;  /* 0x00000003ff077210 */ /* 0x000fe400007fe4ff */
[----:B------:R-:W-:Y:S07]  /*2060*/  @P1 BRA `(.L_x_178) ;  /* 0xfffffffc00cc1947 */ /* 0x000fee000383ffff */
[----:B------:R-:W-:Y:S05]  /*2070*/  EXIT ;  /* 0x000000000000794d */ /* 0x000fea0003800000 */
.L_x_179:
        /* <DEDUP_REMOVED lines=16> */
.L_x_197:


//--------------------- .text._Z13dev_transposeILi16EEvPfPKfiii --------------------------
	.section	.text._Z13dev_transposeILi16EEvPfPKfiii,"ax",@progbits
	.align	128
        .global         _Z13dev_transposeILi16EEvPfPKfiii
        .type           _Z13dev_transposeILi16EEvPfPKfiii,@function
        .size           _Z13dev_transposeILi16EEvPfPKfiii,(.L_x_198 - _Z13dev_transposeILi16EEvPfPKfiii)
        .other          _Z13dev_transposeILi16EEvPfPKfiii,@"STO_CUDA_ENTRY STV_DEFAULT"
_Z13dev_transposeILi16EEvPfPKfiii:
.text._Z13dev_transposeILi16EEvPfPKfiii:
[----:B------:R-:W-:Y:S08]  /*0000*/  LDC R1, c[0x0][0x37c] ;  /* 0x0000df00ff017b82 */ /* 0x000ff00000000800 */
[----:B------:R-:W0:Y:S01]  /*0010*/  LDC R4, c[0x0][0x398] ;  /* 0x0000e600ff047b82 */ /* 0x000e220000000800 */
[----:B------:R-:W1:Y:S01]  /*0020*/  S2R R7, SR_CTAID.X ;  /* 0x0000000000077919 */ /* 0x000e620000002500 */
[----:B------:R-:W2:Y:S01]  /*0030*/  LDCU.64 UR8, c[0x0][0x390] ;  /* 0x00007200ff0877ac */ /* 0x000ea20008000a00 */
[----:B------:R-:W3:Y:S05]  /*0040*/  LDCU.64 UR6, c[0x0][0x358] ;  /* 0x00006b00ff0677ac */ /* 0x000eea0008000a00 */
[----:B------:R-:W2:Y:S01]  /*0050*/  S2UR UR4, SR_CTAID.Y ;  /* 0x00000000000479c3 */ /* 0x000ea20000002600 */
[----:B0-----:R-:W-:-:S04]  /*0060*/  IABS R5, R4 ;  /* 0x0000000400057213 */ /* 0x001fc80000000000 */
[----:B------:R-:W0:Y:S01]  /*0070*/  I2F.RP R0, R5 ;  /* 0x0000000500007306 */ /* 0x000e220000209400 */
[----:B--2---:R-:W-:-:S04]  /*0080*/  UIMAD UR4, UR4, UR8, URZ ;  /* 0x00000008040472a4 */ /* 0x004fc8000f8e02ff */
[----:B------:R-:W-:-:S04]  /*0090*/  UIMAD UR4, UR4, UR9, URZ ;  /* 0x00000009040472a4 */ /* 0x000fc8000f8e02ff */
[----:B------:R-:W-:Y:S01]  /*00a0*/  USHF.R.S32.HI UR5, URZ, 0x1f, UR4 ;  /* 0x0000001fff057899 */ /* 0x000fe20008011404 */
[----:B0-----:R-:W0:Y:S02]  /*00b0*/  MUFU.RCP R0, R0 ;  /* 0x0000000000007308 */ /* 0x001e240000001000 */
[----:B0-----:R-:W-:-:S06]  /*00c0*/  VIADD R2, R0, 0xffffffe ;  /* 0x0ffffffe00027836 */ /* 0x001fcc0000000000 */
[----:B------:R0:W2:Y:S02]  /*00d0*/  F2I.FTZ.U32.TRUNC.NTZ R3, R2 ;  /* 0x0000000200037305 */ /* 0x0000a4000021f000 */
[----:B0-----:R-:W-:Y:S02]  /*00e0*/  IMAD.MOV.U32 R2, RZ, RZ, RZ ;  /* 0x000000ffff027224 */ /* 0x001fe400078e00ff */
[----:B--2---:R-:W-:-:S04]  /*00f0*/  IMAD.MOV R6, RZ, RZ, -R3 ;  /* 0x000000ffff067224 */ /* 0x004fc800078e0a03 */
[----:B------:R-:W-:Y:S01]  /*0100*/  IMAD R9, R6, R5, RZ ;  /* 0x0000000506097224 */ /* 0x000fe200078e02ff */
[----:B-1----:R-:W-:-:S03]  /*0110*/  IABS R6, R7 ;  /* 0x0000000700067213 */ /* 0x002fc60000000000 */
[----:B------:R-:W-:Y:S01]  /*0120*/  IMAD.HI.U32 R3, R3, R9, R2 ;  /* 0x0000000903037227 */ /* 0x000fe200078e0002 */
[----:B------:R-:W-:-:S04]  /*0130*/  LOP3.LUT R2, R7, R4, RZ, 0x3c, !PT ;  /* 0x0000000407027212 */ /* 0x000fc800078e3cff */
[----:B------:R-:W-:Y:S01]  /*0140*/  ISETP.GE.AND P1, PT, R2, RZ, PT ;  /* 0x000000ff0200720c */ /* 0x000fe20003f26270 */
[----:B------:R-:W-:-:S04]  /*0150*/  IMAD.HI.U32 R3, R3, R6, RZ ;  /* 0x0000000603037227 */ /* 0x000fc800078e00ff */
[----:B------:R-:W-:-:S04]  /*0160*/  IMAD.MOV R0, RZ, RZ, -R3 ;  /* 0x000000ffff007224 */ /* 0x000fc800078e0a03 */
[C---:B------:R-:W-:Y:S02]  /*0170*/  IMAD R0, R5.reuse, R0, R6 ;  /* 0x0000000005007224 */ /* 0x040fe400078e0206 */
[----:B------:R-:W0:Y:S03]  /*0180*/  S2R R6, SR_TID.X ;  /* 0x0000000000067919 */ /* 0x000e260000002100 */
[----:B------:R-:W-:-:S13]  /*0190*/  ISETP.GT.U32.AND P2, PT, R5, R0, PT ;  /* 0x000000000500720c */ /* 0x000fda0003f44070 */
[----:B------:R-:W-:Y:S02]  /*01a0*/  @!P2 IMAD.IADD R0, R0, 0x1, -R5 ;  /* 0x000000010000a824 */ /* 0x000fe400078e0a05 */
[----:B------:R-:W-:Y:S01]  /*01b0*/  @!P2 VIADD R3, R3, 0x1 ;  /* 0x000000010303a836 */ /* 0x000fe20000000000 */
[----:B------:R-:W-:Y:S02]  /*01c0*/  ISETP.NE.AND P2, PT, R4, RZ, PT ;  /* 0x000000ff0400720c */ /* 0x000fe40003f45270 */
[----:B------:R-:W-:Y:S02]  /*01d0*/  ISETP.GE.U32.AND P0, PT, R0, R5, PT ;  /* 0x000000050000720c */ /* 0x000fe40003f06070 */
[----:B------:R-:W1:Y:S11]  /*01e0*/  S2R R0, SR_TID.Y ;  /* 0x0000000000007919 */ /* 0x000e760000002200 */
[----:B------:R-:W-:-:S04]  /*01f0*/  @P0 VIADD R3, R3, 0x1 ;  /* 0x0000000103030836 */ /* 0x000fc80000000000 */
[----:B------:R-:W-:-:S05]  /*0200*/  IMAD.MOV.U32 R5, RZ, RZ, R3 ;  /* 0x000000ffff057224 */ /* 0x000fca00078e0003 */
[----:B------:R-:W-:Y:S02]  /*0210*/  @!P1 IADD3 R5, PT, PT, -R5, RZ, RZ ;  /* 0x000000ff05059210 */ /* 0x000fe40007ffe1ff */
[----:B------:R-:W-:-:S05]  /*0220*/  @!P2 LOP3.LUT R5, RZ, R4, RZ, 0x33, !PT ;  /* 0x00000004ff05a212 */ /* 0x000fca00078e33ff */
[----:B------:R-:W-:-:S04]  /*0230*/  IMAD.MOV R2, RZ, RZ, -R5 ;  /* 0x000000ffff027224 */ /* 0x000fc800078e0a05 */
[----:B------:R-:W-:Y:S02]  /*0240*/  IMAD R7, R4, R2, R7 ;  /* 0x0000000204077224 */ /* 0x000fe400078e0207 */
[----:B-1----:R-:W-:Y:S02]  /*0250*/  IMAD R3, R5, 0x10, R0 ;  /* 0x0000001005037824 */ /* 0x002fe400078e0200 */
[----:B0-----:R-:W-:-:S03]  /*0260*/  IMAD R2, R7, 0x10, R6 ;  /* 0x0000001007027824 */ /* 0x001fc600078e0206 */
[----:B------:R-:W-:-:S04]  /*0270*/  ISETP.GE.AND P0, PT, R3, UR9, PT ;  /* 0x0000000903007c0c */ /* 0x000fc8000bf06270 */
[----:B------:R-:W-:Y:S01]  /*0280*/  ISETP.GE.OR P0, PT, R2, UR8, P0 ;  /* 0x0000000802007c0c */ /* 0x000fe20008706670 */
[----:B------:R-:W-:-:S12]  /*0290*/  IMAD R2, R3, UR8, R2 ;  /* 0x0000000803027c24 */ /* 0x000fd8000f8e0202 */
[----:B------:R-:W0:Y:S01]  /*02a0*/  @!P0 LDC.64 R8, c[0x0][0x388] ;  /* 0x0000e200ff088b82 */ /* 0x000e220000000a00 */
[----:B------:R-:W-:-:S04]  /*02b0*/  @!P0 IADD3 R3, P1, PT, R2, UR4, RZ ;  /* 0x0000000402038c10 */ /* 0x000fc8000ff3e0ff */
[----:B------:R-:W-:Y:S02]  /*02c0*/  @!P0 LEA.HI.X.SX32 R4, R2, UR5, 0x1, P1 ;  /* 0x0000000502048c11 */ /* 0x000fe400088f0eff */
[----:B0-----:R-:W-:-:S04]  /*02d0*/  @!P0 LEA R2, P1, R3, R8, 0x2 ;  /* 0x0000000803028211 */ /* 0x001fc800078210ff */
[----:B------:R-:W-:-:S05]  /*02e0*/  @!P0 LEA.HI.X R3, R3, R9, R4, 0x2, P1 ;  /* 0x0000000903038211 */ /* 0x000fca00008f1404 */
[----:B---3--:R-:W2:Y:S01]  /*02f0*/  @!P0 LDG.E R2, desc[UR6][R2.64] ;  /* 0x0000000602028981 */ /* 0x008ea2000c1e1900 */
[----:B------:R-:W-:Y:S01]  /*0300*/  @!P0 MOV R4, 0x400 ;  /* 0x0000040000048802 */ /* 0x000fe20000000f00 */
[----:B------:R-:W-:Y:S01]  /*0310*/  IMAD R11, R7, 0x10, R0 ;  /* 0x00000010070b7824 */ /* 0x000fe200078e0200 */
[----:B------:R-:W0:Y:S04]  /*0320*/  @!P0 S2R R9, SR_CgaCtaId ;  /* 0x0000000000098919 */ /* 0x000e280000008800 */
[----:B------:R-:W-:Y:S02]  /*0330*/  ISETP.GE.AND P1, PT, R11, UR8, PT ;  /* 0x000000080b007c0c */ /* 0x000fe4000bf26270 */
[----:B0-----:R-:W-:Y:S02]  /*0340*/  @!P0 LEA R7, R9, R4, 0x18 ;  /* 0x0000000409078211 */ /* 0x001fe400078ec0ff */
[----:B------:R-:W-:-:S03]  /*0350*/  LEA R4, R5, R6, 0x4 ;  /* 0x0000000605047211 */ /* 0x000fc600078e20ff */
[----:B------:R-:W-:Y:S01]  /*0360*/  @!P0 IMAD R7, R0, 0x44, R7 ;  /* 0x0000004400078824 */ /* 0x000fe200078e0207 */
[----:B------:R-:W-:-:S03]  /*0370*/  ISETP.GE.OR P1, PT, R4, UR9, P1 ;  /* 0x0000000904007c0c */ /* 0x000fc60008f26670 */
[----:B------:R-:W-:-:S05]  /*0380*/  @!P0 IMAD R7, R6, 0x4, R7 ;  /* 0x0000000406078824 */ /* 0x000fca00078e0207 */
[----:B--2---:R0:W-:Y:S01]  /*0390*/  @!P0 STS [R7], R2 ;  /* 0x0000000207008388 */ /* 0x0041e20000000800 */
[----:B------:R-:W-:Y:S06]  /*03a0*/  BAR.SYNC.DEFER_BLOCKING 0x0 ;  /* 0x0000000000007b1d */ /* 0x000fec0000010000 */
[----:B------:R-:W-:Y:S05]  /*03b0*/  @P1 EXIT ;  /* 0x000000000000194d */ /* 0x000fea0003800000 */
[----:B------:R-:W1:Y:S01]  /*03c0*/  S2R R3, SR_CgaCtaId ;  /* 0x0000000000037919 */ /* 0x000e620000008800 */
[----:B0-----:R-:W-:Y:S01]  /*03d0*/  MOV R2, 0x400 ;  /* 0x0000040000027802 */ /* 0x001fe20000000f00 */
[----:B------:R-:W0:Y:S03]  /*03e0*/  LDCU.64 UR10, c[0x0][0x380] ;  /* 0x00007000ff0a77ac */ /* 0x000e260008000a00 */
[----:B-1----:R-:W-:Y:S01]  /*03f0*/  LEA R3, R3, R2, 0x18 ;  /* 0x0000000203037211 */ /* 0x002fe200078ec0ff */
[----:B------:R-:W-:-:S04]  /*0400*/  IMAD R2, R11, UR9, R4 ;  /* 0x000000090b027c24 */ /* 0x000fc8000f8e0204 */
[----:B------:R-:W-:-:S04]  /*0410*/  IMAD R3, R6, 0x44, R3 ;  /* 0x0000004406037824 */ /* 0x000fc800078e0203 */
[----:B------:R-:W-:Y:S01]  /*0420*/  IMAD R0, R0, 0x4, R3 ;  /* 0x0000000400007824 */ /* 0x000fe200078e0203 */
[----:B------:R-:W-:-:S04]  /*0430*/  IADD3 R3, P0, PT, R2, UR4, RZ ;  /* 0x0000000402037c10 */ /* 0x000fc8000ff1e0ff */
[----:B------:R-:W1:Y:S01]  /*0440*/  LDS R5, [R0] ;  /* 0x0000000000057984 */ /* 0x000e620000000800 */
[----:B------:R-:W-:Y:S02]  /*0450*/  LEA.HI.X.SX32 R4, R2, UR5, 0x1, P0 ;  /* 0x0000000502047c11 */ /* 0x000fe400080f0eff */
[----:B0-----:R-:W-:-:S04]  /*0460*/  LEA R2, P0, R3, UR10, 0x2 ;  /* 0x0000000a03027c11 */ /* 0x001fc8000f8010ff */
[----:B------:R-:W-:-:S05]  /*0470*/  LEA.HI.X R3, R3, UR11, R4, 0x2, P0 ;  /* 0x0000000b03037c11 */ /* 0x000fca00080f1404 */
[----:B-1----:R-:W-:Y:S01]  /*0480*/  STG.E desc[UR6][R2.64], R5 ;  /* 0x0000000502007986 */ /* 0x002fe2000c101906 */
[----:B------:R-:W-:Y:S05]  /*0490*/  EXIT ;  /* 0x000000000000794d */ /* 0x000fea0003800000 */
.L_x_180:
        /* <DEDUP_REMOVED lines=14> */
.L_x_198:


//--------------------- .nv.shared._Z17dev_normalizeCorrILi9EEvPKfS1_Pf --------------------------
	.section	.nv.shared._Z17dev_normalizeCorrILi9EEvPKfS1_Pf,"aw",@nobits
	.sectionflags	@""
	.align	4
.nv.shared._Z17dev_normalizeCorrILi9EEvPKfS1_Pf:
	.zero		7168


//--------------------- .nv.shared.reserved.0     --------------------------
	.section	.nv.shared.reserved.0,"aw",@nobits
	.weak		__nv_reservedSMEM_offset_0_alias
	.size		__nv_reservedSMEM_offset_0_alias, 0, 64
	.other		__nv_reservedSMEM_offset_0_alias,@"STO_CUDA_RESERVED_SHARED STV_DEFAULT"
__nv_reservedSMEM_offset_0_alias:
	.zero		0
	.zero		64


//--------------------- .nv.shared._Z17dev_normalizeCorrILi8EEvPKfS1_Pf --------------------------
	.section	.nv.shared._Z17dev_normalizeCorrILi8EEvPKfS1_Pf,"aw",@nobits
	.sectionflags	@""
	.align	4
.nv.shared._Z17dev_normalizeCorrILi8EEvPKfS1_Pf:
	.zero		4096


//--------------------- .nv.shared._Z17dev_normalizeCorrILi7EEvPKfS1_Pf --------------------------
	.section	.nv.shared._Z17dev_normalizeCorrILi7EEvPKfS1_Pf,"aw",@nobits
	.sectionflags	@""
	.align	4
.nv.shared._Z17dev_normalizeCorrILi7EEvPKfS1_Pf:
	.zero		2560


//--------------------- .nv.shared._Z17dev_normalizeCorrILi6EEvPKfS1_Pf --------------------------
	.section	.nv.shared._Z17dev_normalizeCorrILi6EEvPKfS1_Pf,"aw",@nobits
	.sectionflags	@""
	.align	4
.nv.shared._Z17dev_normalizeCorrILi6EEvPKfS1_Pf:
	.zero		1792


//--------------------- .nv.shared._Z9dev_nxcorILi512ELi3EEvPKfS1_Pf --------------------------
	.section	.nv.shared._Z9dev_nxcorILi512ELi3EEvPKfS1_Pf,"aw",@nobits
	.sectionflags	@""
	.align	4
.nv.shared._Z9dev_nxcorILi512ELi3EEvPKfS1_Pf:
	.zero		9216


//--------------------- .nv.shared._Z9dev_nxcorILi384ELi3EEvPKfS1_Pf --------------------------
	.section	.nv.shared._Z9dev_nxcorILi384ELi3EEvPKfS1_Pf,"aw",@nobits
	.sectionflags	@""
	.align	4
.nv.shared._Z9dev_nxcorILi384ELi3EEvPKfS1_Pf:
	.zero		7168


//--------------------- .nv.shared._Z9dev_nxcorILi256ELi3EEvPKfS1_Pf --------------------------
	.section	.nv.shared._Z9dev_nxcorILi256ELi3EEvPKfS1_Pf,"aw",@nobits
	.sectionflags	@""
	.align	4
.nv.shared._Z9dev_nxcorILi256ELi3EEvPKfS1_Pf:
	.zero		5120


//--------------------- .nv.shared._Z9dev_nxcorILi192ELi3EEvPKfS1_Pf --------------------------
	.section	.nv.shared._Z9dev_nxcorILi192ELi3EEvPKfS1_Pf,"aw",@nobits
	.sectionflags	@""
	.align	4
.nv.shared._Z9dev_nxcorILi192ELi3EEvPKfS1_Pf:
	.zero		4096


//--------------------- .nv.shared._Z9dev_nxcorILi128ELi3EEvPKfS1_Pf --------------------------
	.section	.nv.shared._Z9dev_nxcorILi128ELi3EEvPKfS1_Pf,"aw",@nobits
	.sectionflags	@""
	.align	4
.nv.shared._Z9dev_nxcorILi128ELi3EEvPKfS1_Pf:
	.zero		3072


//--------------------- .nv.shared._Z9dev_nxcorILi64ELi3EEvPKfS1_Pf --------------------------
	.section	.nv.shared._Z9dev_nxcorILi64ELi3EEvPKfS1_Pf,"aw",@nobits
	.sectionflags	@""
	.align	4
.nv.shared._Z9dev_nxcorILi64ELi3EEvPKfS1_Pf:
	.zero		2048


//--------------------- .nv.shared._Z19dev_computeTemplateILi512EEvPf --------------------------
	.section	.nv.shared._Z19dev_computeTemplateILi512EEvPf,"aw",@nobits
	.sectionflags	@""
	.align	4
.nv.shared._Z19dev_computeTemplateILi512EEvPf:
	.zero		3072


//--------------------- .nv.shared._Z13dev_transposeILi16EEvPfPKfiii --------------------------
	.section	.nv.shared._Z13dev_transposeILi16EEvPfPKfiii,"aw",@nobits
	.sectionflags	@""
	.align	4
.nv.shared._Z13dev_transposeILi16EEvPfPKfiii:
	.zero		2112


//--------------------- .nv.constant0._Z17dev_normalizeCorrILi9EEvPKfS1_Pf --------------------------
	.section	.nv.constant0._Z17dev_normalizeCorrILi9EEvPKfS1_Pf,"a",@progbits
	.sectionflags	@""
	.align	4
.nv.constant0._Z17dev_normalizeCorrILi9EEvPKfS1_Pf:
	.zero		920


//--------------------- .nv.constant0._Z17dev_normalizeCorrILi8EEvPKfS1_Pf --------------------------
	.section	.nv.constant0._Z17dev_normalizeCorrILi8EEvPKfS1_Pf,"a",@progbits
	.sectionflags	@""
	.align	4
.nv.constant0._Z17dev_normalizeCorrILi8EEvPKfS1_Pf:
	.zero		920


//--------------------- .nv.constant0._Z17dev_normalizeCorrILi7EEvPKfS1_Pf --------------------------
	.section	.nv.constant0._Z17dev_normalizeCorrILi7EEvPKfS1_Pf,"a",@progbits
	.sectionflags	@""
	.align	4
.nv.constant0._Z17dev_normalizeCorrILi7EEvPKfS1_Pf:
	.zero		920


//--------------------- .nv.constant0._Z17dev_normalizeCorrILi6EEvPKfS1_Pf --------------------------
	.section	.nv.constant0._Z17dev_normalizeCorrILi6EEvPKfS1_Pf,"a",@progbits
	.sectionflags	@""
	.align	4
.nv.constant0._Z17dev_normalizeCorrILi6EEvPKfS1_Pf:
	.zero		920


//--------------------- .nv.constant0._Z9dev_nxcorILi512ELi3EEvPKfS1_Pf --------------------------
	.section	.nv.constant0._Z9dev_nxcorILi512ELi3EEvPKfS1_Pf,"a",@progbits
	.sectionflags	@""
	.align	4
.nv.constant0._Z9dev_nxcorILi512ELi3EEvPKfS1_Pf:
	.zero		920


//--------------------- .nv.constant0._Z9dev_nxcorILi384ELi3EEvPKfS1_Pf --------------------------
	.section	.nv.constant0._Z9dev_nxcorILi384ELi3EEvPKfS1_Pf,"a",@progbits
	.sectionflags	@""
	.align	4
.nv.constant0._Z9dev_nxcorILi384ELi3EEvPKfS1_Pf:
	.zero		920


//--------------------- .nv.constant0._Z9dev_nxcorILi256ELi3EEvPKfS1_Pf --------------------------
	.section	.nv.constant0._Z9dev_nxcorILi256ELi3EEvPKfS1_Pf,"a",@progbits
	.sectionflags	@""
	.align	4
.nv.constant0._Z9dev_nxcorILi256ELi3EEvPKfS1_Pf:
	.zero		920


//--------------------- .nv.constant0._Z9dev_nxcorILi192ELi3EEvPKfS1_Pf --------------------------
	.section	.nv.constant0._Z9dev_nxcorILi192ELi3EEvPKfS1_Pf,"a",@progbits
	.sectionflags	@""
	.align	4
.nv.constant0._Z9dev_nxcorILi192ELi3EEvPKfS1_Pf:
	.zero		920


//--------------------- .nv.constant0._Z9dev_nxcorILi128ELi3EEvPKfS1_Pf --------------------------
	.section	.nv.constant0._Z9dev_nxcorILi128ELi3EEvPKfS1_Pf,"a",@progbits
	.sectionflags	@""
	.align	4
.nv.constant0._Z9dev_nxcorILi128ELi3EEvPKfS1_Pf:
	.zero		920


//--------------------- .nv.constant0._Z9dev_nxcorILi64ELi3EEvPKfS1_Pf --------------------------
	.section	.nv.constant0._Z9dev_nxcorILi64ELi3EEvPKfS1_Pf,"a",@progbits
	.sectionflags	@""
	.align	4
.nv.constant0._Z9dev_nxcorILi64ELi3EEvPKfS1_Pf:
	.zero		920


//--------------------- .nv.constant0._Z19dev_computeTemplateILi512EEvPf --------------------------
	.section	.nv.constant0._Z19dev_computeTemplateILi512EEvPf,"a",@progbits
	.sectionflags	@""
	.align	4
.nv.constant0._Z19dev_computeTemplateILi512EEvPf:
	.zero		904


//--------------------- .nv.constant0._Z13dev_transposeILi16EEvPfPKfiii --------------------------
	.section	.nv.constant0._Z13dev_transposeILi16EEvPfPKfiii,"a",@progbits
	.sectionflags	@""
	.align	4
.nv.constant0._Z13dev_transposeILi16EEvPfPKfiii:
	.zero		924


//--------------------- SYMBOLS --------------------------

	.type		.nv.reservedSmem.offset0,@object
	.size		.nv.reservedSmem.offset0,0x4
	.type		.nv.reservedSmem.cap,@object
	.size		.nv.reservedSmem.cap,0x4
